//
// Generated by NVIDIA NVVM Compiler
//
// Compiler Build ID: CL-36424714
// Cuda compilation tools, release 13.0, V13.0.88
// Based on NVVM 20.0.0
//

.version 9.0
.target sm_100
.address_size 64

.func  (.param .b32 func_retval0) _Z4lessIiEbT_S0_
(
	.param .b32 _Z4lessIiEbT_S0__param_0,
	.param .b32 _Z4lessIiEbT_S0__param_1
)
;
.func  (.param .b32 func_retval0) _Z7greaterIiEbT_S0_
(
	.param .b32 _Z7greaterIiEbT_S0__param_0,
	.param .b32 _Z7greaterIiEbT_S0__param_1
)
;
.func  (.param .b32 func_retval0) _Z10less_equalIiEbT_S0_
(
	.param .b32 _Z10less_equalIiEbT_S0__param_0,
	.param .b32 _Z10less_equalIiEbT_S0__param_1
)
;
.func  (.param .b32 func_retval0) _Z13greater_equalIiEbT_S0_
(
	.param .b32 _Z13greater_equalIiEbT_S0__param_0,
	.param .b32 _Z13greater_equalIiEbT_S0__param_1
)
;
.func  (.param .b32 func_retval0) _Z5equalIiEbT_S0_
(
	.param .b32 _Z5equalIiEbT_S0__param_0,
	.param .b32 _Z5equalIiEbT_S0__param_1
)
;
.func  (.param .b32 func_retval0) _Z9not_equalIiEbT_S0_
(
	.param .b32 _Z9not_equalIiEbT_S0__param_0,
	.param .b32 _Z9not_equalIiEbT_S0__param_1
)
;
.func  (.param .b32 func_retval0) _Z4lessIlEbT_S0_
(
	.param .b64 _Z4lessIlEbT_S0__param_0,
	.param .b64 _Z4lessIlEbT_S0__param_1
)
;
.func  (.param .b32 func_retval0) _Z7greaterIlEbT_S0_
(
	.param .b64 _Z7greaterIlEbT_S0__param_0,
	.param .b64 _Z7greaterIlEbT_S0__param_1
)
;
.func  (.param .b32 func_retval0) _Z10less_equalIlEbT_S0_
(
	.param .b64 _Z10less_equalIlEbT_S0__param_0,
	.param .b64 _Z10less_equalIlEbT_S0__param_1
)
;
.func  (.param .b32 func_retval0) _Z13greater_equalIlEbT_S0_
(
	.param .b64 _Z13greater_equalIlEbT_S0__param_0,
	.param .b64 _Z13greater_equalIlEbT_S0__param_1
)
;
.func  (.param .b32 func_retval0) _Z5equalIlEbT_S0_
(
	.param .b64 _Z5equalIlEbT_S0__param_0,
	.param .b64 _Z5equalIlEbT_S0__param_1
)
;
.func  (.param .b32 func_retval0) _Z9not_equalIlEbT_S0_
(
	.param .b64 _Z9not_equalIlEbT_S0__param_0,
	.param .b64 _Z9not_equalIlEbT_S0__param_1
)
;
.func  (.param .b32 func_retval0) _Z4lessIfEbT_S0_
(
	.param .b32 _Z4lessIfEbT_S0__param_0,
	.param .b32 _Z4lessIfEbT_S0__param_1
)
;
.func  (.param .b32 func_retval0) _Z7greaterIfEbT_S0_
(
	.param .b32 _Z7greaterIfEbT_S0__param_0,
	.param .b32 _Z7greaterIfEbT_S0__param_1
)
;
.func  (.param .b32 func_retval0) _Z10less_equalIfEbT_S0_
(
	.param .b32 _Z10less_equalIfEbT_S0__param_0,
	.param .b32 _Z10less_equalIfEbT_S0__param_1
)
;
.func  (.param .b32 func_retval0) _Z13greater_equalIfEbT_S0_
(
	.param .b32 _Z13greater_equalIfEbT_S0__param_0,
	.param .b32 _Z13greater_equalIfEbT_S0__param_1
)
;
.func  (.param .b32 func_retval0) _Z5equalIfEbT_S0_
(
	.param .b32 _Z5equalIfEbT_S0__param_0,
	.param .b32 _Z5equalIfEbT_S0__param_1
)
;
.func  (.param .b32 func_retval0) _Z9not_equalIfEbT_S0_
(
	.param .b32 _Z9not_equalIfEbT_S0__param_0,
	.param .b32 _Z9not_equalIfEbT_S0__param_1
)
;
.func  (.param .b32 func_retval0) _Z4lessIdEbT_S0_
(
	.param .b64 _Z4lessIdEbT_S0__param_0,
	.param .b64 _Z4lessIdEbT_S0__param_1
)
;
.func  (.param .b32 func_retval0) _Z7greaterIdEbT_S0_
(
	.param .b64 _Z7greaterIdEbT_S0__param_0,
	.param .b64 _Z7greaterIdEbT_S0__param_1
)
;
.func  (.param .b32 func_retval0) _Z10less_equalIdEbT_S0_
(
	.param .b64 _Z10less_equalIdEbT_S0__param_0,
	.param .b64 _Z10less_equalIdEbT_S0__param_1
)
;
.func  (.param .b32 func_retval0) _Z13greater_equalIdEbT_S0_
(
	.param .b64 _Z13greater_equalIdEbT_S0__param_0,
	.param .b64 _Z13greater_equalIdEbT_S0__param_1
)
;
.func  (.param .b32 func_retval0) _Z5equalIdEbT_S0_
(
	.param .b64 _Z5equalIdEbT_S0__param_0,
	.param .b64 _Z5equalIdEbT_S0__param_1
)
;
.func  (.param .b32 func_retval0) _Z9not_equalIdEbT_S0_
(
	.param .b64 _Z9not_equalIdEbT_S0__param_0,
	.param .b64 _Z9not_equalIdEbT_S0__param_1
)
;
.global .align 8 .u64 func_i[6] = {_Z4lessIiEbT_S0_, _Z7greaterIiEbT_S0_, _Z10less_equalIiEbT_S0_, _Z13greater_equalIiEbT_S0_, _Z5equalIiEbT_S0_, _Z9not_equalIiEbT_S0_};
.global .align 8 .u64 func_l[6] = {_Z4lessIlEbT_S0_, _Z7greaterIlEbT_S0_, _Z10less_equalIlEbT_S0_, _Z13greater_equalIlEbT_S0_, _Z5equalIlEbT_S0_, _Z9not_equalIlEbT_S0_};
.global .align 8 .u64 func_f[6] = {_Z4lessIfEbT_S0_, _Z7greaterIfEbT_S0_, _Z10less_equalIfEbT_S0_, _Z13greater_equalIfEbT_S0_, _Z5equalIfEbT_S0_, _Z9not_equalIfEbT_S0_};
.global .align 8 .u64 func_d[6] = {_Z4lessIdEbT_S0_, _Z7greaterIdEbT_S0_, _Z10less_equalIdEbT_S0_, _Z13greater_equalIdEbT_S0_, _Z5equalIdEbT_S0_, _Z9not_equalIdEbT_S0_};

.func  (.param .b32 func_retval0) _Z4lessIiEbT_S0_(
	.param .b32 _Z4lessIiEbT_S0__param_0,
	.param .b32 _Z4lessIiEbT_S0__param_1
)
{
	.reg .pred 	%p<2>;
	.reg .b32 	%r<4>;

	ld.param.u32 	%r1, [_Z4lessIiEbT_S0__param_0];
	ld.param.u32 	%r2, [_Z4lessIiEbT_S0__param_1];
	setp.lt.s32 	%p1, %r1, %r2;
	selp.u32 	%r3, 1, 0, %p1;
	st.param.b32 	[func_retval0], %r3;
	ret;

}
.func  (.param .b32 func_retval0) _Z7greaterIiEbT_S0_(
	.param .b32 _Z7greaterIiEbT_S0__param_0,
	.param .b32 _Z7greaterIiEbT_S0__param_1
)
{
	.reg .pred 	%p<2>;
	.reg .b32 	%r<4>;

	ld.param.u32 	%r1, [_Z7greaterIiEbT_S0__param_0];
	ld.param.u32 	%r2, [_Z7greaterIiEbT_S0__param_1];
	setp.gt.s32 	%p1, %r1, %r2;
	selp.u32 	%r3, 1, 0, %p1;
	st.param.b32 	[func_retval0], %r3;
	ret;

}
.func  (.param .b32 func_retval0) _Z10less_equalIiEbT_S0_(
	.param .b32 _Z10less_equalIiEbT_S0__param_0,
	.param .b32 _Z10less_equalIiEbT_S0__param_1
)
{
	.reg .pred 	%p<2>;
	.reg .b32 	%r<4>;

	ld.param.u32 	%r1, [_Z10less_equalIiEbT_S0__param_0];
	ld.param.u32 	%r2, [_Z10less_equalIiEbT_S0__param_1];
	setp.le.s32 	%p1, %r1, %r2;
	selp.u32 	%r3, 1, 0, %p1;
	st.param.b32 	[func_retval0], %r3;
	ret;

}
.func  (.param .b32 func_retval0) _Z13greater_equalIiEbT_S0_(
	.param .b32 _Z13greater_equalIiEbT_S0__param_0,
	.param .b32 _Z13greater_equalIiEbT_S0__param_1
)
{
	.reg .pred 	%p<2>;
	.reg .b32 	%r<4>;

	ld.param.u32 	%r1, [_Z13greater_equalIiEbT_S0__param_0];
	ld.param.u32 	%r2, [_Z13greater_equalIiEbT_S0__param_1];
	setp.ge.s32 	%p1, %r1, %r2;
	selp.u32 	%r3, 1, 0, %p1;
	st.param.b32 	[func_retval0], %r3;
	ret;

}
.func  (.param .b32 func_retval0) _Z5equalIiEbT_S0_(
	.param .b32 _Z5equalIiEbT_S0__param_0,
	.param .b32 _Z5equalIiEbT_S0__param_1
)
{
	.reg .pred 	%p<2>;
	.reg .b32 	%r<4>;

	ld.param.u32 	%r1, [_Z5equalIiEbT_S0__param_0];
	ld.param.u32 	%r2, [_Z5equalIiEbT_S0__param_1];
	setp.eq.s32 	%p1, %r1, %r2;
	selp.u32 	%r3, 1, 0, %p1;
	st.param.b32 	[func_retval0], %r3;
	ret;

}
.func  (.param .b32 func_retval0) _Z9not_equalIiEbT_S0_(
	.param .b32 _Z9not_equalIiEbT_S0__param_0,
	.param .b32 _Z9not_equalIiEbT_S0__param_1
)
{
	.reg .pred 	%p<2>;
	.reg .b32 	%r<4>;

	ld.param.u32 	%r1, [_Z9not_equalIiEbT_S0__param_0];
	ld.param.u32 	%r2, [_Z9not_equalIiEbT_S0__param_1];
	setp.ne.s32 	%p1, %r1, %r2;
	selp.u32 	%r3, 1, 0, %p1;
	st.param.b32 	[func_retval0], %r3;
	ret;

}
.func  (.param .b32 func_retval0) _Z4lessIlEbT_S0_(
	.param .b64 _Z4lessIlEbT_S0__param_0,
	.param .b64 _Z4lessIlEbT_S0__param_1
)
{
	.reg .pred 	%p<2>;
	.reg .b32 	%r<2>;
	.reg .b64 	%rd<3>;

	ld.param.u64 	%rd1, [_Z4lessIlEbT_S0__param_0];
	ld.param.u64 	%rd2, [_Z4lessIlEbT_S0__param_1];
	setp.lt.s64 	%p1, %rd1, %rd2;
	selp.u32 	%r1, 1, 0, %p1;
	st.param.b32 	[func_retval0], %r1;
	ret;

}
.func  (.param .b32 func_retval0) _Z7greaterIlEbT_S0_(
	.param .b64 _Z7greaterIlEbT_S0__param_0,
	.param .b64 _Z7greaterIlEbT_S0__param_1
)
{
	.reg .pred 	%p<2>;
	.reg .b32 	%r<2>;
	.reg .b64 	%rd<3>;

	ld.param.u64 	%rd1, [_Z7greaterIlEbT_S0__param_0];
	ld.param.u64 	%rd2, [_Z7greaterIlEbT_S0__param_1];
	setp.gt.s64 	%p1, %rd1, %rd2;
	selp.u32 	%r1, 1, 0, %p1;
	st.param.b32 	[func_retval0], %r1;
	ret;

}
.func  (.param .b32 func_retval0) _Z10less_equalIlEbT_S0_(
	.param .b64 _Z10less_equalIlEbT_S0__param_0,
	.param .b64 _Z10less_equalIlEbT_S0__param_1
)
{
	.reg .pred 	%p<2>;
	.reg .b32 	%r<2>;
	.reg .b64 	%rd<3>;

	ld.param.u64 	%rd1, [_Z10less_equalIlEbT_S0__param_0];
	ld.param.u64 	%rd2, [_Z10less_equalIlEbT_S0__param_1];
	setp.le.s64 	%p1, %rd1, %rd2;
	selp.u32 	%r1, 1, 0, %p1;
	st.param.b32 	[func_retval0], %r1;
	ret;

}
.func  (.param .b32 func_retval0) _Z13greater_equalIlEbT_S0_(
	.param .b64 _Z13greater_equalIlEbT_S0__param_0,
	.param .b64 _Z13greater_equalIlEbT_S0__param_1
)
{
	.reg .pred 	%p<2>;
	.reg .b32 	%r<2>;
	.reg .b64 	%rd<3>;

	ld.param.u64 	%rd1, [_Z13greater_equalIlEbT_S0__param_0];
	ld.param.u64 	%rd2, [_Z13greater_equalIlEbT_S0__param_1];
	setp.ge.s64 	%p1, %rd1, %rd2;
	selp.u32 	%r1, 1, 0, %p1;
	st.param.b32 	[func_retval0], %r1;
	ret;

}
.func  (.param .b32 func_retval0) _Z5equalIlEbT_S0_(
	.param .b64 _Z5equalIlEbT_S0__param_0,
	.param .b64 _Z5equalIlEbT_S0__param_1
)
{
	.reg .pred 	%p<2>;
	.reg .b32 	%r<2>;
	.reg .b64 	%rd<3>;

	ld.param.u64 	%rd1, [_Z5equalIlEbT_S0__param_0];
	ld.param.u64 	%rd2, [_Z5equalIlEbT_S0__param_1];
	setp.eq.s64 	%p1, %rd1, %rd2;
	selp.u32 	%r1, 1, 0, %p1;
	st.param.b32 	[func_retval0], %r1;
	ret;

}
.func  (.param .b32 func_retval0) _Z9not_equalIlEbT_S0_(
	.param .b64 _Z9not_equalIlEbT_S0__param_0,
	.param .b64 _Z9not_equalIlEbT_S0__param_1
)
{
	.reg .pred 	%p<2>;
	.reg .b32 	%r<2>;
	.reg .b64 	%rd<3>;

	ld.param.u64 	%rd1, [_Z9not_equalIlEbT_S0__param_0];
	ld.param.u64 	%rd2, [_Z9not_equalIlEbT_S0__param_1];
	setp.ne.s64 	%p1, %rd1, %rd2;
	selp.u32 	%r1, 1, 0, %p1;
	st.param.b32 	[func_retval0], %r1;
	ret;

}
.func  (.param .b32 func_retval0) _Z4lessIfEbT_S0_(
	.param .b32 _Z4lessIfEbT_S0__param_0,
	.param .b32 _Z4lessIfEbT_S0__param_1
)
{
	.reg .pred 	%p<2>;
	.reg .b32 	%r<2>;
	.reg .b32 	%f<3>;

	ld.param.f32 	%f1, [_Z4lessIfEbT_S0__param_0];
	ld.param.f32 	%f2, [_Z4lessIfEbT_S0__param_1];
	setp.lt.f32 	%p1, %f1, %f2;
	selp.u32 	%r1, 1, 0, %p1;
	st.param.b32 	[func_retval0], %r1;
	ret;

}
.func  (.param .b32 func_retval0) _Z7greaterIfEbT_S0_(
	.param .b32 _Z7greaterIfEbT_S0__param_0,
	.param .b32 _Z7greaterIfEbT_S0__param_1
)
{
	.reg .pred 	%p<2>;
	.reg .b32 	%r<2>;
	.reg .b32 	%f<3>;

	ld.param.f32 	%f1, [_Z7greaterIfEbT_S0__param_0];
	ld.param.f32 	%f2, [_Z7greaterIfEbT_S0__param_1];
	setp.gt.f32 	%p1, %f1, %f2;
	selp.u32 	%r1, 1, 0, %p1;
	st.param.b32 	[func_retval0], %r1;
	ret;

}
.func  (.param .b32 func_retval0) _Z10less_equalIfEbT_S0_(
	.param .b32 _Z10less_equalIfEbT_S0__param_0,
	.param .b32 _Z10less_equalIfEbT_S0__param_1
)
{
	.reg .pred 	%p<2>;
	.reg .b32 	%r<2>;
	.reg .b32 	%f<3>;

	ld.param.f32 	%f1, [_Z10less_equalIfEbT_S0__param_0];
	ld.param.f32 	%f2, [_Z10less_equalIfEbT_S0__param_1];
	setp.le.f32 	%p1, %f1, %f2;
	selp.u32 	%r1, 1, 0, %p1;
	st.param.b32 	[func_retval0], %r1;
	ret;

}
.func  (.param .b32 func_retval0) _Z13greater_equalIfEbT_S0_(
	.param .b32 _Z13greater_equalIfEbT_S0__param_0,
	.param .b32 _Z13greater_equalIfEbT_S0__param_1
)
{
	.reg .pred 	%p<2>;
	.reg .b32 	%r<2>;
	.reg .b32 	%f<3>;

	ld.param.f32 	%f1, [_Z13greater_equalIfEbT_S0__param_0];
	ld.param.f32 	%f2, [_Z13greater_equalIfEbT_S0__param_1];
	setp.ge.f32 	%p1, %f1, %f2;
	selp.u32 	%r1, 1, 0, %p1;
	st.param.b32 	[func_retval0], %r1;
	ret;

}
.func  (.param .b32 func_retval0) _Z5equalIfEbT_S0_(
	.param .b32 _Z5equalIfEbT_S0__param_0,
	.param .b32 _Z5equalIfEbT_S0__param_1
)
{
	.reg .pred 	%p<2>;
	.reg .b32 	%r<2>;
	.reg .b32 	%f<3>;

	ld.param.f32 	%f1, [_Z5equalIfEbT_S0__param_0];
	ld.param.f32 	%f2, [_Z5equalIfEbT_S0__param_1];
	setp.eq.f32 	%p1, %f1, %f2;
	selp.u32 	%r1, 1, 0, %p1;
	st.param.b32 	[func_retval0], %r1;
	ret;

}
.func  (.param .b32 func_retval0) _Z9not_equalIfEbT_S0_(
	.param .b32 _Z9not_equalIfEbT_S0__param_0,
	.param .b32 _Z9not_equalIfEbT_S0__param_1
)
{
	.reg .pred 	%p<2>;
	.reg .b32 	%r<2>;
	.reg .b32 	%f<3>;

	ld.param.f32 	%f1, [_Z9not_equalIfEbT_S0__param_0];
	ld.param.f32 	%f2, [_Z9not_equalIfEbT_S0__param_1];
	setp.neu.f32 	%p1, %f1, %f2;
	selp.u32 	%r1, 1, 0, %p1;
	st.param.b32 	[func_retval0], %r1;
	ret;

}
.func  (.param .b32 func_retval0) _Z4lessIdEbT_S0_(
	.param .b64 _Z4lessIdEbT_S0__param_0,
	.param .b64 _Z4lessIdEbT_S0__param_1
)
{
	.reg .pred 	%p<2>;
	.reg .b32 	%r<2>;
	.reg .b64 	%fd<3>;

	ld.param.f64 	%fd1, [_Z4lessIdEbT_S0__param_0];
	ld.param.f64 	%fd2, [_Z4lessIdEbT_S0__param_1];
	setp.lt.f64 	%p1, %fd1, %fd2;
	selp.u32 	%r1, 1, 0, %p1;
	st.param.b32 	[func_retval0], %r1;
	ret;

}
.func  (.param .b32 func_retval0) _Z7greaterIdEbT_S0_(
	.param .b64 _Z7greaterIdEbT_S0__param_0,
	.param .b64 _Z7greaterIdEbT_S0__param_1
)
{
	.reg .pred 	%p<2>;
	.reg .b32 	%r<2>;
	.reg .b64 	%fd<3>;

	ld.param.f64 	%fd1, [_Z7greaterIdEbT_S0__param_0];
	ld.param.f64 	%fd2, [_Z7greaterIdEbT_S0__param_1];
	setp.gt.f64 	%p1, %fd1, %fd2;
	selp.u32 	%r1, 1, 0, %p1;
	st.param.b32 	[func_retval0], %r1;
	ret;

}
.func  (.param .b32 func_retval0) _Z10less_equalIdEbT_S0_(
	.param .b64 _Z10less_equalIdEbT_S0__param_0,
	.param .b64 _Z10less_equalIdEbT_S0__param_1
)
{
	.reg .pred 	%p<2>;
	.reg .b32 	%r<2>;
	.reg .b64 	%fd<3>;

	ld.param.f64 	%fd1, [_Z10less_equalIdEbT_S0__param_0];
	ld.param.f64 	%fd2, [_Z10less_equalIdEbT_S0__param_1];
	setp.le.f64 	%p1, %fd1, %fd2;
	selp.u32 	%r1, 1, 0, %p1;
	st.param.b32 	[func_retval0], %r1;
	ret;

}
.func  (.param .b32 func_retval0) _Z13greater_equalIdEbT_S0_(
	.param .b64 _Z13greater_equalIdEbT_S0__param_0,
	.param .b64 _Z13greater_equalIdEbT_S0__param_1
)
{
	.reg .pred 	%p<2>;
	.reg .b32 	%r<2>;
	.reg .b64 	%fd<3>;

	ld.param.f64 	%fd1, [_Z13greater_equalIdEbT_S0__param_0];
	ld.param.f64 	%fd2, [_Z13greater_equalIdEbT_S0__param_1];
	setp.ge.f64 	%p1, %fd1, %fd2;
	selp.u32 	%r1, 1, 0, %p1;
	st.param.b32 	[func_retval0], %r1;
	ret;

}
.func  (.param .b32 func_retval0) _Z5equalIdEbT_S0_(
	.param .b64 _Z5equalIdEbT_S0__param_0,
	.param .b64 _Z5equalIdEbT_S0__param_1
)
{
	.reg .pred 	%p<2>;
	.reg .b32 	%r<2>;
	.reg .b64 	%fd<3>;

	ld.param.f64 	%fd1, [_Z5equalIdEbT_S0__param_0];
	ld.param.f64 	%fd2, [_Z5equalIdEbT_S0__param_1];
	setp.eq.f64 	%p1, %fd1, %fd2;
	selp.u32 	%r1, 1, 0, %p1;
	st.param.b32 	[func_retval0], %r1;
	ret;

}
.func  (.param .b32 func_retval0) _Z9not_equalIdEbT_S0_(
	.param .b64 _Z9not_equalIdEbT_S0__param_0,
	.param .b64 _Z9not_equalIdEbT_S0__param_1
)
{
	.reg .pred 	%p<2>;
	.reg .b32 	%r<2>;
	.reg .b64 	%fd<3>;

	ld.param.f64 	%fd1, [_Z9not_equalIdEbT_S0__param_0];
	ld.param.f64 	%fd2, [_Z9not_equalIdEbT_S0__param_1];
	setp.neu.f64 	%p1, %fd1, %fd2;
	selp.u32 	%r1, 1, 0, %p1;
	st.param.b32 	[func_retval0], %r1;
	ret;

}
	// .globl	_cupy_boolrelextrema_1D_int32
.visible .entry _cupy_boolrelextrema_1D_int32(
	.param .u32 _cupy_boolrelextrema_1D_int32_param_0,
	.param .u32 _cupy_boolrelextrema_1D_int32_param_1,
	.param .u8 _cupy_boolrelextrema_1D_int32_param_2,
	.param .u32 _cupy_boolrelextrema_1D_int32_param_3,
	.param .u64 .ptr .align 1 _cupy_boolrelextrema_1D_int32_param_4,
	.param .u64 .ptr .align 1 _cupy_boolrelextrema_1D_int32_param_5
)
.maxntid 512
{
	.reg .pred 	%p<81>;
	.reg .b16 	%rs<121>;
	.reg .b32 	%r<215>;
	.reg .b64 	%rd<75>;

	ld.param.u32 	%r28, [_cupy_boolrelextrema_1D_int32_param_0];
	ld.param.u32 	%r29, [_cupy_boolrelextrema_1D_int32_param_1];
	ld.param.s8 	%rs19, [_cupy_boolrelextrema_1D_int32_param_2];
	ld.param.u32 	%r30, [_cupy_boolrelextrema_1D_int32_param_3];
	ld.param.u64 	%rd4, [_cupy_boolrelextrema_1D_int32_param_4];
	ld.param.u64 	%rd5, [_cupy_boolrelextrema_1D_int32_param_5];
	cvta.to.global.u64 	%rd1, %rd5;
	cvta.to.global.u64 	%rd2, %rd4;
	mul.wide.s32 	%rd6, %r30, 8;
	mov.u64 	%rd7, func_i;
	add.s64 	%rd8, %rd7, %rd6;
	ld.global.nc.u64 	%rd3, [%rd8];
	mov.u32 	%r31, %ctaid.x;
	mov.u32 	%r32, %ntid.x;
	mov.u32 	%r33, %tid.x;
	mad.lo.s32 	%r206, %r31, %r32, %r33;
	mov.u32 	%r34, %nctaid.x;
	mul.lo.s32 	%r2, %r32, %r34;
	setp.ge.s32 	%p1, %r206, %r28;
	@%p1 bra 	$L__BB24_24;
	setp.gt.s32 	%p2, %r29, 0;
	add.s32 	%r3, %r28, -1;
	@%p2 bra 	$L__BB24_3;
$L__BB24_2:
	cvt.s64.s32 	%rd73, %r206;
	add.s64 	%rd74, %rd1, %rd73;
	mov.b16 	%rs108, 1;
	st.global.u8 	[%rd74], %rs108;
	add.s32 	%r206, %r206, %r2;
	setp.lt.s32 	%p80, %r206, %r28;
	@%p80 bra 	$L__BB24_2;
	bra.uni 	$L__BB24_24;
$L__BB24_3:
	setp.ne.s16 	%p3, %rs19, 0;
	@%p3 bra 	$L__BB24_14;
	and.b32  	%r6, %r29, 3;
	and.b32  	%r7, %r29, 2147483644;
	and.b32  	%r8, %r29, 1;
$L__BB24_5:
	setp.lt.u32 	%p42, %r29, 4;
	mul.wide.s32 	%rd41, %r206, 4;
	add.s64 	%rd42, %rd2, %rd41;
	ld.global.nc.u32 	%r10, [%rd42];
	mov.b16 	%rs110, 1;
	mov.b32 	%r209, 1;
	@%p42 bra 	$L__BB24_8;
	mov.b16 	%rs110, 1;
	mov.b32 	%r209, 1;
$L__BB24_7:
	.pragma "nounroll";
	add.s32 	%r112, %r209, %r206;
	sub.s32 	%r113, %r206, %r209;
	setp.lt.s32 	%p43, %r112, %r28;
	selp.b32 	%r114, 0, %r28, %p43;
	sub.s32 	%r115, %r112, %r114;
	shr.s32 	%r116, %r113, 31;
	and.b32  	%r117, %r116, %r28;
	add.s32 	%r118, %r117, %r113;
	mul.wide.s32 	%rd43, %r115, 4;
	add.s64 	%rd44, %rd2, %rd43;
	ld.global.nc.u32 	%r119, [%rd44];
	{ // callseq 14, 0
	.param .b32 param0;
	st.param.b32 	[param0], %r10;
	.param .b32 param1;
	st.param.b32 	[param1], %r119;
	.param .b32 retval0;
	prototype_14 : .callprototype (.param .b32 _) _ (.param .b32 _, .param .b32 _);
	call (retval0), 
	%rd3, 
	(
	param0, 
	param1
	)
	, prototype_14;
	ld.param.b32 	%r120, [retval0];
	} // callseq 14
	cvt.u16.u32 	%rs67, %r120;
	and.b16  	%rs68, %rs67, %rs110;
	and.b16  	%rs69, %rs68, 255;
	setp.ne.s16 	%p44, %rs69, 0;
	mul.wide.s32 	%rd45, %r118, 4;
	add.s64 	%rd46, %rd2, %rd45;
	ld.global.nc.u32 	%r122, [%rd46];
	{ // callseq 15, 0
	.param .b32 param0;
	st.param.b32 	[param0], %r10;
	.param .b32 param1;
	st.param.b32 	[param1], %r122;
	.param .b32 retval0;
	prototype_15 : .callprototype (.param .b32 _) _ (.param .b32 _, .param .b32 _);
	call (retval0), 
	%rd3, 
	(
	param0, 
	param1
	)
	, prototype_15;
	ld.param.b32 	%r123, [retval0];
	} // callseq 15
	cvt.u16.u32 	%rs70, %r123;
	and.b16  	%rs72, %rs70, 1;
	setp.eq.b16 	%p45, %rs72, 1;
	and.pred  	%p46, %p44, %p45;
	not.b32 	%r125, %r209;
	add.s32 	%r126, %r112, 1;
	add.s32 	%r127, %r206, %r125;
	setp.lt.s32 	%p47, %r126, %r28;
	selp.b32 	%r128, 0, %r28, %p47;
	sub.s32 	%r129, %r126, %r128;
	shr.s32 	%r130, %r127, 31;
	and.b32  	%r131, %r130, %r28;
	add.s32 	%r132, %r131, %r127;
	mul.wide.s32 	%rd47, %r129, 4;
	add.s64 	%rd48, %rd2, %rd47;
	ld.global.nc.u32 	%r133, [%rd48];
	{ // callseq 16, 0
	.param .b32 param0;
	st.param.b32 	[param0], %r10;
	.param .b32 param1;
	st.param.b32 	[param1], %r133;
	.param .b32 retval0;
	prototype_16 : .callprototype (.param .b32 _) _ (.param .b32 _, .param .b32 _);
	call (retval0), 
	%rd3, 
	(
	param0, 
	param1
	)
	, prototype_16;
	ld.param.b32 	%r134, [retval0];
	} // callseq 16
	cvt.u16.u32 	%rs73, %r134;
	and.b16  	%rs75, %rs73, 1;
	setp.eq.b16 	%p48, %rs75, 1;
	and.pred  	%p49, %p46, %p48;
	mul.wide.s32 	%rd49, %r132, 4;
	add.s64 	%rd50, %rd2, %rd49;
	ld.global.nc.u32 	%r136, [%rd50];
	{ // callseq 17, 0
	.param .b32 param0;
	st.param.b32 	[param0], %r10;
	.param .b32 param1;
	st.param.b32 	[param1], %r136;
	.param .b32 retval0;
	prototype_17 : .callprototype (.param .b32 _) _ (.param .b32 _, .param .b32 _);
	call (retval0), 
	%rd3, 
	(
	param0, 
	param1
	)
	, prototype_17;
	ld.param.b32 	%r137, [retval0];
	} // callseq 17
	cvt.u16.u32 	%rs76, %r137;
	and.b16  	%rs78, %rs76, 1;
	setp.eq.b16 	%p50, %rs78, 1;
	and.pred  	%p51, %p49, %p50;
	add.s32 	%r139, %r112, 2;
	add.s32 	%r140, %r113, -2;
	setp.lt.s32 	%p52, %r139, %r28;
	selp.b32 	%r141, 0, %r28, %p52;
	sub.s32 	%r142, %r139, %r141;
	shr.s32 	%r143, %r140, 31;
	and.b32  	%r144, %r143, %r28;
	add.s32 	%r145, %r144, %r140;
	mul.wide.s32 	%rd51, %r142, 4;
	add.s64 	%rd52, %rd2, %rd51;
	ld.global.nc.u32 	%r146, [%rd52];
	{ // callseq 18, 0
	.param .b32 param0;
	st.param.b32 	[param0], %r10;
	.param .b32 param1;
	st.param.b32 	[param1], %r146;
	.param .b32 retval0;
	prototype_18 : .callprototype (.param .b32 _) _ (.param .b32 _, .param .b32 _);
	call (retval0), 
	%rd3, 
	(
	param0, 
	param1
	)
	, prototype_18;
	ld.param.b32 	%r147, [retval0];
	} // callseq 18
	cvt.u16.u32 	%rs79, %r147;
	and.b16  	%rs81, %rs79, 1;
	setp.eq.b16 	%p53, %rs81, 1;
	and.pred  	%p54, %p51, %p53;
	mul.wide.s32 	%rd53, %r145, 4;
	add.s64 	%rd54, %rd2, %rd53;
	ld.global.nc.u32 	%r149, [%rd54];
	{ // callseq 19, 0
	.param .b32 param0;
	st.param.b32 	[param0], %r10;
	.param .b32 param1;
	st.param.b32 	[param1], %r149;
	.param .b32 retval0;
	prototype_19 : .callprototype (.param .b32 _) _ (.param .b32 _, .param .b32 _);
	call (retval0), 
	%rd3, 
	(
	param0, 
	param1
	)
	, prototype_19;
	ld.param.b32 	%r150, [retval0];
	} // callseq 19
	cvt.u16.u32 	%rs82, %r150;
	and.b16  	%rs84, %rs82, 1;
	setp.eq.b16 	%p55, %rs84, 1;
	and.pred  	%p56, %p54, %p55;
	add.s32 	%r152, %r209, 3;
	add.s32 	%r153, %r112, 3;
	sub.s32 	%r154, %r206, %r152;
	setp.lt.s32 	%p57, %r153, %r28;
	selp.b32 	%r155, 0, %r28, %p57;
	sub.s32 	%r156, %r153, %r155;
	shr.s32 	%r157, %r154, 31;
	and.b32  	%r158, %r157, %r28;
	add.s32 	%r159, %r158, %r154;
	mul.wide.s32 	%rd55, %r156, 4;
	add.s64 	%rd56, %rd2, %rd55;
	ld.global.nc.u32 	%r160, [%rd56];
	{ // callseq 20, 0
	.param .b32 param0;
	st.param.b32 	[param0], %r10;
	.param .b32 param1;
	st.param.b32 	[param1], %r160;
	.param .b32 retval0;
	prototype_20 : .callprototype (.param .b32 _) _ (.param .b32 _, .param .b32 _);
	call (retval0), 
	%rd3, 
	(
	param0, 
	param1
	)
	, prototype_20;
	ld.param.b32 	%r161, [retval0];
	} // callseq 20
	cvt.u16.u32 	%rs85, %r161;
	and.b16  	%rs87, %rs85, 1;
	setp.eq.b16 	%p58, %rs87, 1;
	and.pred  	%p59, %p56, %p58;
	mul.wide.s32 	%rd57, %r159, 4;
	add.s64 	%rd58, %rd2, %rd57;
	ld.global.nc.u32 	%r163, [%rd58];
	{ // callseq 21, 0
	.param .b32 param0;
	st.param.b32 	[param0], %r10;
	.param .b32 param1;
	st.param.b32 	[param1], %r163;
	.param .b32 retval0;
	prototype_21 : .callprototype (.param .b32 _) _ (.param .b32 _, .param .b32 _);
	call (retval0), 
	%rd3, 
	(
	param0, 
	param1
	)
	, prototype_21;
	ld.param.b32 	%r164, [retval0];
	} // callseq 21
	cvt.u16.u32 	%rs88, %r164;
	and.b16  	%rs90, %rs88, 1;
	setp.eq.b16 	%p60, %rs90, 1;
	and.pred  	%p61, %p59, %p60;
	selp.u16 	%rs110, 1, 0, %p61;
	add.s32 	%r209, %r209, 4;
	setp.ne.s32 	%p62, %r152, %r7;
	@%p62 bra 	$L__BB24_7;
$L__BB24_8:
	setp.eq.s32 	%p63, %r6, 0;
	@%p63 bra 	$L__BB24_13;
	setp.eq.s32 	%p64, %r6, 1;
	@%p64 bra 	$L__BB24_11;
	add.s32 	%r166, %r209, %r206;
	sub.s32 	%r167, %r206, %r209;
	setp.lt.s32 	%p65, %r166, %r28;
	selp.b32 	%r168, 0, %r28, %p65;
	sub.s32 	%r169, %r166, %r168;
	shr.s32 	%r170, %r167, 31;
	and.b32  	%r171, %r170, %r28;
	add.s32 	%r172, %r171, %r167;
	mul.wide.s32 	%rd59, %r169, 4;
	add.s64 	%rd60, %rd2, %rd59;
	ld.global.nc.u32 	%r173, [%rd60];
	{ // callseq 22, 0
	.param .b32 param0;
	st.param.b32 	[param0], %r10;
	.param .b32 param1;
	st.param.b32 	[param1], %r173;
	.param .b32 retval0;
	prototype_22 : .callprototype (.param .b32 _) _ (.param .b32 _, .param .b32 _);
	call (retval0), 
	%rd3, 
	(
	param0, 
	param1
	)
	, prototype_22;
	ld.param.b32 	%r174, [retval0];
	} // callseq 22
	cvt.u16.u32 	%rs92, %r174;
	and.b16  	%rs93, %rs92, %rs110;
	setp.ne.s16 	%p66, %rs93, 0;
	mul.wide.s32 	%rd61, %r172, 4;
	add.s64 	%rd62, %rd2, %rd61;
	ld.global.nc.u32 	%r176, [%rd62];
	{ // callseq 23, 0
	.param .b32 param0;
	st.param.b32 	[param0], %r10;
	.param .b32 param1;
	st.param.b32 	[param1], %r176;
	.param .b32 retval0;
	prototype_23 : .callprototype (.param .b32 _) _ (.param .b32 _, .param .b32 _);
	call (retval0), 
	%rd3, 
	(
	param0, 
	param1
	)
	, prototype_23;
	ld.param.b32 	%r177, [retval0];
	} // callseq 23
	cvt.u16.u32 	%rs94, %r177;
	and.b16  	%rs96, %rs94, 1;
	setp.eq.b16 	%p67, %rs96, 1;
	and.pred  	%p68, %p66, %p67;
	not.b32 	%r179, %r209;
	add.s32 	%r180, %r166, 1;
	add.s32 	%r181, %r206, %r179;
	setp.lt.s32 	%p69, %r180, %r28;
	selp.b32 	%r182, 0, %r28, %p69;
	sub.s32 	%r183, %r180, %r182;
	shr.s32 	%r184, %r181, 31;
	and.b32  	%r185, %r184, %r28;
	add.s32 	%r186, %r185, %r181;
	mul.wide.s32 	%rd63, %r183, 4;
	add.s64 	%rd64, %rd2, %rd63;
	ld.global.nc.u32 	%r187, [%rd64];
	{ // callseq 24, 0
	.param .b32 param0;
	st.param.b32 	[param0], %r10;
	.param .b32 param1;
	st.param.b32 	[param1], %r187;
	.param .b32 retval0;
	prototype_24 : .callprototype (.param .b32 _) _ (.param .b32 _, .param .b32 _);
	call (retval0), 
	%rd3, 
	(
	param0, 
	param1
	)
	, prototype_24;
	ld.param.b32 	%r188, [retval0];
	} // callseq 24
	cvt.u16.u32 	%rs97, %r188;
	and.b16  	%rs99, %rs97, 1;
	setp.eq.b16 	%p70, %rs99, 1;
	and.pred  	%p71, %p68, %p70;
	mul.wide.s32 	%rd65, %r186, 4;
	add.s64 	%rd66, %rd2, %rd65;
	ld.global.nc.u32 	%r190, [%rd66];
	{ // callseq 25, 0
	.param .b32 param0;
	st.param.b32 	[param0], %r10;
	.param .b32 param1;
	st.param.b32 	[param1], %r190;
	.param .b32 retval0;
	prototype_25 : .callprototype (.param .b32 _) _ (.param .b32 _, .param .b32 _);
	call (retval0), 
	%rd3, 
	(
	param0, 
	param1
	)
	, prototype_25;
	ld.param.b32 	%r191, [retval0];
	} // callseq 25
	cvt.u16.u32 	%rs100, %r191;
	and.b16  	%rs102, %rs100, 1;
	setp.eq.b16 	%p72, %rs102, 1;
	and.pred  	%p73, %p71, %p72;
	selp.u16 	%rs110, 1, 0, %p73;
	add.s32 	%r209, %r209, 2;
$L__BB24_11:
	setp.eq.s32 	%p74, %r8, 0;
	@%p74 bra 	$L__BB24_13;
	add.s32 	%r193, %r209, %r206;
	sub.s32 	%r194, %r206, %r209;
	setp.lt.s32 	%p75, %r193, %r28;
	selp.b32 	%r195, 0, %r28, %p75;
	sub.s32 	%r196, %r193, %r195;
	shr.s32 	%r197, %r194, 31;
	and.b32  	%r198, %r197, %r28;
	add.s32 	%r199, %r198, %r194;
	mul.wide.s32 	%rd67, %r196, 4;
	add.s64 	%rd68, %rd2, %rd67;
	ld.global.nc.u32 	%r200, [%rd68];
	{ // callseq 26, 0
	.param .b32 param0;
	st.param.b32 	[param0], %r10;
	.param .b32 param1;
	st.param.b32 	[param1], %r200;
	.param .b32 retval0;
	prototype_26 : .callprototype (.param .b32 _) _ (.param .b32 _, .param .b32 _);
	call (retval0), 
	%rd3, 
	(
	param0, 
	param1
	)
	, prototype_26;
	ld.param.b32 	%r201, [retval0];
	} // callseq 26
	cvt.u16.u32 	%rs103, %r201;
	and.b16  	%rs104, %rs103, %rs110;
	setp.ne.s16 	%p76, %rs104, 0;
	mul.wide.s32 	%rd69, %r199, 4;
	add.s64 	%rd70, %rd2, %rd69;
	ld.global.nc.u32 	%r203, [%rd70];
	{ // callseq 27, 0
	.param .b32 param0;
	st.param.b32 	[param0], %r10;
	.param .b32 param1;
	st.param.b32 	[param1], %r203;
	.param .b32 retval0;
	prototype_27 : .callprototype (.param .b32 _) _ (.param .b32 _, .param .b32 _);
	call (retval0), 
	%rd3, 
	(
	param0, 
	param1
	)
	, prototype_27;
	ld.param.b32 	%r204, [retval0];
	} // callseq 27
	cvt.u16.u32 	%rs105, %r204;
	and.b16  	%rs107, %rs105, 1;
	setp.eq.b16 	%p77, %rs107, 1;
	and.pred  	%p78, %p76, %p77;
	selp.u16 	%rs110, 1, 0, %p78;
$L__BB24_13:
	cvt.s64.s32 	%rd71, %r206;
	add.s64 	%rd72, %rd1, %rd71;
	st.global.u8 	[%rd72], %rs110;
	add.s32 	%r206, %r206, %r2;
	setp.lt.s32 	%p79, %r206, %r28;
	@%p79 bra 	$L__BB24_5;
	bra.uni 	$L__BB24_24;
$L__BB24_14:
	and.b32  	%r17, %r29, 3;
	and.b32  	%r18, %r29, 2147483644;
	and.b32  	%r19, %r29, 1;
$L__BB24_15:
	setp.lt.u32 	%p4, %r29, 4;
	mul.wide.s32 	%rd9, %r206, 4;
	add.s64 	%rd10, %rd2, %rd9;
	ld.global.nc.u32 	%r21, [%rd10];
	mov.b16 	%rs116, 1;
	mov.b32 	%r213, 1;
	@%p4 bra 	$L__BB24_18;
	mov.b16 	%rs116, 1;
	mov.b32 	%r213, 1;
$L__BB24_17:
	.pragma "nounroll";
	add.s32 	%r37, %r213, %r206;
	sub.s32 	%r38, %r206, %r213;
	setp.lt.s32 	%p5, %r37, %r28;
	selp.b32 	%r39, %r37, %r3, %p5;
	max.s32 	%r40, %r38, 0;
	mul.wide.s32 	%rd11, %r39, 4;
	add.s64 	%rd12, %rd2, %rd11;
	ld.global.nc.u32 	%r41, [%rd12];
	{ // callseq 0, 0
	.param .b32 param0;
	st.param.b32 	[param0], %r21;
	.param .b32 param1;
	st.param.b32 	[param1], %r41;
	.param .b32 retval0;
	prototype_0 : .callprototype (.param .b32 _) _ (.param .b32 _, .param .b32 _);
	call (retval0), 
	%rd3, 
	(
	param0, 
	param1
	)
	, prototype_0;
	ld.param.b32 	%r42, [retval0];
	} // callseq 0
	cvt.u16.u32 	%rs23, %r42;
	and.b16  	%rs24, %rs23, %rs116;
	and.b16  	%rs25, %rs24, 255;
	setp.ne.s16 	%p6, %rs25, 0;
	mul.wide.u32 	%rd13, %r40, 4;
	add.s64 	%rd14, %rd2, %rd13;
	ld.global.nc.u32 	%r44, [%rd14];
	{ // callseq 1, 0
	.param .b32 param0;
	st.param.b32 	[param0], %r21;
	.param .b32 param1;
	st.param.b32 	[param1], %r44;
	.param .b32 retval0;
	prototype_1 : .callprototype (.param .b32 _) _ (.param .b32 _, .param .b32 _);
	call (retval0), 
	%rd3, 
	(
	param0, 
	param1
	)
	, prototype_1;
	ld.param.b32 	%r45, [retval0];
	} // callseq 1
	cvt.u16.u32 	%rs26, %r45;
	and.b16  	%rs28, %rs26, 1;
	setp.eq.b16 	%p7, %rs28, 1;
	and.pred  	%p8, %p6, %p7;
	not.b32 	%r47, %r213;
	add.s32 	%r48, %r37, 1;
	add.s32 	%r49, %r206, %r47;
	setp.lt.s32 	%p9, %r48, %r28;
	selp.b32 	%r50, %r48, %r3, %p9;
	max.s32 	%r51, %r49, 0;
	mul.wide.s32 	%rd15, %r50, 4;
	add.s64 	%rd16, %rd2, %rd15;
	ld.global.nc.u32 	%r52, [%rd16];
	{ // callseq 2, 0
	.param .b32 param0;
	st.param.b32 	[param0], %r21;
	.param .b32 param1;
	st.param.b32 	[param1], %r52;
	.param .b32 retval0;
	prototype_2 : .callprototype (.param .b32 _) _ (.param .b32 _, .param .b32 _);
	call (retval0), 
	%rd3, 
	(
	param0, 
	param1
	)
	, prototype_2;
	ld.param.b32 	%r53, [retval0];
	} // callseq 2
	cvt.u16.u32 	%rs29, %r53;
	and.b16  	%rs31, %rs29, 1;
	setp.eq.b16 	%p10, %rs31, 1;
	and.pred  	%p11, %p8, %p10;
	mul.wide.u32 	%rd17, %r51, 4;
	add.s64 	%rd18, %rd2, %rd17;
	ld.global.nc.u32 	%r55, [%rd18];
	{ // callseq 3, 0
	.param .b32 param0;
	st.param.b32 	[param0], %r21;
	.param .b32 param1;
	st.param.b32 	[param1], %r55;
	.param .b32 retval0;
	prototype_3 : .callprototype (.param .b32 _) _ (.param .b32 _, .param .b32 _);
	call (retval0), 
	%rd3, 
	(
	param0, 
	param1
	)
	, prototype_3;
	ld.param.b32 	%r56, [retval0];
	} // callseq 3
	cvt.u16.u32 	%rs32, %r56;
	and.b16  	%rs34, %rs32, 1;
	setp.eq.b16 	%p12, %rs34, 1;
	and.pred  	%p13, %p11, %p12;
	add.s32 	%r58, %r37, 2;
	add.s32 	%r59, %r38, -2;
	setp.lt.s32 	%p14, %r58, %r28;
	selp.b32 	%r60, %r58, %r3, %p14;
	max.s32 	%r61, %r59, 0;
	mul.wide.s32 	%rd19, %r60, 4;
	add.s64 	%rd20, %rd2, %rd19;
	ld.global.nc.u32 	%r62, [%rd20];
	{ // callseq 4, 0
	.param .b32 param0;
	st.param.b32 	[param0], %r21;
	.param .b32 param1;
	st.param.b32 	[param1], %r62;
	.param .b32 retval0;
	prototype_4 : .callprototype (.param .b32 _) _ (.param .b32 _, .param .b32 _);
	call (retval0), 
	%rd3, 
	(
	param0, 
	param1
	)
	, prototype_4;
	ld.param.b32 	%r63, [retval0];
	} // callseq 4
	cvt.u16.u32 	%rs35, %r63;
	and.b16  	%rs37, %rs35, 1;
	setp.eq.b16 	%p15, %rs37, 1;
	and.pred  	%p16, %p13, %p15;
	mul.wide.u32 	%rd21, %r61, 4;
	add.s64 	%rd22, %rd2, %rd21;
	ld.global.nc.u32 	%r65, [%rd22];
	{ // callseq 5, 0
	.param .b32 param0;
	st.param.b32 	[param0], %r21;
	.param .b32 param1;
	st.param.b32 	[param1], %r65;
	.param .b32 retval0;
	prototype_5 : .callprototype (.param .b32 _) _ (.param .b32 _, .param .b32 _);
	call (retval0), 
	%rd3, 
	(
	param0, 
	param1
	)
	, prototype_5;
	ld.param.b32 	%r66, [retval0];
	} // callseq 5
	cvt.u16.u32 	%rs38, %r66;
	and.b16  	%rs40, %rs38, 1;
	setp.eq.b16 	%p17, %rs40, 1;
	and.pred  	%p18, %p16, %p17;
	add.s32 	%r68, %r213, 3;
	add.s32 	%r69, %r37, 3;
	sub.s32 	%r70, %r206, %r68;
	setp.lt.s32 	%p19, %r69, %r28;
	selp.b32 	%r71, %r69, %r3, %p19;
	max.s32 	%r72, %r70, 0;
	mul.wide.s32 	%rd23, %r71, 4;
	add.s64 	%rd24, %rd2, %rd23;
	ld.global.nc.u32 	%r73, [%rd24];
	{ // callseq 6, 0
	.param .b32 param0;
	st.param.b32 	[param0], %r21;
	.param .b32 param1;
	st.param.b32 	[param1], %r73;
	.param .b32 retval0;
	prototype_6 : .callprototype (.param .b32 _) _ (.param .b32 _, .param .b32 _);
	call (retval0), 
	%rd3, 
	(
	param0, 
	param1
	)
	, prototype_6;
	ld.param.b32 	%r74, [retval0];
	} // callseq 6
	cvt.u16.u32 	%rs41, %r74;
	and.b16  	%rs43, %rs41, 1;
	setp.eq.b16 	%p20, %rs43, 1;
	and.pred  	%p21, %p18, %p20;
	mul.wide.u32 	%rd25, %r72, 4;
	add.s64 	%rd26, %rd2, %rd25;
	ld.global.nc.u32 	%r76, [%rd26];
	{ // callseq 7, 0
	.param .b32 param0;
	st.param.b32 	[param0], %r21;
	.param .b32 param1;
	st.param.b32 	[param1], %r76;
	.param .b32 retval0;
	prototype_7 : .callprototype (.param .b32 _) _ (.param .b32 _, .param .b32 _);
	call (retval0), 
	%rd3, 
	(
	param0, 
	param1
	)
	, prototype_7;
	ld.param.b32 	%r77, [retval0];
	} // callseq 7
	cvt.u16.u32 	%rs44, %r77;
	and.b16  	%rs46, %rs44, 1;
	setp.eq.b16 	%p22, %rs46, 1;
	and.pred  	%p23, %p21, %p22;
	selp.u16 	%rs116, 1, 0, %p23;
	add.s32 	%r213, %r213, 4;
	setp.ne.s32 	%p24, %r68, %r18;
	@%p24 bra 	$L__BB24_17;
$L__BB24_18:
	setp.eq.s32 	%p25, %r17, 0;
	@%p25 bra 	$L__BB24_23;
	setp.eq.s32 	%p26, %r17, 1;
	@%p26 bra 	$L__BB24_21;
	add.s32 	%r79, %r213, %r206;
	sub.s32 	%r80, %r206, %r213;
	setp.lt.s32 	%p27, %r79, %r28;
	selp.b32 	%r81, %r79, %r3, %p27;
	max.s32 	%r82, %r80, 0;
	mul.wide.s32 	%rd27, %r81, 4;
	add.s64 	%rd28, %rd2, %rd27;
	ld.global.nc.u32 	%r83, [%rd28];
	{ // callseq 8, 0
	.param .b32 param0;
	st.param.b32 	[param0], %r21;
	.param .b32 param1;
	st.param.b32 	[param1], %r83;
	.param .b32 retval0;
	prototype_8 : .callprototype (.param .b32 _) _ (.param .b32 _, .param .b32 _);
	call (retval0), 
	%rd3, 
	(
	param0, 
	param1
	)
	, prototype_8;
	ld.param.b32 	%r84, [retval0];
	} // callseq 8
	cvt.u16.u32 	%rs48, %r84;
	and.b16  	%rs49, %rs48, %rs116;
	setp.ne.s16 	%p28, %rs49, 0;
	mul.wide.u32 	%rd29, %r82, 4;
	add.s64 	%rd30, %rd2, %rd29;
	ld.global.nc.u32 	%r86, [%rd30];
	{ // callseq 9, 0
	.param .b32 param0;
	st.param.b32 	[param0], %r21;
	.param .b32 param1;
	st.param.b32 	[param1], %r86;
	.param .b32 retval0;
	prototype_9 : .callprototype (.param .b32 _) _ (.param .b32 _, .param .b32 _);
	call (retval0), 
	%rd3, 
	(
	param0, 
	param1
	)
	, prototype_9;
	ld.param.b32 	%r87, [retval0];
	} // callseq 9
	cvt.u16.u32 	%rs50, %r87;
	and.b16  	%rs52, %rs50, 1;
	setp.eq.b16 	%p29, %rs52, 1;
	and.pred  	%p30, %p28, %p29;
	not.b32 	%r89, %r213;
	add.s32 	%r90, %r79, 1;
	add.s32 	%r91, %r206, %r89;
	setp.lt.s32 	%p31, %r90, %r28;
	selp.b32 	%r92, %r90, %r3, %p31;
	max.s32 	%r93, %r91, 0;
	mul.wide.s32 	%rd31, %r92, 4;
	add.s64 	%rd32, %rd2, %rd31;
	ld.global.nc.u32 	%r94, [%rd32];
	{ // callseq 10, 0
	.param .b32 param0;
	st.param.b32 	[param0], %r21;
	.param .b32 param1;
	st.param.b32 	[param1], %r94;
	.param .b32 retval0;
	prototype_10 : .callprototype (.param .b32 _) _ (.param .b32 _, .param .b32 _);
	call (retval0), 
	%rd3, 
	(
	param0, 
	param1
	)
	, prototype_10;
	ld.param.b32 	%r95, [retval0];
	} // callseq 10
	cvt.u16.u32 	%rs53, %r95;
	and.b16  	%rs55, %rs53, 1;
	setp.eq.b16 	%p32, %rs55, 1;
	and.pred  	%p33, %p30, %p32;
	mul.wide.u32 	%rd33, %r93, 4;
	add.s64 	%rd34, %rd2, %rd33;
	ld.global.nc.u32 	%r97, [%rd34];
	{ // callseq 11, 0
	.param .b32 param0;
	st.param.b32 	[param0], %r21;
	.param .b32 param1;
	st.param.b32 	[param1], %r97;
	.param .b32 retval0;
	prototype_11 : .callprototype (.param .b32 _) _ (.param .b32 _, .param .b32 _);
	call (retval0), 
	%rd3, 
	(
	param0, 
	param1
	)
	, prototype_11;
	ld.param.b32 	%r98, [retval0];
	} // callseq 11
	cvt.u16.u32 	%rs56, %r98;
	and.b16  	%rs58, %rs56, 1;
	setp.eq.b16 	%p34, %rs58, 1;
	and.pred  	%p35, %p33, %p34;
	selp.u16 	%rs116, 1, 0, %p35;
	add.s32 	%r213, %r213, 2;
$L__BB24_21:
	setp.eq.s32 	%p36, %r19, 0;
	@%p36 bra 	$L__BB24_23;
	add.s32 	%r100, %r213, %r206;
	sub.s32 	%r101, %r206, %r213;
	setp.lt.s32 	%p37, %r100, %r28;
	selp.b32 	%r102, %r100, %r3, %p37;
	max.s32 	%r103, %r101, 0;
	mul.wide.s32 	%rd35, %r102, 4;
	add.s64 	%rd36, %rd2, %rd35;
	ld.global.nc.u32 	%r104, [%rd36];
	{ // callseq 12, 0
	.param .b32 param0;
	st.param.b32 	[param0], %r21;
	.param .b32 param1;
	st.param.b32 	[param1], %r104;
	.param .b32 retval0;
	prototype_12 : .callprototype (.param .b32 _) _ (.param .b32 _, .param .b32 _);
	call (retval0), 
	%rd3, 
	(
	param0, 
	param1
	)
	, prototype_12;
	ld.param.b32 	%r105, [retval0];
	} // callseq 12
	cvt.u16.u32 	%rs59, %r105;
	and.b16  	%rs60, %rs59, %rs116;
	setp.ne.s16 	%p38, %rs60, 0;
	mul.wide.u32 	%rd37, %r103, 4;
	add.s64 	%rd38, %rd2, %rd37;
	ld.global.nc.u32 	%r107, [%rd38];
	{ // callseq 13, 0
	.param .b32 param0;
	st.param.b32 	[param0], %r21;
	.param .b32 param1;
	st.param.b32 	[param1], %r107;
	.param .b32 retval0;
	prototype_13 : .callprototype (.param .b32 _) _ (.param .b32 _, .param .b32 _);
	call (retval0), 
	%rd3, 
	(
	param0, 
	param1
	)
	, prototype_13;
	ld.param.b32 	%r108, [retval0];
	} // callseq 13
	cvt.u16.u32 	%rs61, %r108;
	and.b16  	%rs63, %rs61, 1;
	setp.eq.b16 	%p39, %rs63, 1;
	and.pred  	%p40, %p38, %p39;
	selp.u16 	%rs116, 1, 0, %p40;
$L__BB24_23:
	cvt.s64.s32 	%rd39, %r206;
	add.s64 	%rd40, %rd1, %rd39;
	st.global.u8 	[%rd40], %rs116;
	add.s32 	%r206, %r206, %r2;
	setp.lt.s32 	%p41, %r206, %r28;
	@%p41 bra 	$L__BB24_15;
$L__BB24_24:
	ret;

}
	// .globl	_cupy_boolrelextrema_1D_int64
.visible .entry _cupy_boolrelextrema_1D_int64(
	.param .u32 _cupy_boolrelextrema_1D_int64_param_0,
	.param .u32 _cupy_boolrelextrema_1D_int64_param_1,
	.param .u8 _cupy_boolrelextrema_1D_int64_param_2,
	.param .u32 _cupy_boolrelextrema_1D_int64_param_3,
	.param .u64 .ptr .align 1 _cupy_boolrelextrema_1D_int64_param_4,
	.param .u64 .ptr .align 1 _cupy_boolrelextrema_1D_int64_param_5
)
.maxntid 512
{
	.reg .pred 	%p<81>;
	.reg .b16 	%rs<121>;
	.reg .b32 	%r<185>;
	.reg .b64 	%rd<105>;

	ld.param.u32 	%r26, [_cupy_boolrelextrema_1D_int64_param_0];
	ld.param.u32 	%r27, [_cupy_boolrelextrema_1D_int64_param_1];
	ld.param.s8 	%rs19, [_cupy_boolrelextrema_1D_int64_param_2];
	ld.param.u32 	%r28, [_cupy_boolrelextrema_1D_int64_param_3];
	ld.param.u64 	%rd6, [_cupy_boolrelextrema_1D_int64_param_4];
	ld.param.u64 	%rd7, [_cupy_boolrelextrema_1D_int64_param_5];
	cvta.to.global.u64 	%rd1, %rd7;
	cvta.to.global.u64 	%rd2, %rd6;
	mul.wide.s32 	%rd8, %r28, 8;
	mov.u64 	%rd9, func_l;
	add.s64 	%rd10, %rd9, %rd8;
	ld.global.nc.u64 	%rd3, [%rd10];
	mov.u32 	%r29, %ctaid.x;
	mov.u32 	%r30, %ntid.x;
	mov.u32 	%r31, %tid.x;
	mad.lo.s32 	%r176, %r29, %r30, %r31;
	mov.u32 	%r32, %nctaid.x;
	mul.lo.s32 	%r2, %r30, %r32;
	setp.ge.s32 	%p1, %r176, %r26;
	@%p1 bra 	$L__BB25_24;
	setp.gt.s32 	%p2, %r27, 0;
	add.s32 	%r3, %r26, -1;
	@%p2 bra 	$L__BB25_3;
$L__BB25_2:
	cvt.s64.s32 	%rd103, %r176;
	add.s64 	%rd104, %rd1, %rd103;
	mov.b16 	%rs108, 1;
	st.global.u8 	[%rd104], %rs108;
	add.s32 	%r176, %r176, %r2;
	setp.lt.s32 	%p80, %r176, %r26;
	@%p80 bra 	$L__BB25_2;
	bra.uni 	$L__BB25_24;
$L__BB25_3:
	setp.ne.s16 	%p3, %rs19, 0;
	@%p3 bra 	$L__BB25_14;
	and.b32  	%r6, %r27, 3;
	and.b32  	%r7, %r27, 2147483644;
	and.b32  	%r8, %r27, 1;
$L__BB25_5:
	setp.lt.u32 	%p42, %r27, 4;
	mul.wide.s32 	%rd57, %r176, 8;
	add.s64 	%rd58, %rd2, %rd57;
	ld.global.nc.u64 	%rd4, [%rd58];
	mov.b16 	%rs110, 1;
	mov.b32 	%r179, 1;
	@%p42 bra 	$L__BB25_8;
	mov.b16 	%rs110, 1;
	mov.b32 	%r179, 1;
$L__BB25_7:
	.pragma "nounroll";
	add.s32 	%r96, %r179, %r176;
	sub.s32 	%r97, %r176, %r179;
	setp.lt.s32 	%p43, %r96, %r26;
	selp.b32 	%r98, 0, %r26, %p43;
	sub.s32 	%r99, %r96, %r98;
	shr.s32 	%r100, %r97, 31;
	and.b32  	%r101, %r100, %r26;
	add.s32 	%r102, %r101, %r97;
	mul.wide.s32 	%rd59, %r99, 8;
	add.s64 	%rd60, %rd2, %rd59;
	ld.global.nc.u64 	%rd61, [%rd60];
	{ // callseq 42, 0
	.param .b64 param0;
	st.param.b64 	[param0], %rd4;
	.param .b64 param1;
	st.param.b64 	[param1], %rd61;
	.param .b32 retval0;
	prototype_42 : .callprototype (.param .b32 _) _ (.param .b64 _, .param .b64 _);
	call (retval0), 
	%rd3, 
	(
	param0, 
	param1
	)
	, prototype_42;
	ld.param.b32 	%r103, [retval0];
	} // callseq 42
	cvt.u16.u32 	%rs67, %r103;
	and.b16  	%rs68, %rs67, %rs110;
	and.b16  	%rs69, %rs68, 255;
	setp.ne.s16 	%p44, %rs69, 0;
	mul.wide.s32 	%rd62, %r102, 8;
	add.s64 	%rd63, %rd2, %rd62;
	ld.global.nc.u64 	%rd64, [%rd63];
	{ // callseq 43, 0
	.param .b64 param0;
	st.param.b64 	[param0], %rd4;
	.param .b64 param1;
	st.param.b64 	[param1], %rd64;
	.param .b32 retval0;
	prototype_43 : .callprototype (.param .b32 _) _ (.param .b64 _, .param .b64 _);
	call (retval0), 
	%rd3, 
	(
	param0, 
	param1
	)
	, prototype_43;
	ld.param.b32 	%r105, [retval0];
	} // callseq 43
	cvt.u16.u32 	%rs70, %r105;
	and.b16  	%rs72, %rs70, 1;
	setp.eq.b16 	%p45, %rs72, 1;
	and.pred  	%p46, %p44, %p45;
	not.b32 	%r107, %r179;
	add.s32 	%r108, %r96, 1;
	add.s32 	%r109, %r176, %r107;
	setp.lt.s32 	%p47, %r108, %r26;
	selp.b32 	%r110, 0, %r26, %p47;
	sub.s32 	%r111, %r108, %r110;
	shr.s32 	%r112, %r109, 31;
	and.b32  	%r113, %r112, %r26;
	add.s32 	%r114, %r113, %r109;
	mul.wide.s32 	%rd65, %r111, 8;
	add.s64 	%rd66, %rd2, %rd65;
	ld.global.nc.u64 	%rd67, [%rd66];
	{ // callseq 44, 0
	.param .b64 param0;
	st.param.b64 	[param0], %rd4;
	.param .b64 param1;
	st.param.b64 	[param1], %rd67;
	.param .b32 retval0;
	prototype_44 : .callprototype (.param .b32 _) _ (.param .b64 _, .param .b64 _);
	call (retval0), 
	%rd3, 
	(
	param0, 
	param1
	)
	, prototype_44;
	ld.param.b32 	%r115, [retval0];
	} // callseq 44
	cvt.u16.u32 	%rs73, %r115;
	and.b16  	%rs75, %rs73, 1;
	setp.eq.b16 	%p48, %rs75, 1;
	and.pred  	%p49, %p46, %p48;
	mul.wide.s32 	%rd68, %r114, 8;
	add.s64 	%rd69, %rd2, %rd68;
	ld.global.nc.u64 	%rd70, [%rd69];
	{ // callseq 45, 0
	.param .b64 param0;
	st.param.b64 	[param0], %rd4;
	.param .b64 param1;
	st.param.b64 	[param1], %rd70;
	.param .b32 retval0;
	prototype_45 : .callprototype (.param .b32 _) _ (.param .b64 _, .param .b64 _);
	call (retval0), 
	%rd3, 
	(
	param0, 
	param1
	)
	, prototype_45;
	ld.param.b32 	%r117, [retval0];
	} // callseq 45
	cvt.u16.u32 	%rs76, %r117;
	and.b16  	%rs78, %rs76, 1;
	setp.eq.b16 	%p50, %rs78, 1;
	and.pred  	%p51, %p49, %p50;
	add.s32 	%r119, %r96, 2;
	add.s32 	%r120, %r97, -2;
	setp.lt.s32 	%p52, %r119, %r26;
	selp.b32 	%r121, 0, %r26, %p52;
	sub.s32 	%r122, %r119, %r121;
	shr.s32 	%r123, %r120, 31;
	and.b32  	%r124, %r123, %r26;
	add.s32 	%r125, %r124, %r120;
	mul.wide.s32 	%rd71, %r122, 8;
	add.s64 	%rd72, %rd2, %rd71;
	ld.global.nc.u64 	%rd73, [%rd72];
	{ // callseq 46, 0
	.param .b64 param0;
	st.param.b64 	[param0], %rd4;
	.param .b64 param1;
	st.param.b64 	[param1], %rd73;
	.param .b32 retval0;
	prototype_46 : .callprototype (.param .b32 _) _ (.param .b64 _, .param .b64 _);
	call (retval0), 
	%rd3, 
	(
	param0, 
	param1
	)
	, prototype_46;
	ld.param.b32 	%r126, [retval0];
	} // callseq 46
	cvt.u16.u32 	%rs79, %r126;
	and.b16  	%rs81, %rs79, 1;
	setp.eq.b16 	%p53, %rs81, 1;
	and.pred  	%p54, %p51, %p53;
	mul.wide.s32 	%rd74, %r125, 8;
	add.s64 	%rd75, %rd2, %rd74;
	ld.global.nc.u64 	%rd76, [%rd75];
	{ // callseq 47, 0
	.param .b64 param0;
	st.param.b64 	[param0], %rd4;
	.param .b64 param1;
	st.param.b64 	[param1], %rd76;
	.param .b32 retval0;
	prototype_47 : .callprototype (.param .b32 _) _ (.param .b64 _, .param .b64 _);
	call (retval0), 
	%rd3, 
	(
	param0, 
	param1
	)
	, prototype_47;
	ld.param.b32 	%r128, [retval0];
	} // callseq 47
	cvt.u16.u32 	%rs82, %r128;
	and.b16  	%rs84, %rs82, 1;
	setp.eq.b16 	%p55, %rs84, 1;
	and.pred  	%p56, %p54, %p55;
	add.s32 	%r130, %r179, 3;
	add.s32 	%r131, %r96, 3;
	sub.s32 	%r132, %r176, %r130;
	setp.lt.s32 	%p57, %r131, %r26;
	selp.b32 	%r133, 0, %r26, %p57;
	sub.s32 	%r134, %r131, %r133;
	shr.s32 	%r135, %r132, 31;
	and.b32  	%r136, %r135, %r26;
	add.s32 	%r137, %r136, %r132;
	mul.wide.s32 	%rd77, %r134, 8;
	add.s64 	%rd78, %rd2, %rd77;
	ld.global.nc.u64 	%rd79, [%rd78];
	{ // callseq 48, 0
	.param .b64 param0;
	st.param.b64 	[param0], %rd4;
	.param .b64 param1;
	st.param.b64 	[param1], %rd79;
	.param .b32 retval0;
	prototype_48 : .callprototype (.param .b32 _) _ (.param .b64 _, .param .b64 _);
	call (retval0), 
	%rd3, 
	(
	param0, 
	param1
	)
	, prototype_48;
	ld.param.b32 	%r138, [retval0];
	} // callseq 48
	cvt.u16.u32 	%rs85, %r138;
	and.b16  	%rs87, %rs85, 1;
	setp.eq.b16 	%p58, %rs87, 1;
	and.pred  	%p59, %p56, %p58;
	mul.wide.s32 	%rd80, %r137, 8;
	add.s64 	%rd81, %rd2, %rd80;
	ld.global.nc.u64 	%rd82, [%rd81];
	{ // callseq 49, 0
	.param .b64 param0;
	st.param.b64 	[param0], %rd4;
	.param .b64 param1;
	st.param.b64 	[param1], %rd82;
	.param .b32 retval0;
	prototype_49 : .callprototype (.param .b32 _) _ (.param .b64 _, .param .b64 _);
	call (retval0), 
	%rd3, 
	(
	param0, 
	param1
	)
	, prototype_49;
	ld.param.b32 	%r140, [retval0];
	} // callseq 49
	cvt.u16.u32 	%rs88, %r140;
	and.b16  	%rs90, %rs88, 1;
	setp.eq.b16 	%p60, %rs90, 1;
	and.pred  	%p61, %p59, %p60;
	selp.u16 	%rs110, 1, 0, %p61;
	add.s32 	%r179, %r179, 4;
	setp.ne.s32 	%p62, %r130, %r7;
	@%p62 bra 	$L__BB25_7;
$L__BB25_8:
	setp.eq.s32 	%p63, %r6, 0;
	@%p63 bra 	$L__BB25_13;
	setp.eq.s32 	%p64, %r6, 1;
	@%p64 bra 	$L__BB25_11;
	add.s32 	%r142, %r179, %r176;
	sub.s32 	%r143, %r176, %r179;
	setp.lt.s32 	%p65, %r142, %r26;
	selp.b32 	%r144, 0, %r26, %p65;
	sub.s32 	%r145, %r142, %r144;
	shr.s32 	%r146, %r143, 31;
	and.b32  	%r147, %r146, %r26;
	add.s32 	%r148, %r147, %r143;
	mul.wide.s32 	%rd83, %r145, 8;
	add.s64 	%rd84, %rd2, %rd83;
	ld.global.nc.u64 	%rd85, [%rd84];
	{ // callseq 50, 0
	.param .b64 param0;
	st.param.b64 	[param0], %rd4;
	.param .b64 param1;
	st.param.b64 	[param1], %rd85;
	.param .b32 retval0;
	prototype_50 : .callprototype (.param .b32 _) _ (.param .b64 _, .param .b64 _);
	call (retval0), 
	%rd3, 
	(
	param0, 
	param1
	)
	, prototype_50;
	ld.param.b32 	%r149, [retval0];
	} // callseq 50
	cvt.u16.u32 	%rs92, %r149;
	and.b16  	%rs93, %rs92, %rs110;
	setp.ne.s16 	%p66, %rs93, 0;
	mul.wide.s32 	%rd86, %r148, 8;
	add.s64 	%rd87, %rd2, %rd86;
	ld.global.nc.u64 	%rd88, [%rd87];
	{ // callseq 51, 0
	.param .b64 param0;
	st.param.b64 	[param0], %rd4;
	.param .b64 param1;
	st.param.b64 	[param1], %rd88;
	.param .b32 retval0;
	prototype_51 : .callprototype (.param .b32 _) _ (.param .b64 _, .param .b64 _);
	call (retval0), 
	%rd3, 
	(
	param0, 
	param1
	)
	, prototype_51;
	ld.param.b32 	%r151, [retval0];
	} // callseq 51
	cvt.u16.u32 	%rs94, %r151;
	and.b16  	%rs96, %rs94, 1;
	setp.eq.b16 	%p67, %rs96, 1;
	and.pred  	%p68, %p66, %p67;
	not.b32 	%r153, %r179;
	add.s32 	%r154, %r142, 1;
	add.s32 	%r155, %r176, %r153;
	setp.lt.s32 	%p69, %r154, %r26;
	selp.b32 	%r156, 0, %r26, %p69;
	sub.s32 	%r157, %r154, %r156;
	shr.s32 	%r158, %r155, 31;
	and.b32  	%r159, %r158, %r26;
	add.s32 	%r160, %r159, %r155;
	mul.wide.s32 	%rd89, %r157, 8;
	add.s64 	%rd90, %rd2, %rd89;
	ld.global.nc.u64 	%rd91, [%rd90];
	{ // callseq 52, 0
	.param .b64 param0;
	st.param.b64 	[param0], %rd4;
	.param .b64 param1;
	st.param.b64 	[param1], %rd91;
	.param .b32 retval0;
	prototype_52 : .callprototype (.param .b32 _) _ (.param .b64 _, .param .b64 _);
	call (retval0), 
	%rd3, 
	(
	param0, 
	param1
	)
	, prototype_52;
	ld.param.b32 	%r161, [retval0];
	} // callseq 52
	cvt.u16.u32 	%rs97, %r161;
	and.b16  	%rs99, %rs97, 1;
	setp.eq.b16 	%p70, %rs99, 1;
	and.pred  	%p71, %p68, %p70;
	mul.wide.s32 	%rd92, %r160, 8;
	add.s64 	%rd93, %rd2, %rd92;
	ld.global.nc.u64 	%rd94, [%rd93];
	{ // callseq 53, 0
	.param .b64 param0;
	st.param.b64 	[param0], %rd4;
	.param .b64 param1;
	st.param.b64 	[param1], %rd94;
	.param .b32 retval0;
	prototype_53 : .callprototype (.param .b32 _) _ (.param .b64 _, .param .b64 _);
	call (retval0), 
	%rd3, 
	(
	param0, 
	param1
	)
	, prototype_53;
	ld.param.b32 	%r163, [retval0];
	} // callseq 53
	cvt.u16.u32 	%rs100, %r163;
	and.b16  	%rs102, %rs100, 1;
	setp.eq.b16 	%p72, %rs102, 1;
	and.pred  	%p73, %p71, %p72;
	selp.u16 	%rs110, 1, 0, %p73;
	add.s32 	%r179, %r179, 2;
$L__BB25_11:
	setp.eq.s32 	%p74, %r8, 0;
	@%p74 bra 	$L__BB25_13;
	add.s32 	%r165, %r179, %r176;
	sub.s32 	%r166, %r176, %r179;
	setp.lt.s32 	%p75, %r165, %r26;
	selp.b32 	%r167, 0, %r26, %p75;
	sub.s32 	%r168, %r165, %r167;
	shr.s32 	%r169, %r166, 31;
	and.b32  	%r170, %r169, %r26;
	add.s32 	%r171, %r170, %r166;
	mul.wide.s32 	%rd95, %r168, 8;
	add.s64 	%rd96, %rd2, %rd95;
	ld.global.nc.u64 	%rd97, [%rd96];
	{ // callseq 54, 0
	.param .b64 param0;
	st.param.b64 	[param0], %rd4;
	.param .b64 param1;
	st.param.b64 	[param1], %rd97;
	.param .b32 retval0;
	prototype_54 : .callprototype (.param .b32 _) _ (.param .b64 _, .param .b64 _);
	call (retval0), 
	%rd3, 
	(
	param0, 
	param1
	)
	, prototype_54;
	ld.param.b32 	%r172, [retval0];
	} // callseq 54
	cvt.u16.u32 	%rs103, %r172;
	and.b16  	%rs104, %rs103, %rs110;
	setp.ne.s16 	%p76, %rs104, 0;
	mul.wide.s32 	%rd98, %r171, 8;
	add.s64 	%rd99, %rd2, %rd98;
	ld.global.nc.u64 	%rd100, [%rd99];
	{ // callseq 55, 0
	.param .b64 param0;
	st.param.b64 	[param0], %rd4;
	.param .b64 param1;
	st.param.b64 	[param1], %rd100;
	.param .b32 retval0;
	prototype_55 : .callprototype (.param .b32 _) _ (.param .b64 _, .param .b64 _);
	call (retval0), 
	%rd3, 
	(
	param0, 
	param1
	)
	, prototype_55;
	ld.param.b32 	%r174, [retval0];
	} // callseq 55
	cvt.u16.u32 	%rs105, %r174;
	and.b16  	%rs107, %rs105, 1;
	setp.eq.b16 	%p77, %rs107, 1;
	and.pred  	%p78, %p76, %p77;
	selp.u16 	%rs110, 1, 0, %p78;
$L__BB25_13:
	cvt.s64.s32 	%rd101, %r176;
	add.s64 	%rd102, %rd1, %rd101;
	st.global.u8 	[%rd102], %rs110;
	add.s32 	%r176, %r176, %r2;
	setp.lt.s32 	%p79, %r176, %r26;
	@%p79 bra 	$L__BB25_5;
	bra.uni 	$L__BB25_24;
$L__BB25_14:
	and.b32  	%r16, %r27, 3;
	and.b32  	%r17, %r27, 2147483644;
	and.b32  	%r18, %r27, 1;
$L__BB25_15:
	setp.lt.u32 	%p4, %r27, 4;
	mul.wide.s32 	%rd11, %r176, 8;
	add.s64 	%rd12, %rd2, %rd11;
	ld.global.nc.u64 	%rd5, [%rd12];
	mov.b16 	%rs116, 1;
	mov.b32 	%r183, 1;
	@%p4 bra 	$L__BB25_18;
	mov.b16 	%rs116, 1;
	mov.b32 	%r183, 1;
$L__BB25_17:
	.pragma "nounroll";
	add.s32 	%r35, %r183, %r176;
	sub.s32 	%r36, %r176, %r183;
	setp.lt.s32 	%p5, %r35, %r26;
	selp.b32 	%r37, %r35, %r3, %p5;
	max.s32 	%r38, %r36, 0;
	mul.wide.s32 	%rd13, %r37, 8;
	add.s64 	%rd14, %rd2, %rd13;
	ld.global.nc.u64 	%rd15, [%rd14];
	{ // callseq 28, 0
	.param .b64 param0;
	st.param.b64 	[param0], %rd5;
	.param .b64 param1;
	st.param.b64 	[param1], %rd15;
	.param .b32 retval0;
	prototype_28 : .callprototype (.param .b32 _) _ (.param .b64 _, .param .b64 _);
	call (retval0), 
	%rd3, 
	(
	param0, 
	param1
	)
	, prototype_28;
	ld.param.b32 	%r39, [retval0];
	} // callseq 28
	cvt.u16.u32 	%rs23, %r39;
	and.b16  	%rs24, %rs23, %rs116;
	and.b16  	%rs25, %rs24, 255;
	setp.ne.s16 	%p6, %rs25, 0;
	mul.wide.u32 	%rd16, %r38, 8;
	add.s64 	%rd17, %rd2, %rd16;
	ld.global.nc.u64 	%rd18, [%rd17];
	{ // callseq 29, 0
	.param .b64 param0;
	st.param.b64 	[param0], %rd5;
	.param .b64 param1;
	st.param.b64 	[param1], %rd18;
	.param .b32 retval0;
	prototype_29 : .callprototype (.param .b32 _) _ (.param .b64 _, .param .b64 _);
	call (retval0), 
	%rd3, 
	(
	param0, 
	param1
	)
	, prototype_29;
	ld.param.b32 	%r41, [retval0];
	} // callseq 29
	cvt.u16.u32 	%rs26, %r41;
	and.b16  	%rs28, %rs26, 1;
	setp.eq.b16 	%p7, %rs28, 1;
	and.pred  	%p8, %p6, %p7;
	not.b32 	%r43, %r183;
	add.s32 	%r44, %r35, 1;
	add.s32 	%r45, %r176, %r43;
	setp.lt.s32 	%p9, %r44, %r26;
	selp.b32 	%r46, %r44, %r3, %p9;
	max.s32 	%r47, %r45, 0;
	mul.wide.s32 	%rd19, %r46, 8;
	add.s64 	%rd20, %rd2, %rd19;
	ld.global.nc.u64 	%rd21, [%rd20];
	{ // callseq 30, 0
	.param .b64 param0;
	st.param.b64 	[param0], %rd5;
	.param .b64 param1;
	st.param.b64 	[param1], %rd21;
	.param .b32 retval0;
	prototype_30 : .callprototype (.param .b32 _) _ (.param .b64 _, .param .b64 _);
	call (retval0), 
	%rd3, 
	(
	param0, 
	param1
	)
	, prototype_30;
	ld.param.b32 	%r48, [retval0];
	} // callseq 30
	cvt.u16.u32 	%rs29, %r48;
	and.b16  	%rs31, %rs29, 1;
	setp.eq.b16 	%p10, %rs31, 1;
	and.pred  	%p11, %p8, %p10;
	mul.wide.u32 	%rd22, %r47, 8;
	add.s64 	%rd23, %rd2, %rd22;
	ld.global.nc.u64 	%rd24, [%rd23];
	{ // callseq 31, 0
	.param .b64 param0;
	st.param.b64 	[param0], %rd5;
	.param .b64 param1;
	st.param.b64 	[param1], %rd24;
	.param .b32 retval0;
	prototype_31 : .callprototype (.param .b32 _) _ (.param .b64 _, .param .b64 _);
	call (retval0), 
	%rd3, 
	(
	param0, 
	param1
	)
	, prototype_31;
	ld.param.b32 	%r50, [retval0];
	} // callseq 31
	cvt.u16.u32 	%rs32, %r50;
	and.b16  	%rs34, %rs32, 1;
	setp.eq.b16 	%p12, %rs34, 1;
	and.pred  	%p13, %p11, %p12;
	add.s32 	%r52, %r35, 2;
	add.s32 	%r53, %r36, -2;
	setp.lt.s32 	%p14, %r52, %r26;
	selp.b32 	%r54, %r52, %r3, %p14;
	max.s32 	%r55, %r53, 0;
	mul.wide.s32 	%rd25, %r54, 8;
	add.s64 	%rd26, %rd2, %rd25;
	ld.global.nc.u64 	%rd27, [%rd26];
	{ // callseq 32, 0
	.param .b64 param0;
	st.param.b64 	[param0], %rd5;
	.param .b64 param1;
	st.param.b64 	[param1], %rd27;
	.param .b32 retval0;
	prototype_32 : .callprototype (.param .b32 _) _ (.param .b64 _, .param .b64 _);
	call (retval0), 
	%rd3, 
	(
	param0, 
	param1
	)
	, prototype_32;
	ld.param.b32 	%r56, [retval0];
	} // callseq 32
	cvt.u16.u32 	%rs35, %r56;
	and.b16  	%rs37, %rs35, 1;
	setp.eq.b16 	%p15, %rs37, 1;
	and.pred  	%p16, %p13, %p15;
	mul.wide.u32 	%rd28, %r55, 8;
	add.s64 	%rd29, %rd2, %rd28;
	ld.global.nc.u64 	%rd30, [%rd29];
	{ // callseq 33, 0
	.param .b64 param0;
	st.param.b64 	[param0], %rd5;
	.param .b64 param1;
	st.param.b64 	[param1], %rd30;
	.param .b32 retval0;
	prototype_33 : .callprototype (.param .b32 _) _ (.param .b64 _, .param .b64 _);
	call (retval0), 
	%rd3, 
	(
	param0, 
	param1
	)
	, prototype_33;
	ld.param.b32 	%r58, [retval0];
	} // callseq 33
	cvt.u16.u32 	%rs38, %r58;
	and.b16  	%rs40, %rs38, 1;
	setp.eq.b16 	%p17, %rs40, 1;
	and.pred  	%p18, %p16, %p17;
	add.s32 	%r60, %r183, 3;
	add.s32 	%r61, %r35, 3;
	sub.s32 	%r62, %r176, %r60;
	setp.lt.s32 	%p19, %r61, %r26;
	selp.b32 	%r63, %r61, %r3, %p19;
	max.s32 	%r64, %r62, 0;
	mul.wide.s32 	%rd31, %r63, 8;
	add.s64 	%rd32, %rd2, %rd31;
	ld.global.nc.u64 	%rd33, [%rd32];
	{ // callseq 34, 0
	.param .b64 param0;
	st.param.b64 	[param0], %rd5;
	.param .b64 param1;
	st.param.b64 	[param1], %rd33;
	.param .b32 retval0;
	prototype_34 : .callprototype (.param .b32 _) _ (.param .b64 _, .param .b64 _);
	call (retval0), 
	%rd3, 
	(
	param0, 
	param1
	)
	, prototype_34;
	ld.param.b32 	%r65, [retval0];
	} // callseq 34
	cvt.u16.u32 	%rs41, %r65;
	and.b16  	%rs43, %rs41, 1;
	setp.eq.b16 	%p20, %rs43, 1;
	and.pred  	%p21, %p18, %p20;
	mul.wide.u32 	%rd34, %r64, 8;
	add.s64 	%rd35, %rd2, %rd34;
	ld.global.nc.u64 	%rd36, [%rd35];
	{ // callseq 35, 0
	.param .b64 param0;
	st.param.b64 	[param0], %rd5;
	.param .b64 param1;
	st.param.b64 	[param1], %rd36;
	.param .b32 retval0;
	prototype_35 : .callprototype (.param .b32 _) _ (.param .b64 _, .param .b64 _);
	call (retval0), 
	%rd3, 
	(
	param0, 
	param1
	)
	, prototype_35;
	ld.param.b32 	%r67, [retval0];
	} // callseq 35
	cvt.u16.u32 	%rs44, %r67;
	and.b16  	%rs46, %rs44, 1;
	setp.eq.b16 	%p22, %rs46, 1;
	and.pred  	%p23, %p21, %p22;
	selp.u16 	%rs116, 1, 0, %p23;
	add.s32 	%r183, %r183, 4;
	setp.ne.s32 	%p24, %r60, %r17;
	@%p24 bra 	$L__BB25_17;
$L__BB25_18:
	setp.eq.s32 	%p25, %r16, 0;
	@%p25 bra 	$L__BB25_23;
	setp.eq.s32 	%p26, %r16, 1;
	@%p26 bra 	$L__BB25_21;
	add.s32 	%r69, %r183, %r176;
	sub.s32 	%r70, %r176, %r183;
	setp.lt.s32 	%p27, %r69, %r26;
	selp.b32 	%r71, %r69, %r3, %p27;
	max.s32 	%r72, %r70, 0;
	mul.wide.s32 	%rd37, %r71, 8;
	add.s64 	%rd38, %rd2, %rd37;
	ld.global.nc.u64 	%rd39, [%rd38];
	{ // callseq 36, 0
	.param .b64 param0;
	st.param.b64 	[param0], %rd5;
	.param .b64 param1;
	st.param.b64 	[param1], %rd39;
	.param .b32 retval0;
	prototype_36 : .callprototype (.param .b32 _) _ (.param .b64 _, .param .b64 _);
	call (retval0), 
	%rd3, 
	(
	param0, 
	param1
	)
	, prototype_36;
	ld.param.b32 	%r73, [retval0];
	} // callseq 36
	cvt.u16.u32 	%rs48, %r73;
	and.b16  	%rs49, %rs48, %rs116;
	setp.ne.s16 	%p28, %rs49, 0;
	mul.wide.u32 	%rd40, %r72, 8;
	add.s64 	%rd41, %rd2, %rd40;
	ld.global.nc.u64 	%rd42, [%rd41];
	{ // callseq 37, 0
	.param .b64 param0;
	st.param.b64 	[param0], %rd5;
	.param .b64 param1;
	st.param.b64 	[param1], %rd42;
	.param .b32 retval0;
	prototype_37 : .callprototype (.param .b32 _) _ (.param .b64 _, .param .b64 _);
	call (retval0), 
	%rd3, 
	(
	param0, 
	param1
	)
	, prototype_37;
	ld.param.b32 	%r75, [retval0];
	} // callseq 37
	cvt.u16.u32 	%rs50, %r75;
	and.b16  	%rs52, %rs50, 1;
	setp.eq.b16 	%p29, %rs52, 1;
	and.pred  	%p30, %p28, %p29;
	not.b32 	%r77, %r183;
	add.s32 	%r78, %r69, 1;
	add.s32 	%r79, %r176, %r77;
	setp.lt.s32 	%p31, %r78, %r26;
	selp.b32 	%r80, %r78, %r3, %p31;
	max.s32 	%r81, %r79, 0;
	mul.wide.s32 	%rd43, %r80, 8;
	add.s64 	%rd44, %rd2, %rd43;
	ld.global.nc.u64 	%rd45, [%rd44];
	{ // callseq 38, 0
	.param .b64 param0;
	st.param.b64 	[param0], %rd5;
	.param .b64 param1;
	st.param.b64 	[param1], %rd45;
	.param .b32 retval0;
	prototype_38 : .callprototype (.param .b32 _) _ (.param .b64 _, .param .b64 _);
	call (retval0), 
	%rd3, 
	(
	param0, 
	param1
	)
	, prototype_38;
	ld.param.b32 	%r82, [retval0];
	} // callseq 38
	cvt.u16.u32 	%rs53, %r82;
	and.b16  	%rs55, %rs53, 1;
	setp.eq.b16 	%p32, %rs55, 1;
	and.pred  	%p33, %p30, %p32;
	mul.wide.u32 	%rd46, %r81, 8;
	add.s64 	%rd47, %rd2, %rd46;
	ld.global.nc.u64 	%rd48, [%rd47];
	{ // callseq 39, 0
	.param .b64 param0;
	st.param.b64 	[param0], %rd5;
	.param .b64 param1;
	st.param.b64 	[param1], %rd48;
	.param .b32 retval0;
	prototype_39 : .callprototype (.param .b32 _) _ (.param .b64 _, .param .b64 _);
	call (retval0), 
	%rd3, 
	(
	param0, 
	param1
	)
	, prototype_39;
	ld.param.b32 	%r84, [retval0];
	} // callseq 39
	cvt.u16.u32 	%rs56, %r84;
	and.b16  	%rs58, %rs56, 1;
	setp.eq.b16 	%p34, %rs58, 1;
	and.pred  	%p35, %p33, %p34;
	selp.u16 	%rs116, 1, 0, %p35;
	add.s32 	%r183, %r183, 2;
$L__BB25_21:
	setp.eq.s32 	%p36, %r18, 0;
	@%p36 bra 	$L__BB25_23;
	add.s32 	%r86, %r183, %r176;
	sub.s32 	%r87, %r176, %r183;
	setp.lt.s32 	%p37, %r86, %r26;
	selp.b32 	%r88, %r86, %r3, %p37;
	max.s32 	%r89, %r87, 0;
	mul.wide.s32 	%rd49, %r88, 8;
	add.s64 	%rd50, %rd2, %rd49;
	ld.global.nc.u64 	%rd51, [%rd50];
	{ // callseq 40, 0
	.param .b64 param0;
	st.param.b64 	[param0], %rd5;
	.param .b64 param1;
	st.param.b64 	[param1], %rd51;
	.param .b32 retval0;
	prototype_40 : .callprototype (.param .b32 _) _ (.param .b64 _, .param .b64 _);
	call (retval0), 
	%rd3, 
	(
	param0, 
	param1
	)
	, prototype_40;
	ld.param.b32 	%r90, [retval0];
	} // callseq 40
	cvt.u16.u32 	%rs59, %r90;
	and.b16  	%rs60, %rs59, %rs116;
	setp.ne.s16 	%p38, %rs60, 0;
	mul.wide.u32 	%rd52, %r89, 8;
	add.s64 	%rd53, %rd2, %rd52;
	ld.global.nc.u64 	%rd54, [%rd53];
	{ // callseq 41, 0
	.param .b64 param0;
	st.param.b64 	[param0], %rd5;
	.param .b64 param1;
	st.param.b64 	[param1], %rd54;
	.param .b32 retval0;
	prototype_41 : .callprototype (.param .b32 _) _ (.param .b64 _, .param .b64 _);
	call (retval0), 
	%rd3, 
	(
	param0, 
	param1
	)
	, prototype_41;
	ld.param.b32 	%r92, [retval0];
	} // callseq 41
	cvt.u16.u32 	%rs61, %r92;
	and.b16  	%rs63, %rs61, 1;
	setp.eq.b16 	%p39, %rs63, 1;
	and.pred  	%p40, %p38, %p39;
	selp.u16 	%rs116, 1, 0, %p40;
$L__BB25_23:
	cvt.s64.s32 	%rd55, %r176;
	add.s64 	%rd56, %rd1, %rd55;
	st.global.u8 	[%rd56], %rs116;
	add.s32 	%r176, %r176, %r2;
	setp.lt.s32 	%p41, %r176, %r26;
	@%p41 bra 	$L__BB25_15;
$L__BB25_24:
	ret;

}
	// .globl	_cupy_boolrelextrema_1D_float32
.visible .entry _cupy_boolrelextrema_1D_float32(
	.param .u32 _cupy_boolrelextrema_1D_float32_param_0,
	.param .u32 _cupy_boolrelextrema_1D_float32_param_1,
	.param .u8 _cupy_boolrelextrema_1D_float32_param_2,
	.param .u32 _cupy_boolrelextrema_1D_float32_param_3,
	.param .u64 .ptr .align 1 _cupy_boolrelextrema_1D_float32_param_4,
	.param .u64 .ptr .align 1 _cupy_boolrelextrema_1D_float32_param_5
)
.maxntid 512
{
	.reg .pred 	%p<81>;
	.reg .b16 	%rs<121>;
	.reg .b32 	%r<185>;
	.reg .b32 	%f<31>;
	.reg .b64 	%rd<75>;

	ld.param.u32 	%r26, [_cupy_boolrelextrema_1D_float32_param_0];
	ld.param.u32 	%r27, [_cupy_boolrelextrema_1D_float32_param_1];
	ld.param.s8 	%rs19, [_cupy_boolrelextrema_1D_float32_param_2];
	ld.param.u32 	%r28, [_cupy_boolrelextrema_1D_float32_param_3];
	ld.param.u64 	%rd4, [_cupy_boolrelextrema_1D_float32_param_4];
	ld.param.u64 	%rd5, [_cupy_boolrelextrema_1D_float32_param_5];
	cvta.to.global.u64 	%rd1, %rd5;
	cvta.to.global.u64 	%rd2, %rd4;
	mul.wide.s32 	%rd6, %r28, 8;
	mov.u64 	%rd7, func_f;
	add.s64 	%rd8, %rd7, %rd6;
	ld.global.nc.u64 	%rd3, [%rd8];
	mov.u32 	%r29, %ctaid.x;
	mov.u32 	%r30, %ntid.x;
	mov.u32 	%r31, %tid.x;
	mad.lo.s32 	%r176, %r29, %r30, %r31;
	mov.u32 	%r32, %nctaid.x;
	mul.lo.s32 	%r2, %r30, %r32;
	setp.ge.s32 	%p1, %r176, %r26;
	@%p1 bra 	$L__BB26_24;
	setp.gt.s32 	%p2, %r27, 0;
	add.s32 	%r3, %r26, -1;
	@%p2 bra 	$L__BB26_3;
$L__BB26_2:
	cvt.s64.s32 	%rd73, %r176;
	add.s64 	%rd74, %rd1, %rd73;
	mov.b16 	%rs108, 1;
	st.global.u8 	[%rd74], %rs108;
	add.s32 	%r176, %r176, %r2;
	setp.lt.s32 	%p80, %r176, %r26;
	@%p80 bra 	$L__BB26_2;
	bra.uni 	$L__BB26_24;
$L__BB26_3:
	setp.ne.s16 	%p3, %rs19, 0;
	@%p3 bra 	$L__BB26_14;
	and.b32  	%r6, %r27, 3;
	and.b32  	%r7, %r27, 2147483644;
	and.b32  	%r8, %r27, 1;
$L__BB26_5:
	setp.lt.u32 	%p42, %r27, 4;
	mul.wide.s32 	%rd41, %r176, 4;
	add.s64 	%rd42, %rd2, %rd41;
	ld.global.nc.f32 	%f1, [%rd42];
	mov.b16 	%rs110, 1;
	mov.b32 	%r179, 1;
	@%p42 bra 	$L__BB26_8;
	mov.b16 	%rs110, 1;
	mov.b32 	%r179, 1;
$L__BB26_7:
	.pragma "nounroll";
	add.s32 	%r96, %r179, %r176;
	sub.s32 	%r97, %r176, %r179;
	setp.lt.s32 	%p43, %r96, %r26;
	selp.b32 	%r98, 0, %r26, %p43;
	sub.s32 	%r99, %r96, %r98;
	shr.s32 	%r100, %r97, 31;
	and.b32  	%r101, %r100, %r26;
	add.s32 	%r102, %r101, %r97;
	mul.wide.s32 	%rd43, %r99, 4;
	add.s64 	%rd44, %rd2, %rd43;
	ld.global.nc.f32 	%f17, [%rd44];
	{ // callseq 70, 0
	.param .b32 param0;
	st.param.f32 	[param0], %f1;
	.param .b32 param1;
	st.param.f32 	[param1], %f17;
	.param .b32 retval0;
	prototype_70 : .callprototype (.param .b32 _) _ (.param .b32 _, .param .b32 _);
	call (retval0), 
	%rd3, 
	(
	param0, 
	param1
	)
	, prototype_70;
	ld.param.b32 	%r103, [retval0];
	} // callseq 70
	cvt.u16.u32 	%rs67, %r103;
	and.b16  	%rs68, %rs67, %rs110;
	and.b16  	%rs69, %rs68, 255;
	setp.ne.s16 	%p44, %rs69, 0;
	mul.wide.s32 	%rd45, %r102, 4;
	add.s64 	%rd46, %rd2, %rd45;
	ld.global.nc.f32 	%f18, [%rd46];
	{ // callseq 71, 0
	.param .b32 param0;
	st.param.f32 	[param0], %f1;
	.param .b32 param1;
	st.param.f32 	[param1], %f18;
	.param .b32 retval0;
	prototype_71 : .callprototype (.param .b32 _) _ (.param .b32 _, .param .b32 _);
	call (retval0), 
	%rd3, 
	(
	param0, 
	param1
	)
	, prototype_71;
	ld.param.b32 	%r105, [retval0];
	} // callseq 71
	cvt.u16.u32 	%rs70, %r105;
	and.b16  	%rs72, %rs70, 1;
	setp.eq.b16 	%p45, %rs72, 1;
	and.pred  	%p46, %p44, %p45;
	not.b32 	%r107, %r179;
	add.s32 	%r108, %r96, 1;
	add.s32 	%r109, %r176, %r107;
	setp.lt.s32 	%p47, %r108, %r26;
	selp.b32 	%r110, 0, %r26, %p47;
	sub.s32 	%r111, %r108, %r110;
	shr.s32 	%r112, %r109, 31;
	and.b32  	%r113, %r112, %r26;
	add.s32 	%r114, %r113, %r109;
	mul.wide.s32 	%rd47, %r111, 4;
	add.s64 	%rd48, %rd2, %rd47;
	ld.global.nc.f32 	%f19, [%rd48];
	{ // callseq 72, 0
	.param .b32 param0;
	st.param.f32 	[param0], %f1;
	.param .b32 param1;
	st.param.f32 	[param1], %f19;
	.param .b32 retval0;
	prototype_72 : .callprototype (.param .b32 _) _ (.param .b32 _, .param .b32 _);
	call (retval0), 
	%rd3, 
	(
	param0, 
	param1
	)
	, prototype_72;
	ld.param.b32 	%r115, [retval0];
	} // callseq 72
	cvt.u16.u32 	%rs73, %r115;
	and.b16  	%rs75, %rs73, 1;
	setp.eq.b16 	%p48, %rs75, 1;
	and.pred  	%p49, %p46, %p48;
	mul.wide.s32 	%rd49, %r114, 4;
	add.s64 	%rd50, %rd2, %rd49;
	ld.global.nc.f32 	%f20, [%rd50];
	{ // callseq 73, 0
	.param .b32 param0;
	st.param.f32 	[param0], %f1;
	.param .b32 param1;
	st.param.f32 	[param1], %f20;
	.param .b32 retval0;
	prototype_73 : .callprototype (.param .b32 _) _ (.param .b32 _, .param .b32 _);
	call (retval0), 
	%rd3, 
	(
	param0, 
	param1
	)
	, prototype_73;
	ld.param.b32 	%r117, [retval0];
	} // callseq 73
	cvt.u16.u32 	%rs76, %r117;
	and.b16  	%rs78, %rs76, 1;
	setp.eq.b16 	%p50, %rs78, 1;
	and.pred  	%p51, %p49, %p50;
	add.s32 	%r119, %r96, 2;
	add.s32 	%r120, %r97, -2;
	setp.lt.s32 	%p52, %r119, %r26;
	selp.b32 	%r121, 0, %r26, %p52;
	sub.s32 	%r122, %r119, %r121;
	shr.s32 	%r123, %r120, 31;
	and.b32  	%r124, %r123, %r26;
	add.s32 	%r125, %r124, %r120;
	mul.wide.s32 	%rd51, %r122, 4;
	add.s64 	%rd52, %rd2, %rd51;
	ld.global.nc.f32 	%f21, [%rd52];
	{ // callseq 74, 0
	.param .b32 param0;
	st.param.f32 	[param0], %f1;
	.param .b32 param1;
	st.param.f32 	[param1], %f21;
	.param .b32 retval0;
	prototype_74 : .callprototype (.param .b32 _) _ (.param .b32 _, .param .b32 _);
	call (retval0), 
	%rd3, 
	(
	param0, 
	param1
	)
	, prototype_74;
	ld.param.b32 	%r126, [retval0];
	} // callseq 74
	cvt.u16.u32 	%rs79, %r126;
	and.b16  	%rs81, %rs79, 1;
	setp.eq.b16 	%p53, %rs81, 1;
	and.pred  	%p54, %p51, %p53;
	mul.wide.s32 	%rd53, %r125, 4;
	add.s64 	%rd54, %rd2, %rd53;
	ld.global.nc.f32 	%f22, [%rd54];
	{ // callseq 75, 0
	.param .b32 param0;
	st.param.f32 	[param0], %f1;
	.param .b32 param1;
	st.param.f32 	[param1], %f22;
	.param .b32 retval0;
	prototype_75 : .callprototype (.param .b32 _) _ (.param .b32 _, .param .b32 _);
	call (retval0), 
	%rd3, 
	(
	param0, 
	param1
	)
	, prototype_75;
	ld.param.b32 	%r128, [retval0];
	} // callseq 75
	cvt.u16.u32 	%rs82, %r128;
	and.b16  	%rs84, %rs82, 1;
	setp.eq.b16 	%p55, %rs84, 1;
	and.pred  	%p56, %p54, %p55;
	add.s32 	%r130, %r179, 3;
	add.s32 	%r131, %r96, 3;
	sub.s32 	%r132, %r176, %r130;
	setp.lt.s32 	%p57, %r131, %r26;
	selp.b32 	%r133, 0, %r26, %p57;
	sub.s32 	%r134, %r131, %r133;
	shr.s32 	%r135, %r132, 31;
	and.b32  	%r136, %r135, %r26;
	add.s32 	%r137, %r136, %r132;
	mul.wide.s32 	%rd55, %r134, 4;
	add.s64 	%rd56, %rd2, %rd55;
	ld.global.nc.f32 	%f23, [%rd56];
	{ // callseq 76, 0
	.param .b32 param0;
	st.param.f32 	[param0], %f1;
	.param .b32 param1;
	st.param.f32 	[param1], %f23;
	.param .b32 retval0;
	prototype_76 : .callprototype (.param .b32 _) _ (.param .b32 _, .param .b32 _);
	call (retval0), 
	%rd3, 
	(
	param0, 
	param1
	)
	, prototype_76;
	ld.param.b32 	%r138, [retval0];
	} // callseq 76
	cvt.u16.u32 	%rs85, %r138;
	and.b16  	%rs87, %rs85, 1;
	setp.eq.b16 	%p58, %rs87, 1;
	and.pred  	%p59, %p56, %p58;
	mul.wide.s32 	%rd57, %r137, 4;
	add.s64 	%rd58, %rd2, %rd57;
	ld.global.nc.f32 	%f24, [%rd58];
	{ // callseq 77, 0
	.param .b32 param0;
	st.param.f32 	[param0], %f1;
	.param .b32 param1;
	st.param.f32 	[param1], %f24;
	.param .b32 retval0;
	prototype_77 : .callprototype (.param .b32 _) _ (.param .b32 _, .param .b32 _);
	call (retval0), 
	%rd3, 
	(
	param0, 
	param1
	)
	, prototype_77;
	ld.param.b32 	%r140, [retval0];
	} // callseq 77
	cvt.u16.u32 	%rs88, %r140;
	and.b16  	%rs90, %rs88, 1;
	setp.eq.b16 	%p60, %rs90, 1;
	and.pred  	%p61, %p59, %p60;
	selp.u16 	%rs110, 1, 0, %p61;
	add.s32 	%r179, %r179, 4;
	setp.ne.s32 	%p62, %r130, %r7;
	@%p62 bra 	$L__BB26_7;
$L__BB26_8:
	setp.eq.s32 	%p63, %r6, 0;
	@%p63 bra 	$L__BB26_13;
	setp.eq.s32 	%p64, %r6, 1;
	@%p64 bra 	$L__BB26_11;
	add.s32 	%r142, %r179, %r176;
	sub.s32 	%r143, %r176, %r179;
	setp.lt.s32 	%p65, %r142, %r26;
	selp.b32 	%r144, 0, %r26, %p65;
	sub.s32 	%r145, %r142, %r144;
	shr.s32 	%r146, %r143, 31;
	and.b32  	%r147, %r146, %r26;
	add.s32 	%r148, %r147, %r143;
	mul.wide.s32 	%rd59, %r145, 4;
	add.s64 	%rd60, %rd2, %rd59;
	ld.global.nc.f32 	%f25, [%rd60];
	{ // callseq 78, 0
	.param .b32 param0;
	st.param.f32 	[param0], %f1;
	.param .b32 param1;
	st.param.f32 	[param1], %f25;
	.param .b32 retval0;
	prototype_78 : .callprototype (.param .b32 _) _ (.param .b32 _, .param .b32 _);
	call (retval0), 
	%rd3, 
	(
	param0, 
	param1
	)
	, prototype_78;
	ld.param.b32 	%r149, [retval0];
	} // callseq 78
	cvt.u16.u32 	%rs92, %r149;
	and.b16  	%rs93, %rs92, %rs110;
	setp.ne.s16 	%p66, %rs93, 0;
	mul.wide.s32 	%rd61, %r148, 4;
	add.s64 	%rd62, %rd2, %rd61;
	ld.global.nc.f32 	%f26, [%rd62];
	{ // callseq 79, 0
	.param .b32 param0;
	st.param.f32 	[param0], %f1;
	.param .b32 param1;
	st.param.f32 	[param1], %f26;
	.param .b32 retval0;
	prototype_79 : .callprototype (.param .b32 _) _ (.param .b32 _, .param .b32 _);
	call (retval0), 
	%rd3, 
	(
	param0, 
	param1
	)
	, prototype_79;
	ld.param.b32 	%r151, [retval0];
	} // callseq 79
	cvt.u16.u32 	%rs94, %r151;
	and.b16  	%rs96, %rs94, 1;
	setp.eq.b16 	%p67, %rs96, 1;
	and.pred  	%p68, %p66, %p67;
	not.b32 	%r153, %r179;
	add.s32 	%r154, %r142, 1;
	add.s32 	%r155, %r176, %r153;
	setp.lt.s32 	%p69, %r154, %r26;
	selp.b32 	%r156, 0, %r26, %p69;
	sub.s32 	%r157, %r154, %r156;
	shr.s32 	%r158, %r155, 31;
	and.b32  	%r159, %r158, %r26;
	add.s32 	%r160, %r159, %r155;
	mul.wide.s32 	%rd63, %r157, 4;
	add.s64 	%rd64, %rd2, %rd63;
	ld.global.nc.f32 	%f27, [%rd64];
	{ // callseq 80, 0
	.param .b32 param0;
	st.param.f32 	[param0], %f1;
	.param .b32 param1;
	st.param.f32 	[param1], %f27;
	.param .b32 retval0;
	prototype_80 : .callprototype (.param .b32 _) _ (.param .b32 _, .param .b32 _);
	call (retval0), 
	%rd3, 
	(
	param0, 
	param1
	)
	, prototype_80;
	ld.param.b32 	%r161, [retval0];
	} // callseq 80
	cvt.u16.u32 	%rs97, %r161;
	and.b16  	%rs99, %rs97, 1;
	setp.eq.b16 	%p70, %rs99, 1;
	and.pred  	%p71, %p68, %p70;
	mul.wide.s32 	%rd65, %r160, 4;
	add.s64 	%rd66, %rd2, %rd65;
	ld.global.nc.f32 	%f28, [%rd66];
	{ // callseq 81, 0
	.param .b32 param0;
	st.param.f32 	[param0], %f1;
	.param .b32 param1;
	st.param.f32 	[param1], %f28;
	.param .b32 retval0;
	prototype_81 : .callprototype (.param .b32 _) _ (.param .b32 _, .param .b32 _);
	call (retval0), 
	%rd3, 
	(
	param0, 
	param1
	)
	, prototype_81;
	ld.param.b32 	%r163, [retval0];
	} // callseq 81
	cvt.u16.u32 	%rs100, %r163;
	and.b16  	%rs102, %rs100, 1;
	setp.eq.b16 	%p72, %rs102, 1;
	and.pred  	%p73, %p71, %p72;
	selp.u16 	%rs110, 1, 0, %p73;
	add.s32 	%r179, %r179, 2;
$L__BB26_11:
	setp.eq.s32 	%p74, %r8, 0;
	@%p74 bra 	$L__BB26_13;
	add.s32 	%r165, %r179, %r176;
	sub.s32 	%r166, %r176, %r179;
	setp.lt.s32 	%p75, %r165, %r26;
	selp.b32 	%r167, 0, %r26, %p75;
	sub.s32 	%r168, %r165, %r167;
	shr.s32 	%r169, %r166, 31;
	and.b32  	%r170, %r169, %r26;
	add.s32 	%r171, %r170, %r166;
	mul.wide.s32 	%rd67, %r168, 4;
	add.s64 	%rd68, %rd2, %rd67;
	ld.global.nc.f32 	%f29, [%rd68];
	{ // callseq 82, 0
	.param .b32 param0;
	st.param.f32 	[param0], %f1;
	.param .b32 param1;
	st.param.f32 	[param1], %f29;
	.param .b32 retval0;
	prototype_82 : .callprototype (.param .b32 _) _ (.param .b32 _, .param .b32 _);
	call (retval0), 
	%rd3, 
	(
	param0, 
	param1
	)
	, prototype_82;
	ld.param.b32 	%r172, [retval0];
	} // callseq 82
	cvt.u16.u32 	%rs103, %r172;
	and.b16  	%rs104, %rs103, %rs110;
	setp.ne.s16 	%p76, %rs104, 0;
	mul.wide.s32 	%rd69, %r171, 4;
	add.s64 	%rd70, %rd2, %rd69;
	ld.global.nc.f32 	%f30, [%rd70];
	{ // callseq 83, 0
	.param .b32 param0;
	st.param.f32 	[param0], %f1;
	.param .b32 param1;
	st.param.f32 	[param1], %f30;
	.param .b32 retval0;
	prototype_83 : .callprototype (.param .b32 _) _ (.param .b32 _, .param .b32 _);
	call (retval0), 
	%rd3, 
	(
	param0, 
	param1
	)
	, prototype_83;
	ld.param.b32 	%r174, [retval0];
	} // callseq 83
	cvt.u16.u32 	%rs105, %r174;
	and.b16  	%rs107, %rs105, 1;
	setp.eq.b16 	%p77, %rs107, 1;
	and.pred  	%p78, %p76, %p77;
	selp.u16 	%rs110, 1, 0, %p78;
$L__BB26_13:
	cvt.s64.s32 	%rd71, %r176;
	add.s64 	%rd72, %rd1, %rd71;
	st.global.u8 	[%rd72], %rs110;
	add.s32 	%r176, %r176, %r2;
	setp.lt.s32 	%p79, %r176, %r26;
	@%p79 bra 	$L__BB26_5;
	bra.uni 	$L__BB26_24;
$L__BB26_14:
	and.b32  	%r16, %r27, 3;
	and.b32  	%r17, %r27, 2147483644;
	and.b32  	%r18, %r27, 1;
$L__BB26_15:
	setp.lt.u32 	%p4, %r27, 4;
	mul.wide.s32 	%rd9, %r176, 4;
	add.s64 	%rd10, %rd2, %rd9;
	ld.global.nc.f32 	%f2, [%rd10];
	mov.b16 	%rs116, 1;
	mov.b32 	%r183, 1;
	@%p4 bra 	$L__BB26_18;
	mov.b16 	%rs116, 1;
	mov.b32 	%r183, 1;
$L__BB26_17:
	.pragma "nounroll";
	add.s32 	%r35, %r183, %r176;
	sub.s32 	%r36, %r176, %r183;
	setp.lt.s32 	%p5, %r35, %r26;
	selp.b32 	%r37, %r35, %r3, %p5;
	max.s32 	%r38, %r36, 0;
	mul.wide.s32 	%rd11, %r37, 4;
	add.s64 	%rd12, %rd2, %rd11;
	ld.global.nc.f32 	%f3, [%rd12];
	{ // callseq 56, 0
	.param .b32 param0;
	st.param.f32 	[param0], %f2;
	.param .b32 param1;
	st.param.f32 	[param1], %f3;
	.param .b32 retval0;
	prototype_56 : .callprototype (.param .b32 _) _ (.param .b32 _, .param .b32 _);
	call (retval0), 
	%rd3, 
	(
	param0, 
	param1
	)
	, prototype_56;
	ld.param.b32 	%r39, [retval0];
	} // callseq 56
	cvt.u16.u32 	%rs23, %r39;
	and.b16  	%rs24, %rs23, %rs116;
	and.b16  	%rs25, %rs24, 255;
	setp.ne.s16 	%p6, %rs25, 0;
	mul.wide.u32 	%rd13, %r38, 4;
	add.s64 	%rd14, %rd2, %rd13;
	ld.global.nc.f32 	%f4, [%rd14];
	{ // callseq 57, 0
	.param .b32 param0;
	st.param.f32 	[param0], %f2;
	.param .b32 param1;
	st.param.f32 	[param1], %f4;
	.param .b32 retval0;
	prototype_57 : .callprototype (.param .b32 _) _ (.param .b32 _, .param .b32 _);
	call (retval0), 
	%rd3, 
	(
	param0, 
	param1
	)
	, prototype_57;
	ld.param.b32 	%r41, [retval0];
	} // callseq 57
	cvt.u16.u32 	%rs26, %r41;
	and.b16  	%rs28, %rs26, 1;
	setp.eq.b16 	%p7, %rs28, 1;
	and.pred  	%p8, %p6, %p7;
	not.b32 	%r43, %r183;
	add.s32 	%r44, %r35, 1;
	add.s32 	%r45, %r176, %r43;
	setp.lt.s32 	%p9, %r44, %r26;
	selp.b32 	%r46, %r44, %r3, %p9;
	max.s32 	%r47, %r45, 0;
	mul.wide.s32 	%rd15, %r46, 4;
	add.s64 	%rd16, %rd2, %rd15;
	ld.global.nc.f32 	%f5, [%rd16];
	{ // callseq 58, 0
	.param .b32 param0;
	st.param.f32 	[param0], %f2;
	.param .b32 param1;
	st.param.f32 	[param1], %f5;
	.param .b32 retval0;
	prototype_58 : .callprototype (.param .b32 _) _ (.param .b32 _, .param .b32 _);
	call (retval0), 
	%rd3, 
	(
	param0, 
	param1
	)
	, prototype_58;
	ld.param.b32 	%r48, [retval0];
	} // callseq 58
	cvt.u16.u32 	%rs29, %r48;
	and.b16  	%rs31, %rs29, 1;
	setp.eq.b16 	%p10, %rs31, 1;
	and.pred  	%p11, %p8, %p10;
	mul.wide.u32 	%rd17, %r47, 4;
	add.s64 	%rd18, %rd2, %rd17;
	ld.global.nc.f32 	%f6, [%rd18];
	{ // callseq 59, 0
	.param .b32 param0;
	st.param.f32 	[param0], %f2;
	.param .b32 param1;
	st.param.f32 	[param1], %f6;
	.param .b32 retval0;
	prototype_59 : .callprototype (.param .b32 _) _ (.param .b32 _, .param .b32 _);
	call (retval0), 
	%rd3, 
	(
	param0, 
	param1
	)
	, prototype_59;
	ld.param.b32 	%r50, [retval0];
	} // callseq 59
	cvt.u16.u32 	%rs32, %r50;
	and.b16  	%rs34, %rs32, 1;
	setp.eq.b16 	%p12, %rs34, 1;
	and.pred  	%p13, %p11, %p12;
	add.s32 	%r52, %r35, 2;
	add.s32 	%r53, %r36, -2;
	setp.lt.s32 	%p14, %r52, %r26;
	selp.b32 	%r54, %r52, %r3, %p14;
	max.s32 	%r55, %r53, 0;
	mul.wide.s32 	%rd19, %r54, 4;
	add.s64 	%rd20, %rd2, %rd19;
	ld.global.nc.f32 	%f7, [%rd20];
	{ // callseq 60, 0
	.param .b32 param0;
	st.param.f32 	[param0], %f2;
	.param .b32 param1;
	st.param.f32 	[param1], %f7;
	.param .b32 retval0;
	prototype_60 : .callprototype (.param .b32 _) _ (.param .b32 _, .param .b32 _);
	call (retval0), 
	%rd3, 
	(
	param0, 
	param1
	)
	, prototype_60;
	ld.param.b32 	%r56, [retval0];
	} // callseq 60
	cvt.u16.u32 	%rs35, %r56;
	and.b16  	%rs37, %rs35, 1;
	setp.eq.b16 	%p15, %rs37, 1;
	and.pred  	%p16, %p13, %p15;
	mul.wide.u32 	%rd21, %r55, 4;
	add.s64 	%rd22, %rd2, %rd21;
	ld.global.nc.f32 	%f8, [%rd22];
	{ // callseq 61, 0
	.param .b32 param0;
	st.param.f32 	[param0], %f2;
	.param .b32 param1;
	st.param.f32 	[param1], %f8;
	.param .b32 retval0;
	prototype_61 : .callprototype (.param .b32 _) _ (.param .b32 _, .param .b32 _);
	call (retval0), 
	%rd3, 
	(
	param0, 
	param1
	)
	, prototype_61;
	ld.param.b32 	%r58, [retval0];
	} // callseq 61
	cvt.u16.u32 	%rs38, %r58;
	and.b16  	%rs40, %rs38, 1;
	setp.eq.b16 	%p17, %rs40, 1;
	and.pred  	%p18, %p16, %p17;
	add.s32 	%r60, %r183, 3;
	add.s32 	%r61, %r35, 3;
	sub.s32 	%r62, %r176, %r60;
	setp.lt.s32 	%p19, %r61, %r26;
	selp.b32 	%r63, %r61, %r3, %p19;
	max.s32 	%r64, %r62, 0;
	mul.wide.s32 	%rd23, %r63, 4;
	add.s64 	%rd24, %rd2, %rd23;
	ld.global.nc.f32 	%f9, [%rd24];
	{ // callseq 62, 0
	.param .b32 param0;
	st.param.f32 	[param0], %f2;
	.param .b32 param1;
	st.param.f32 	[param1], %f9;
	.param .b32 retval0;
	prototype_62 : .callprototype (.param .b32 _) _ (.param .b32 _, .param .b32 _);
	call (retval0), 
	%rd3, 
	(
	param0, 
	param1
	)
	, prototype_62;
	ld.param.b32 	%r65, [retval0];
	} // callseq 62
	cvt.u16.u32 	%rs41, %r65;
	and.b16  	%rs43, %rs41, 1;
	setp.eq.b16 	%p20, %rs43, 1;
	and.pred  	%p21, %p18, %p20;
	mul.wide.u32 	%rd25, %r64, 4;
	add.s64 	%rd26, %rd2, %rd25;
	ld.global.nc.f32 	%f10, [%rd26];
	{ // callseq 63, 0
	.param .b32 param0;
	st.param.f32 	[param0], %f2;
	.param .b32 param1;
	st.param.f32 	[param1], %f10;
	.param .b32 retval0;
	prototype_63 : .callprototype (.param .b32 _) _ (.param .b32 _, .param .b32 _);
	call (retval0), 
	%rd3, 
	(
	param0, 
	param1
	)
	, prototype_63;
	ld.param.b32 	%r67, [retval0];
	} // callseq 63
	cvt.u16.u32 	%rs44, %r67;
	and.b16  	%rs46, %rs44, 1;
	setp.eq.b16 	%p22, %rs46, 1;
	and.pred  	%p23, %p21, %p22;
	selp.u16 	%rs116, 1, 0, %p23;
	add.s32 	%r183, %r183, 4;
	setp.ne.s32 	%p24, %r60, %r17;
	@%p24 bra 	$L__BB26_17;
$L__BB26_18:
	setp.eq.s32 	%p25, %r16, 0;
	@%p25 bra 	$L__BB26_23;
	setp.eq.s32 	%p26, %r16, 1;
	@%p26 bra 	$L__BB26_21;
	add.s32 	%r69, %r183, %r176;
	sub.s32 	%r70, %r176, %r183;
	setp.lt.s32 	%p27, %r69, %r26;
	selp.b32 	%r71, %r69, %r3, %p27;
	max.s32 	%r72, %r70, 0;
	mul.wide.s32 	%rd27, %r71, 4;
	add.s64 	%rd28, %rd2, %rd27;
	ld.global.nc.f32 	%f11, [%rd28];
	{ // callseq 64, 0
	.param .b32 param0;
	st.param.f32 	[param0], %f2;
	.param .b32 param1;
	st.param.f32 	[param1], %f11;
	.param .b32 retval0;
	prototype_64 : .callprototype (.param .b32 _) _ (.param .b32 _, .param .b32 _);
	call (retval0), 
	%rd3, 
	(
	param0, 
	param1
	)
	, prototype_64;
	ld.param.b32 	%r73, [retval0];
	} // callseq 64
	cvt.u16.u32 	%rs48, %r73;
	and.b16  	%rs49, %rs48, %rs116;
	setp.ne.s16 	%p28, %rs49, 0;
	mul.wide.u32 	%rd29, %r72, 4;
	add.s64 	%rd30, %rd2, %rd29;
	ld.global.nc.f32 	%f12, [%rd30];
	{ // callseq 65, 0
	.param .b32 param0;
	st.param.f32 	[param0], %f2;
	.param .b32 param1;
	st.param.f32 	[param1], %f12;
	.param .b32 retval0;
	prototype_65 : .callprototype (.param .b32 _) _ (.param .b32 _, .param .b32 _);
	call (retval0), 
	%rd3, 
	(
	param0, 
	param1
	)
	, prototype_65;
	ld.param.b32 	%r75, [retval0];
	} // callseq 65
	cvt.u16.u32 	%rs50, %r75;
	and.b16  	%rs52, %rs50, 1;
	setp.eq.b16 	%p29, %rs52, 1;
	and.pred  	%p30, %p28, %p29;
	not.b32 	%r77, %r183;
	add.s32 	%r78, %r69, 1;
	add.s32 	%r79, %r176, %r77;
	setp.lt.s32 	%p31, %r78, %r26;
	selp.b32 	%r80, %r78, %r3, %p31;
	max.s32 	%r81, %r79, 0;
	mul.wide.s32 	%rd31, %r80, 4;
	add.s64 	%rd32, %rd2, %rd31;
	ld.global.nc.f32 	%f13, [%rd32];
	{ // callseq 66, 0
	.param .b32 param0;
	st.param.f32 	[param0], %f2;
	.param .b32 param1;
	st.param.f32 	[param1], %f13;
	.param .b32 retval0;
	prototype_66 : .callprototype (.param .b32 _) _ (.param .b32 _, .param .b32 _);
	call (retval0), 
	%rd3, 
	(
	param0, 
	param1
	)
	, prototype_66;
	ld.param.b32 	%r82, [retval0];
	} // callseq 66
	cvt.u16.u32 	%rs53, %r82;
	and.b16  	%rs55, %rs53, 1;
	setp.eq.b16 	%p32, %rs55, 1;
	and.pred  	%p33, %p30, %p32;
	mul.wide.u32 	%rd33, %r81, 4;
	add.s64 	%rd34, %rd2, %rd33;
	ld.global.nc.f32 	%f14, [%rd34];
	{ // callseq 67, 0
	.param .b32 param0;
	st.param.f32 	[param0], %f2;
	.param .b32 param1;
	st.param.f32 	[param1], %f14;
	.param .b32 retval0;
	prototype_67 : .callprototype (.param .b32 _) _ (.param .b32 _, .param .b32 _);
	call (retval0), 
	%rd3, 
	(
	param0, 
	param1
	)
	, prototype_67;
	ld.param.b32 	%r84, [retval0];
	} // callseq 67
	cvt.u16.u32 	%rs56, %r84;
	and.b16  	%rs58, %rs56, 1;
	setp.eq.b16 	%p34, %rs58, 1;
	and.pred  	%p35, %p33, %p34;
	selp.u16 	%rs116, 1, 0, %p35;
	add.s32 	%r183, %r183, 2;
$L__BB26_21:
	setp.eq.s32 	%p36, %r18, 0;
	@%p36 bra 	$L__BB26_23;
	add.s32 	%r86, %r183, %r176;
	sub.s32 	%r87, %r176, %r183;
	setp.lt.s32 	%p37, %r86, %r26;
	selp.b32 	%r88, %r86, %r3, %p37;
	max.s32 	%r89, %r87, 0;
	mul.wide.s32 	%rd35, %r88, 4;
	add.s64 	%rd36, %rd2, %rd35;
	ld.global.nc.f32 	%f15, [%rd36];
	{ // callseq 68, 0
	.param .b32 param0;
	st.param.f32 	[param0], %f2;
	.param .b32 param1;
	st.param.f32 	[param1], %f15;
	.param .b32 retval0;
	prototype_68 : .callprototype (.param .b32 _) _ (.param .b32 _, .param .b32 _);
	call (retval0), 
	%rd3, 
	(
	param0, 
	param1
	)
	, prototype_68;
	ld.param.b32 	%r90, [retval0];
	} // callseq 68
	cvt.u16.u32 	%rs59, %r90;
	and.b16  	%rs60, %rs59, %rs116;
	setp.ne.s16 	%p38, %rs60, 0;
	mul.wide.u32 	%rd37, %r89, 4;
	add.s64 	%rd38, %rd2, %rd37;
	ld.global.nc.f32 	%f16, [%rd38];
	{ // callseq 69, 0
	.param .b32 param0;
	st.param.f32 	[param0], %f2;
	.param .b32 param1;
	st.param.f32 	[param1], %f16;
	.param .b32 retval0;
	prototype_69 : .callprototype (.param .b32 _) _ (.param .b32 _, .param .b32 _);
	call (retval0), 
	%rd3, 
	(
	param0, 
	param1
	)
	, prototype_69;
	ld.param.b32 	%r92, [retval0];
	} // callseq 69
	cvt.u16.u32 	%rs61, %r92;
	and.b16  	%rs63, %rs61, 1;
	setp.eq.b16 	%p39, %rs63, 1;
	and.pred  	%p40, %p38, %p39;
	selp.u16 	%rs116, 1, 0, %p40;
$L__BB26_23:
	cvt.s64.s32 	%rd39, %r176;
	add.s64 	%rd40, %rd1, %rd39;
	st.global.u8 	[%rd40], %rs116;
	add.s32 	%r176, %r176, %r2;
	setp.lt.s32 	%p41, %r176, %r26;
	@%p41 bra 	$L__BB26_15;
$L__BB26_24:
	ret;

}
	// .globl	_cupy_boolrelextrema_1D_float64
.visible .entry _cupy_boolrelextrema_1D_float64(
	.param .u32 _cupy_boolrelextrema_1D_float64_param_0,
	.param .u32 _cupy_boolrelextrema_1D_float64_param_1,
	.param .u8 _cupy_boolrelextrema_1D_float64_param_2,
	.param .u32 _cupy_boolrelextrema_1D_float64_param_3,
	.param .u64 .ptr .align 1 _cupy_boolrelextrema_1D_float64_param_4,
	.param .u64 .ptr .align 1 _cupy_boolrelextrema_1D_float64_param_5
)
.maxntid 512
{
	.reg .pred 	%p<81>;
	.reg .b16 	%rs<121>;
	.reg .b32 	%r<185>;
	.reg .b64 	%rd<75>;
	.reg .b64 	%fd<31>;

	ld.param.u32 	%r26, [_cupy_boolrelextrema_1D_float64_param_0];
	ld.param.u32 	%r27, [_cupy_boolrelextrema_1D_float64_param_1];
	ld.param.s8 	%rs19, [_cupy_boolrelextrema_1D_float64_param_2];
	ld.param.u32 	%r28, [_cupy_boolrelextrema_1D_float64_param_3];
	ld.param.u64 	%rd4, [_cupy_boolrelextrema_1D_float64_param_4];
	ld.param.u64 	%rd5, [_cupy_boolrelextrema_1D_float64_param_5];
	cvta.to.global.u64 	%rd1, %rd5;
	cvta.to.global.u64 	%rd2, %rd4;
	mul.wide.s32 	%rd6, %r28, 8;
	mov.u64 	%rd7, func_d;
	add.s64 	%rd8, %rd7, %rd6;
	ld.global.nc.u64 	%rd3, [%rd8];
	mov.u32 	%r29, %ctaid.x;
	mov.u32 	%r30, %ntid.x;
	mov.u32 	%r31, %tid.x;
	mad.lo.s32 	%r176, %r29, %r30, %r31;
	mov.u32 	%r32, %nctaid.x;
	mul.lo.s32 	%r2, %r30, %r32;
	setp.ge.s32 	%p1, %r176, %r26;
	@%p1 bra 	$L__BB27_24;
	setp.gt.s32 	%p2, %r27, 0;
	add.s32 	%r3, %r26, -1;
	@%p2 bra 	$L__BB27_3;
$L__BB27_2:
	cvt.s64.s32 	%rd73, %r176;
	add.s64 	%rd74, %rd1, %rd73;
	mov.b16 	%rs108, 1;
	st.global.u8 	[%rd74], %rs108;
	add.s32 	%r176, %r176, %r2;
	setp.lt.s32 	%p80, %r176, %r26;
	@%p80 bra 	$L__BB27_2;
	bra.uni 	$L__BB27_24;
$L__BB27_3:
	setp.ne.s16 	%p3, %rs19, 0;
	@%p3 bra 	$L__BB27_14;
	and.b32  	%r6, %r27, 3;
	and.b32  	%r7, %r27, 2147483644;
	and.b32  	%r8, %r27, 1;
$L__BB27_5:
	setp.lt.u32 	%p42, %r27, 4;
	mul.wide.s32 	%rd41, %r176, 8;
	add.s64 	%rd42, %rd2, %rd41;
	ld.global.nc.f64 	%fd1, [%rd42];
	mov.b16 	%rs110, 1;
	mov.b32 	%r179, 1;
	@%p42 bra 	$L__BB27_8;
	mov.b16 	%rs110, 1;
	mov.b32 	%r179, 1;
$L__BB27_7:
	.pragma "nounroll";
	add.s32 	%r96, %r179, %r176;
	sub.s32 	%r97, %r176, %r179;
	setp.lt.s32 	%p43, %r96, %r26;
	selp.b32 	%r98, 0, %r26, %p43;
	sub.s32 	%r99, %r96, %r98;
	shr.s32 	%r100, %r97, 31;
	and.b32  	%r101, %r100, %r26;
	add.s32 	%r102, %r101, %r97;
	mul.wide.s32 	%rd43, %r99, 8;
	add.s64 	%rd44, %rd2, %rd43;
	ld.global.nc.f64 	%fd17, [%rd44];
	{ // callseq 98, 0
	.param .b64 param0;
	st.param.f64 	[param0], %fd1;
	.param .b64 param1;
	st.param.f64 	[param1], %fd17;
	.param .b32 retval0;
	prototype_98 : .callprototype (.param .b32 _) _ (.param .b64 _, .param .b64 _);
	call (retval0), 
	%rd3, 
	(
	param0, 
	param1
	)
	, prototype_98;
	ld.param.b32 	%r103, [retval0];
	} // callseq 98
	cvt.u16.u32 	%rs67, %r103;
	and.b16  	%rs68, %rs67, %rs110;
	and.b16  	%rs69, %rs68, 255;
	setp.ne.s16 	%p44, %rs69, 0;
	mul.wide.s32 	%rd45, %r102, 8;
	add.s64 	%rd46, %rd2, %rd45;
	ld.global.nc.f64 	%fd18, [%rd46];
	{ // callseq 99, 0
	.param .b64 param0;
	st.param.f64 	[param0], %fd1;
	.param .b64 param1;
	st.param.f64 	[param1], %fd18;
	.param .b32 retval0;
	prototype_99 : .callprototype (.param .b32 _) _ (.param .b64 _, .param .b64 _);
	call (retval0), 
	%rd3, 
	(
	param0, 
	param1
	)
	, prototype_99;
	ld.param.b32 	%r105, [retval0];
	} // callseq 99
	cvt.u16.u32 	%rs70, %r105;
	and.b16  	%rs72, %rs70, 1;
	setp.eq.b16 	%p45, %rs72, 1;
	and.pred  	%p46, %p44, %p45;
	not.b32 	%r107, %r179;
	add.s32 	%r108, %r96, 1;
	add.s32 	%r109, %r176, %r107;
	setp.lt.s32 	%p47, %r108, %r26;
	selp.b32 	%r110, 0, %r26, %p47;
	sub.s32 	%r111, %r108, %r110;
	shr.s32 	%r112, %r109, 31;
	and.b32  	%r113, %r112, %r26;
	add.s32 	%r114, %r113, %r109;
	mul.wide.s32 	%rd47, %r111, 8;
	add.s64 	%rd48, %rd2, %rd47;
	ld.global.nc.f64 	%fd19, [%rd48];
	{ // callseq 100, 0
	.param .b64 param0;
	st.param.f64 	[param0], %fd1;
	.param .b64 param1;
	st.param.f64 	[param1], %fd19;
	.param .b32 retval0;
	prototype_100 : .callprototype (.param .b32 _) _ (.param .b64 _, .param .b64 _);
	call (retval0), 
	%rd3, 
	(
	param0, 
	param1
	)
	, prototype_100;
	ld.param.b32 	%r115, [retval0];
	} // callseq 100
	cvt.u16.u32 	%rs73, %r115;
	and.b16  	%rs75, %rs73, 1;
	setp.eq.b16 	%p48, %rs75, 1;
	and.pred  	%p49, %p46, %p48;
	mul.wide.s32 	%rd49, %r114, 8;
	add.s64 	%rd50, %rd2, %rd49;
	ld.global.nc.f64 	%fd20, [%rd50];
	{ // callseq 101, 0
	.param .b64 param0;
	st.param.f64 	[param0], %fd1;
	.param .b64 param1;
	st.param.f64 	[param1], %fd20;
	.param .b32 retval0;
	prototype_101 : .callprototype (.param .b32 _) _ (.param .b64 _, .param .b64 _);
	call (retval0), 
	%rd3, 
	(
	param0, 
	param1
	)
	, prototype_101;
	ld.param.b32 	%r117, [retval0];
	} // callseq 101
	cvt.u16.u32 	%rs76, %r117;
	and.b16  	%rs78, %rs76, 1;
	setp.eq.b16 	%p50, %rs78, 1;
	and.pred  	%p51, %p49, %p50;
	add.s32 	%r119, %r96, 2;
	add.s32 	%r120, %r97, -2;
	setp.lt.s32 	%p52, %r119, %r26;
	selp.b32 	%r121, 0, %r26, %p52;
	sub.s32 	%r122, %r119, %r121;
	shr.s32 	%r123, %r120, 31;
	and.b32  	%r124, %r123, %r26;
	add.s32 	%r125, %r124, %r120;
	mul.wide.s32 	%rd51, %r122, 8;
	add.s64 	%rd52, %rd2, %rd51;
	ld.global.nc.f64 	%fd21, [%rd52];
	{ // callseq 102, 0
	.param .b64 param0;
	st.param.f64 	[param0], %fd1;
	.param .b64 param1;
	st.param.f64 	[param1], %fd21;
	.param .b32 retval0;
	prototype_102 : .callprototype (.param .b32 _) _ (.param .b64 _, .param .b64 _);
	call (retval0), 
	%rd3, 
	(
	param0, 
	param1
	)
	, prototype_102;
	ld.param.b32 	%r126, [retval0];
	} // callseq 102
	cvt.u16.u32 	%rs79, %r126;
	and.b16  	%rs81, %rs79, 1;
	setp.eq.b16 	%p53, %rs81, 1;
	and.pred  	%p54, %p51, %p53;
	mul.wide.s32 	%rd53, %r125, 8;
	add.s64 	%rd54, %rd2, %rd53;
	ld.global.nc.f64 	%fd22, [%rd54];
	{ // callseq 103, 0
	.param .b64 param0;
	st.param.f64 	[param0], %fd1;
	.param .b64 param1;
	st.param.f64 	[param1], %fd22;
	.param .b32 retval0;
	prototype_103 : .callprototype (.param .b32 _) _ (.param .b64 _, .param .b64 _);
	call (retval0), 
	%rd3, 
	(
	param0, 
	param1
	)
	, prototype_103;
	ld.param.b32 	%r128, [retval0];
	} // callseq 103
	cvt.u16.u32 	%rs82, %r128;
	and.b16  	%rs84, %rs82, 1;
	setp.eq.b16 	%p55, %rs84, 1;
	and.pred  	%p56, %p54, %p55;
	add.s32 	%r130, %r179, 3;
	add.s32 	%r131, %r96, 3;
	sub.s32 	%r132, %r176, %r130;
	setp.lt.s32 	%p57, %r131, %r26;
	selp.b32 	%r133, 0, %r26, %p57;
	sub.s32 	%r134, %r131, %r133;
	shr.s32 	%r135, %r132, 31;
	and.b32  	%r136, %r135, %r26;
	add.s32 	%r137, %r136, %r132;
	mul.wide.s32 	%rd55, %r134, 8;
	add.s64 	%rd56, %rd2, %rd55;
	ld.global.nc.f64 	%fd23, [%rd56];
	{ // callseq 104, 0
	.param .b64 param0;
	st.param.f64 	[param0], %fd1;
	.param .b64 param1;
	st.param.f64 	[param1], %fd23;
	.param .b32 retval0;
	prototype_104 : .callprototype (.param .b32 _) _ (.param .b64 _, .param .b64 _);
	call (retval0), 
	%rd3, 
	(
	param0, 
	param1
	)
	, prototype_104;
	ld.param.b32 	%r138, [retval0];
	} // callseq 104
	cvt.u16.u32 	%rs85, %r138;
	and.b16  	%rs87, %rs85, 1;
	setp.eq.b16 	%p58, %rs87, 1;
	and.pred  	%p59, %p56, %p58;
	mul.wide.s32 	%rd57, %r137, 8;
	add.s64 	%rd58, %rd2, %rd57;
	ld.global.nc.f64 	%fd24, [%rd58];
	{ // callseq 105, 0
	.param .b64 param0;
	st.param.f64 	[param0], %fd1;
	.param .b64 param1;
	st.param.f64 	[param1], %fd24;
	.param .b32 retval0;
	prototype_105 : .callprototype (.param .b32 _) _ (.param .b64 _, .param .b64 _);
	call (retval0), 
	%rd3, 
	(
	param0, 
	param1
	)
	, prototype_105;
	ld.param.b32 	%r140, [retval0];
	} // callseq 105
	cvt.u16.u32 	%rs88, %r140;
	and.b16  	%rs90, %rs88, 1;
	setp.eq.b16 	%p60, %rs90, 1;
	and.pred  	%p61, %p59, %p60;
	selp.u16 	%rs110, 1, 0, %p61;
	add.s32 	%r179, %r179, 4;
	setp.ne.s32 	%p62, %r130, %r7;
	@%p62 bra 	$L__BB27_7;
$L__BB27_8:
	setp.eq.s32 	%p63, %r6, 0;
	@%p63 bra 	$L__BB27_13;
	setp.eq.s32 	%p64, %r6, 1;
	@%p64 bra 	$L__BB27_11;
	add.s32 	%r142, %r179, %r176;
	sub.s32 	%r143, %r176, %r179;
	setp.lt.s32 	%p65, %r142, %r26;
	selp.b32 	%r144, 0, %r26, %p65;
	sub.s32 	%r145, %r142, %r144;
	shr.s32 	%r146, %r143, 31;
	and.b32  	%r147, %r146, %r26;
	add.s32 	%r148, %r147, %r143;
	mul.wide.s32 	%rd59, %r145, 8;
	add.s64 	%rd60, %rd2, %rd59;
	ld.global.nc.f64 	%fd25, [%rd60];
	{ // callseq 106, 0
	.param .b64 param0;
	st.param.f64 	[param0], %fd1;
	.param .b64 param1;
	st.param.f64 	[param1], %fd25;
	.param .b32 retval0;
	prototype_106 : .callprototype (.param .b32 _) _ (.param .b64 _, .param .b64 _);
	call (retval0), 
	%rd3, 
	(
	param0, 
	param1
	)
	, prototype_106;
	ld.param.b32 	%r149, [retval0];
	} // callseq 106
	cvt.u16.u32 	%rs92, %r149;
	and.b16  	%rs93, %rs92, %rs110;
	setp.ne.s16 	%p66, %rs93, 0;
	mul.wide.s32 	%rd61, %r148, 8;
	add.s64 	%rd62, %rd2, %rd61;
	ld.global.nc.f64 	%fd26, [%rd62];
	{ // callseq 107, 0
	.param .b64 param0;
	st.param.f64 	[param0], %fd1;
	.param .b64 param1;
	st.param.f64 	[param1], %fd26;
	.param .b32 retval0;
	prototype_107 : .callprototype (.param .b32 _) _ (.param .b64 _, .param .b64 _);
	call (retval0), 
	%rd3, 
	(
	param0, 
	param1
	)
	, prototype_107;
	ld.param.b32 	%r151, [retval0];
	} // callseq 107
	cvt.u16.u32 	%rs94, %r151;
	and.b16  	%rs96, %rs94, 1;
	setp.eq.b16 	%p67, %rs96, 1;
	and.pred  	%p68, %p66, %p67;
	not.b32 	%r153, %r179;
	add.s32 	%r154, %r142, 1;
	add.s32 	%r155, %r176, %r153;
	setp.lt.s32 	%p69, %r154, %r26;
	selp.b32 	%r156, 0, %r26, %p69;
	sub.s32 	%r157, %r154, %r156;
	shr.s32 	%r158, %r155, 31;
	and.b32  	%r159, %r158, %r26;
	add.s32 	%r160, %r159, %r155;
	mul.wide.s32 	%rd63, %r157, 8;
	add.s64 	%rd64, %rd2, %rd63;
	ld.global.nc.f64 	%fd27, [%rd64];
	{ // callseq 108, 0
	.param .b64 param0;
	st.param.f64 	[param0], %fd1;
	.param .b64 param1;
	st.param.f64 	[param1], %fd27;
	.param .b32 retval0;
	prototype_108 : .callprototype (.param .b32 _) _ (.param .b64 _, .param .b64 _);
	call (retval0), 
	%rd3, 
	(
	param0, 
	param1
	)
	, prototype_108;
	ld.param.b32 	%r161, [retval0];
	} // callseq 108
	cvt.u16.u32 	%rs97, %r161;
	and.b16  	%rs99, %rs97, 1;
	setp.eq.b16 	%p70, %rs99, 1;
	and.pred  	%p71, %p68, %p70;
	mul.wide.s32 	%rd65, %r160, 8;
	add.s64 	%rd66, %rd2, %rd65;
	ld.global.nc.f64 	%fd28, [%rd66];
	{ // callseq 109, 0
	.param .b64 param0;
	st.param.f64 	[param0], %fd1;
	.param .b64 param1;
	st.param.f64 	[param1], %fd28;
	.param .b32 retval0;
	prototype_109 : .callprototype (.param .b32 _) _ (.param .b64 _, .param .b64 _);
	call (retval0), 
	%rd3, 
	(
	param0, 
	param1
	)
	, prototype_109;
	ld.param.b32 	%r163, [retval0];
	} // callseq 109
	cvt.u16.u32 	%rs100, %r163;
	and.b16  	%rs102, %rs100, 1;
	setp.eq.b16 	%p72, %rs102, 1;
	and.pred  	%p73, %p71, %p72;
	selp.u16 	%rs110, 1, 0, %p73;
	add.s32 	%r179, %r179, 2;
$L__BB27_11:
	setp.eq.s32 	%p74, %r8, 0;
	@%p74 bra 	$L__BB27_13;
	add.s32 	%r165, %r179, %r176;
	sub.s32 	%r166, %r176, %r179;
	setp.lt.s32 	%p75, %r165, %r26;
	selp.b32 	%r167, 0, %r26, %p75;
	sub.s32 	%r168, %r165, %r167;
	shr.s32 	%r169, %r166, 31;
	and.b32  	%r170, %r169, %r26;
	add.s32 	%r171, %r170, %r166;
	mul.wide.s32 	%rd67, %r168, 8;
	add.s64 	%rd68, %rd2, %rd67;
	ld.global.nc.f64 	%fd29, [%rd68];
	{ // callseq 110, 0
	.param .b64 param0;
	st.param.f64 	[param0], %fd1;
	.param .b64 param1;
	st.param.f64 	[param1], %fd29;
	.param .b32 retval0;
	prototype_110 : .callprototype (.param .b32 _) _ (.param .b64 _, .param .b64 _);
	call (retval0), 
	%rd3, 
	(
	param0, 
	param1
	)
	, prototype_110;
	ld.param.b32 	%r172, [retval0];
	} // callseq 110
	cvt.u16.u32 	%rs103, %r172;
	and.b16  	%rs104, %rs103, %rs110;
	setp.ne.s16 	%p76, %rs104, 0;
	mul.wide.s32 	%rd69, %r171, 8;
	add.s64 	%rd70, %rd2, %rd69;
	ld.global.nc.f64 	%fd30, [%rd70];
	{ // callseq 111, 0
	.param .b64 param0;
	st.param.f64 	[param0], %fd1;
	.param .b64 param1;
	st.param.f64 	[param1], %fd30;
	.param .b32 retval0;
	prototype_111 : .callprototype (.param .b32 _) _ (.param .b64 _, .param .b64 _);
	call (retval0), 
	%rd3, 
	(
	param0, 
	param1
	)
	, prototype_111;
	ld.param.b32 	%r174, [retval0];
	} // callseq 111
	cvt.u16.u32 	%rs105, %r174;
	and.b16  	%rs107, %rs105, 1;
	setp.eq.b16 	%p77, %rs107, 1;
	and.pred  	%p78, %p76, %p77;
	selp.u16 	%rs110, 1, 0, %p78;
$L__BB27_13:
	cvt.s64.s32 	%rd71, %r176;
	add.s64 	%rd72, %rd1, %rd71;
	st.global.u8 	[%rd72], %rs110;
	add.s32 	%r176, %r176, %r2;
	setp.lt.s32 	%p79, %r176, %r26;
	@%p79 bra 	$L__BB27_5;
	bra.uni 	$L__BB27_24;
$L__BB27_14:
	and.b32  	%r16, %r27, 3;
	and.b32  	%r17, %r27, 2147483644;
	and.b32  	%r18, %r27, 1;
$L__BB27_15:
	setp.lt.u32 	%p4, %r27, 4;
	mul.wide.s32 	%rd9, %r176, 8;
	add.s64 	%rd10, %rd2, %rd9;
	ld.global.nc.f64 	%fd2, [%rd10];
	mov.b16 	%rs116, 1;
	mov.b32 	%r183, 1;
	@%p4 bra 	$L__BB27_18;
	mov.b16 	%rs116, 1;
	mov.b32 	%r183, 1;
$L__BB27_17:
	.pragma "nounroll";
	add.s32 	%r35, %r183, %r176;
	sub.s32 	%r36, %r176, %r183;
	setp.lt.s32 	%p5, %r35, %r26;
	selp.b32 	%r37, %r35, %r3, %p5;
	max.s32 	%r38, %r36, 0;
	mul.wide.s32 	%rd11, %r37, 8;
	add.s64 	%rd12, %rd2, %rd11;
	ld.global.nc.f64 	%fd3, [%rd12];
	{ // callseq 84, 0
	.param .b64 param0;
	st.param.f64 	[param0], %fd2;
	.param .b64 param1;
	st.param.f64 	[param1], %fd3;
	.param .b32 retval0;
	prototype_84 : .callprototype (.param .b32 _) _ (.param .b64 _, .param .b64 _);
	call (retval0), 
	%rd3, 
	(
	param0, 
	param1
	)
	, prototype_84;
	ld.param.b32 	%r39, [retval0];
	} // callseq 84
	cvt.u16.u32 	%rs23, %r39;
	and.b16  	%rs24, %rs23, %rs116;
	and.b16  	%rs25, %rs24, 255;
	setp.ne.s16 	%p6, %rs25, 0;
	mul.wide.u32 	%rd13, %r38, 8;
	add.s64 	%rd14, %rd2, %rd13;
	ld.global.nc.f64 	%fd4, [%rd14];
	{ // callseq 85, 0
	.param .b64 param0;
	st.param.f64 	[param0], %fd2;
	.param .b64 param1;
	st.param.f64 	[param1], %fd4;
	.param .b32 retval0;
	prototype_85 : .callprototype (.param .b32 _) _ (.param .b64 _, .param .b64 _);
	call (retval0), 
	%rd3, 
	(
	param0, 
	param1
	)
	, prototype_85;
	ld.param.b32 	%r41, [retval0];
	} // callseq 85
	cvt.u16.u32 	%rs26, %r41;
	and.b16  	%rs28, %rs26, 1;
	setp.eq.b16 	%p7, %rs28, 1;
	and.pred  	%p8, %p6, %p7;
	not.b32 	%r43, %r183;
	add.s32 	%r44, %r35, 1;
	add.s32 	%r45, %r176, %r43;
	setp.lt.s32 	%p9, %r44, %r26;
	selp.b32 	%r46, %r44, %r3, %p9;
	max.s32 	%r47, %r45, 0;
	mul.wide.s32 	%rd15, %r46, 8;
	add.s64 	%rd16, %rd2, %rd15;
	ld.global.nc.f64 	%fd5, [%rd16];
	{ // callseq 86, 0
	.param .b64 param0;
	st.param.f64 	[param0], %fd2;
	.param .b64 param1;
	st.param.f64 	[param1], %fd5;
	.param .b32 retval0;
	prototype_86 : .callprototype (.param .b32 _) _ (.param .b64 _, .param .b64 _);
	call (retval0), 
	%rd3, 
	(
	param0, 
	param1
	)
	, prototype_86;
	ld.param.b32 	%r48, [retval0];
	} // callseq 86
	cvt.u16.u32 	%rs29, %r48;
	and.b16  	%rs31, %rs29, 1;
	setp.eq.b16 	%p10, %rs31, 1;
	and.pred  	%p11, %p8, %p10;
	mul.wide.u32 	%rd17, %r47, 8;
	add.s64 	%rd18, %rd2, %rd17;
	ld.global.nc.f64 	%fd6, [%rd18];
	{ // callseq 87, 0
	.param .b64 param0;
	st.param.f64 	[param0], %fd2;
	.param .b64 param1;
	st.param.f64 	[param1], %fd6;
	.param .b32 retval0;
	prototype_87 : .callprototype (.param .b32 _) _ (.param .b64 _, .param .b64 _);
	call (retval0), 
	%rd3, 
	(
	param0, 
	param1
	)
	, prototype_87;
	ld.param.b32 	%r50, [retval0];
	} // callseq 87
	cvt.u16.u32 	%rs32, %r50;
	and.b16  	%rs34, %rs32, 1;
	setp.eq.b16 	%p12, %rs34, 1;
	and.pred  	%p13, %p11, %p12;
	add.s32 	%r52, %r35, 2;
	add.s32 	%r53, %r36, -2;
	setp.lt.s32 	%p14, %r52, %r26;
	selp.b32 	%r54, %r52, %r3, %p14;
	max.s32 	%r55, %r53, 0;
	mul.wide.s32 	%rd19, %r54, 8;
	add.s64 	%rd20, %rd2, %rd19;
	ld.global.nc.f64 	%fd7, [%rd20];
	{ // callseq 88, 0
	.param .b64 param0;
	st.param.f64 	[param0], %fd2;
	.param .b64 param1;
	st.param.f64 	[param1], %fd7;
	.param .b32 retval0;
	prototype_88 : .callprototype (.param .b32 _) _ (.param .b64 _, .param .b64 _);
	call (retval0), 
	%rd3, 
	(
	param0, 
	param1
	)
	, prototype_88;
	ld.param.b32 	%r56, [retval0];
	} // callseq 88
	cvt.u16.u32 	%rs35, %r56;
	and.b16  	%rs37, %rs35, 1;
	setp.eq.b16 	%p15, %rs37, 1;
	and.pred  	%p16, %p13, %p15;
	mul.wide.u32 	%rd21, %r55, 8;
	add.s64 	%rd22, %rd2, %rd21;
	ld.global.nc.f64 	%fd8, [%rd22];
	{ // callseq 89, 0
	.param .b64 param0;
	st.param.f64 	[param0], %fd2;
	.param .b64 param1;
	st.param.f64 	[param1], %fd8;
	.param .b32 retval0;
	prototype_89 : .callprototype (.param .b32 _) _ (.param .b64 _, .param .b64 _);
	call (retval0), 
	%rd3, 
	(
	param0, 
	param1
	)
	, prototype_89;
	ld.param.b32 	%r58, [retval0];
	} // callseq 89
	cvt.u16.u32 	%rs38, %r58;
	and.b16  	%rs40, %rs38, 1;
	setp.eq.b16 	%p17, %rs40, 1;
	and.pred  	%p18, %p16, %p17;
	add.s32 	%r60, %r183, 3;
	add.s32 	%r61, %r35, 3;
	sub.s32 	%r62, %r176, %r60;
	setp.lt.s32 	%p19, %r61, %r26;
	selp.b32 	%r63, %r61, %r3, %p19;
	max.s32 	%r64, %r62, 0;
	mul.wide.s32 	%rd23, %r63, 8;
	add.s64 	%rd24, %rd2, %rd23;
	ld.global.nc.f64 	%fd9, [%rd24];
	{ // callseq 90, 0
	.param .b64 param0;
	st.param.f64 	[param0], %fd2;
	.param .b64 param1;
	st.param.f64 	[param1], %fd9;
	.param .b32 retval0;
	prototype_90 : .callprototype (.param .b32 _) _ (.param .b64 _, .param .b64 _);
	call (retval0), 
	%rd3, 
	(
	param0, 
	param1
	)
	, prototype_90;
	ld.param.b32 	%r65, [retval0];
	} // callseq 90
	cvt.u16.u32 	%rs41, %r65;
	and.b16  	%rs43, %rs41, 1;
	setp.eq.b16 	%p20, %rs43, 1;
	and.pred  	%p21, %p18, %p20;
	mul.wide.u32 	%rd25, %r64, 8;
	add.s64 	%rd26, %rd2, %rd25;
	ld.global.nc.f64 	%fd10, [%rd26];
	{ // callseq 91, 0
	.param .b64 param0;
	st.param.f64 	[param0], %fd2;
	.param .b64 param1;
	st.param.f64 	[param1], %fd10;
	.param .b32 retval0;
	prototype_91 : .callprototype (.param .b32 _) _ (.param .b64 _, .param .b64 _);
	call (retval0), 
	%rd3, 
	(
	param0, 
	param1
	)
	, prototype_91;
	ld.param.b32 	%r67, [retval0];
	} // callseq 91
	cvt.u16.u32 	%rs44, %r67;
	and.b16  	%rs46, %rs44, 1;
	setp.eq.b16 	%p22, %rs46, 1;
	and.pred  	%p23, %p21, %p22;
	selp.u16 	%rs116, 1, 0, %p23;
	add.s32 	%r183, %r183, 4;
	setp.ne.s32 	%p24, %r60, %r17;
	@%p24 bra 	$L__BB27_17;
$L__BB27_18:
	setp.eq.s32 	%p25, %r16, 0;
	@%p25 bra 	$L__BB27_23;
	setp.eq.s32 	%p26, %r16, 1;
	@%p26 bra 	$L__BB27_21;
	add.s32 	%r69, %r183, %r176;
	sub.s32 	%r70, %r176, %r183;
	setp.lt.s32 	%p27, %r69, %r26;
	selp.b32 	%r71, %r69, %r3, %p27;
	max.s32 	%r72, %r70, 0;
	mul.wide.s32 	%rd27, %r71, 8;
	add.s64 	%rd28, %rd2, %rd27;
	ld.global.nc.f64 	%fd11, [%rd28];
	{ // callseq 92, 0
	.param .b64 param0;
	st.param.f64 	[param0], %fd2;
	.param .b64 param1;
	st.param.f64 	[param1], %fd11;
	.param .b32 retval0;
	prototype_92 : .callprototype (.param .b32 _) _ (.param .b64 _, .param .b64 _);
	call (retval0), 
	%rd3, 
	(
	param0, 
	param1
	)
	, prototype_92;
	ld.param.b32 	%r73, [retval0];
	} // callseq 92
	cvt.u16.u32 	%rs48, %r73;
	and.b16  	%rs49, %rs48, %rs116;
	setp.ne.s16 	%p28, %rs49, 0;
	mul.wide.u32 	%rd29, %r72, 8;
	add.s64 	%rd30, %rd2, %rd29;
	ld.global.nc.f64 	%fd12, [%rd30];
	{ // callseq 93, 0
	.param .b64 param0;
	st.param.f64 	[param0], %fd2;
	.param .b64 param1;
	st.param.f64 	[param1], %fd12;
	.param .b32 retval0;
	prototype_93 : .callprototype (.param .b32 _) _ (.param .b64 _, .param .b64 _);
	call (retval0), 
	%rd3, 
	(
	param0, 
	param1
	)
	, prototype_93;
	ld.param.b32 	%r75, [retval0];
	} // callseq 93
	cvt.u16.u32 	%rs50, %r75;
	and.b16  	%rs52, %rs50, 1;
	setp.eq.b16 	%p29, %rs52, 1;
	and.pred  	%p30, %p28, %p29;
	not.b32 	%r77, %r183;
	add.s32 	%r78, %r69, 1;
	add.s32 	%r79, %r176, %r77;
	setp.lt.s32 	%p31, %r78, %r26;
	selp.b32 	%r80, %r78, %r3, %p31;
	max.s32 	%r81, %r79, 0;
	mul.wide.s32 	%rd31, %r80, 8;
	add.s64 	%rd32, %rd2, %rd31;
	ld.global.nc.f64 	%fd13, [%rd32];
	{ // callseq 94, 0
	.param .b64 param0;
	st.param.f64 	[param0], %fd2;
	.param .b64 param1;
	st.param.f64 	[param1], %fd13;
	.param .b32 retval0;
	prototype_94 : .callprototype (.param .b32 _) _ (.param .b64 _, .param .b64 _);
	call (retval0), 
	%rd3, 
	(
	param0, 
	param1
	)
	, prototype_94;
	ld.param.b32 	%r82, [retval0];
	} // callseq 94
	cvt.u16.u32 	%rs53, %r82;
	and.b16  	%rs55, %rs53, 1;
	setp.eq.b16 	%p32, %rs55, 1;
	and.pred  	%p33, %p30, %p32;
	mul.wide.u32 	%rd33, %r81, 8;
	add.s64 	%rd34, %rd2, %rd33;
	ld.global.nc.f64 	%fd14, [%rd34];
	{ // callseq 95, 0
	.param .b64 param0;
	st.param.f64 	[param0], %fd2;
	.param .b64 param1;
	st.param.f64 	[param1], %fd14;
	.param .b32 retval0;
	prototype_95 : .callprototype (.param .b32 _) _ (.param .b64 _, .param .b64 _);
	call (retval0), 
	%rd3, 
	(
	param0, 
	param1
	)
	, prototype_95;
	ld.param.b32 	%r84, [retval0];
	} // callseq 95
	cvt.u16.u32 	%rs56, %r84;
	and.b16  	%rs58, %rs56, 1;
	setp.eq.b16 	%p34, %rs58, 1;
	and.pred  	%p35, %p33, %p34;
	selp.u16 	%rs116, 1, 0, %p35;
	add.s32 	%r183, %r183, 2;
$L__BB27_21:
	setp.eq.s32 	%p36, %r18, 0;
	@%p36 bra 	$L__BB27_23;
	add.s32 	%r86, %r183, %r176;
	sub.s32 	%r87, %r176, %r183;
	setp.lt.s32 	%p37, %r86, %r26;
	selp.b32 	%r88, %r86, %r3, %p37;
	max.s32 	%r89, %r87, 0;
	mul.wide.s32 	%rd35, %r88, 8;
	add.s64 	%rd36, %rd2, %rd35;
	ld.global.nc.f64 	%fd15, [%rd36];
	{ // callseq 96, 0
	.param .b64 param0;
	st.param.f64 	[param0], %fd2;
	.param .b64 param1;
	st.param.f64 	[param1], %fd15;
	.param .b32 retval0;
	prototype_96 : .callprototype (.param .b32 _) _ (.param .b64 _, .param .b64 _);
	call (retval0), 
	%rd3, 
	(
	param0, 
	param1
	)
	, prototype_96;
	ld.param.b32 	%r90, [retval0];
	} // callseq 96
	cvt.u16.u32 	%rs59, %r90;
	and.b16  	%rs60, %rs59, %rs116;
	setp.ne.s16 	%p38, %rs60, 0;
	mul.wide.u32 	%rd37, %r89, 8;
	add.s64 	%rd38, %rd2, %rd37;
	ld.global.nc.f64 	%fd16, [%rd38];
	{ // callseq 97, 0
	.param .b64 param0;
	st.param.f64 	[param0], %fd2;
	.param .b64 param1;
	st.param.f64 	[param1], %fd16;
	.param .b32 retval0;
	prototype_97 : .callprototype (.param .b32 _) _ (.param .b64 _, .param .b64 _);
	call (retval0), 
	%rd3, 
	(
	param0, 
	param1
	)
	, prototype_97;
	ld.param.b32 	%r92, [retval0];
	} // callseq 97
	cvt.u16.u32 	%rs61, %r92;
	and.b16  	%rs63, %rs61, 1;
	setp.eq.b16 	%p39, %rs63, 1;
	and.pred  	%p40, %p38, %p39;
	selp.u16 	%rs116, 1, 0, %p40;
$L__BB27_23:
	cvt.s64.s32 	%rd39, %r176;
	add.s64 	%rd40, %rd1, %rd39;
	st.global.u8 	[%rd40], %rs116;
	add.s32 	%r176, %r176, %r2;
	setp.lt.s32 	%p41, %r176, %r26;
	@%p41 bra 	$L__BB27_15;
$L__BB27_24:
	ret;

}
	// .globl	_cupy_boolrelextrema_2D_int32
.visible .entry _cupy_boolrelextrema_2D_int32(
	.param .u32 _cupy_boolrelextrema_2D_int32_param_0,
	.param .u32 _cupy_boolrelextrema_2D_int32_param_1,
	.param .u32 _cupy_boolrelextrema_2D_int32_param_2,
	.param .u8 _cupy_boolrelextrema_2D_int32_param_3,
	.param .u32 _cupy_boolrelextrema_2D_int32_param_4,
	.param .u32 _cupy_boolrelextrema_2D_int32_param_5,
	.param .u64 .ptr .align 1 _cupy_boolrelextrema_2D_int32_param_6,
	.param .u64 .ptr .align 1 _cupy_boolrelextrema_2D_int32_param_7
)
.maxntid 512
{
	.reg .pred 	%p<160>;
	.reg .b16 	%rs<233>;
	.reg .b32 	%r<477>;
	.reg .b64 	%rd<125>;

	ld.param.u32 	%r52, [_cupy_boolrelextrema_2D_int32_param_0];
	ld.param.u32 	%r53, [_cupy_boolrelextrema_2D_int32_param_1];
	ld.param.u32 	%r54, [_cupy_boolrelextrema_2D_int32_param_2];
	ld.param.s8 	%rs34, [_cupy_boolrelextrema_2D_int32_param_3];
	ld.param.u32 	%r56, [_cupy_boolrelextrema_2D_int32_param_4];
	ld.param.u32 	%r55, [_cupy_boolrelextrema_2D_int32_param_5];
	ld.param.u64 	%rd4, [_cupy_boolrelextrema_2D_int32_param_6];
	ld.param.u64 	%rd3, [_cupy_boolrelextrema_2D_int32_param_7];
	cvta.to.global.u64 	%rd1, %rd4;
	mul.wide.s32 	%rd5, %r56, 8;
	mov.u64 	%rd6, func_i;
	add.s64 	%rd7, %rd6, %rd5;
	ld.global.nc.u64 	%rd2, [%rd7];
	mov.u32 	%r57, %ctaid.x;
	mov.u32 	%r58, %ntid.x;
	mov.u32 	%r59, %tid.x;
	mad.lo.s32 	%r1, %r57, %r58, %r59;
	mov.u32 	%r60, %ctaid.y;
	mov.u32 	%r61, %ntid.y;
	mov.u32 	%r62, %tid.y;
	mad.lo.s32 	%r2, %r60, %r61, %r62;
	setp.ge.s32 	%p1, %r2, %r53;
	setp.ge.s32 	%p2, %r1, %r52;
	or.pred  	%p3, %p2, %p1;
	@%p3 bra 	$L__BB28_40;
	mul.lo.s32 	%r3, %r2, %r52;
	add.s32 	%r4, %r3, %r1;
	mul.wide.s32 	%rd8, %r4, 4;
	add.s64 	%rd9, %rd1, %rd8;
	ld.global.nc.u32 	%r5, [%rd9];
	setp.lt.s32 	%p4, %r54, 1;
	mov.b16 	%rs232, 1;
	@%p4 bra 	$L__BB28_39;
	setp.ne.s32 	%p5, %r55, 0;
	add.s32 	%r6, %r52, -1;
	add.s32 	%r7, %r53, -1;
	@%p5 bra 	$L__BB28_21;
	setp.ne.s16 	%p83, %rs34, 0;
	@%p83 bra 	$L__BB28_12;
	and.b32  	%r8, %r54, 3;
	setp.lt.u32 	%p122, %r54, 4;
	mov.b16 	%rs232, 1;
	mov.b32 	%r460, 1;
	@%p122 bra 	$L__BB28_7;
	and.b32  	%r9, %r54, 2147483644;
	mov.b16 	%rs232, 1;
	mov.b32 	%r460, 1;
$L__BB28_6:
	.pragma "nounroll";
	add.s32 	%r350, %r460, %r2;
	sub.s32 	%r351, %r2, %r460;
	setp.lt.s32 	%p123, %r350, %r53;
	selp.b32 	%r352, 0, %r53, %p123;
	sub.s32 	%r353, %r350, %r352;
	shr.s32 	%r354, %r351, 31;
	and.b32  	%r355, %r354, %r53;
	add.s32 	%r356, %r355, %r351;
	mad.lo.s32 	%r357, %r353, %r52, %r1;
	mad.lo.s32 	%r358, %r356, %r52, %r1;
	mul.wide.s32 	%rd94, %r357, 4;
	add.s64 	%rd95, %rd1, %rd94;
	ld.global.nc.u32 	%r359, [%rd95];
	{ // callseq 154, 0
	.param .b32 param0;
	st.param.b32 	[param0], %r5;
	.param .b32 param1;
	st.param.b32 	[param1], %r359;
	.param .b32 retval0;
	prototype_154 : .callprototype (.param .b32 _) _ (.param .b32 _, .param .b32 _);
	call (retval0), 
	%rd2, 
	(
	param0, 
	param1
	)
	, prototype_154;
	ld.param.b32 	%r360, [retval0];
	} // callseq 154
	cvt.u16.u32 	%rs171, %r360;
	and.b16  	%rs172, %rs171, %rs232;
	and.b16  	%rs173, %rs172, 255;
	setp.ne.s16 	%p124, %rs173, 0;
	mul.wide.s32 	%rd96, %r358, 4;
	add.s64 	%rd97, %rd1, %rd96;
	ld.global.nc.u32 	%r362, [%rd97];
	{ // callseq 155, 0
	.param .b32 param0;
	st.param.b32 	[param0], %r5;
	.param .b32 param1;
	st.param.b32 	[param1], %r362;
	.param .b32 retval0;
	prototype_155 : .callprototype (.param .b32 _) _ (.param .b32 _, .param .b32 _);
	call (retval0), 
	%rd2, 
	(
	param0, 
	param1
	)
	, prototype_155;
	ld.param.b32 	%r363, [retval0];
	} // callseq 155
	cvt.u16.u32 	%rs174, %r363;
	and.b16  	%rs176, %rs174, 1;
	setp.eq.b16 	%p125, %rs176, 1;
	and.pred  	%p126, %p124, %p125;
	not.b32 	%r365, %r460;
	add.s32 	%r366, %r350, 1;
	add.s32 	%r367, %r2, %r365;
	setp.lt.s32 	%p127, %r366, %r53;
	selp.b32 	%r368, 0, %r53, %p127;
	sub.s32 	%r369, %r366, %r368;
	shr.s32 	%r370, %r367, 31;
	and.b32  	%r371, %r370, %r53;
	add.s32 	%r372, %r371, %r367;
	mad.lo.s32 	%r373, %r369, %r52, %r1;
	mad.lo.s32 	%r374, %r372, %r52, %r1;
	mul.wide.s32 	%rd98, %r373, 4;
	add.s64 	%rd99, %rd1, %rd98;
	ld.global.nc.u32 	%r375, [%rd99];
	{ // callseq 156, 0
	.param .b32 param0;
	st.param.b32 	[param0], %r5;
	.param .b32 param1;
	st.param.b32 	[param1], %r375;
	.param .b32 retval0;
	prototype_156 : .callprototype (.param .b32 _) _ (.param .b32 _, .param .b32 _);
	call (retval0), 
	%rd2, 
	(
	param0, 
	param1
	)
	, prototype_156;
	ld.param.b32 	%r376, [retval0];
	} // callseq 156
	cvt.u16.u32 	%rs177, %r376;
	and.b16  	%rs179, %rs177, 1;
	setp.eq.b16 	%p128, %rs179, 1;
	and.pred  	%p129, %p126, %p128;
	mul.wide.s32 	%rd100, %r374, 4;
	add.s64 	%rd101, %rd1, %rd100;
	ld.global.nc.u32 	%r378, [%rd101];
	{ // callseq 157, 0
	.param .b32 param0;
	st.param.b32 	[param0], %r5;
	.param .b32 param1;
	st.param.b32 	[param1], %r378;
	.param .b32 retval0;
	prototype_157 : .callprototype (.param .b32 _) _ (.param .b32 _, .param .b32 _);
	call (retval0), 
	%rd2, 
	(
	param0, 
	param1
	)
	, prototype_157;
	ld.param.b32 	%r379, [retval0];
	} // callseq 157
	cvt.u16.u32 	%rs180, %r379;
	and.b16  	%rs182, %rs180, 1;
	setp.eq.b16 	%p130, %rs182, 1;
	and.pred  	%p131, %p129, %p130;
	add.s32 	%r381, %r350, 2;
	add.s32 	%r382, %r351, -2;
	setp.lt.s32 	%p132, %r381, %r53;
	selp.b32 	%r383, 0, %r53, %p132;
	sub.s32 	%r384, %r381, %r383;
	shr.s32 	%r385, %r382, 31;
	and.b32  	%r386, %r385, %r53;
	add.s32 	%r387, %r386, %r382;
	mad.lo.s32 	%r388, %r384, %r52, %r1;
	mad.lo.s32 	%r389, %r387, %r52, %r1;
	mul.wide.s32 	%rd102, %r388, 4;
	add.s64 	%rd103, %rd1, %rd102;
	ld.global.nc.u32 	%r390, [%rd103];
	{ // callseq 158, 0
	.param .b32 param0;
	st.param.b32 	[param0], %r5;
	.param .b32 param1;
	st.param.b32 	[param1], %r390;
	.param .b32 retval0;
	prototype_158 : .callprototype (.param .b32 _) _ (.param .b32 _, .param .b32 _);
	call (retval0), 
	%rd2, 
	(
	param0, 
	param1
	)
	, prototype_158;
	ld.param.b32 	%r391, [retval0];
	} // callseq 158
	cvt.u16.u32 	%rs183, %r391;
	and.b16  	%rs185, %rs183, 1;
	setp.eq.b16 	%p133, %rs185, 1;
	and.pred  	%p134, %p131, %p133;
	mul.wide.s32 	%rd104, %r389, 4;
	add.s64 	%rd105, %rd1, %rd104;
	ld.global.nc.u32 	%r393, [%rd105];
	{ // callseq 159, 0
	.param .b32 param0;
	st.param.b32 	[param0], %r5;
	.param .b32 param1;
	st.param.b32 	[param1], %r393;
	.param .b32 retval0;
	prototype_159 : .callprototype (.param .b32 _) _ (.param .b32 _, .param .b32 _);
	call (retval0), 
	%rd2, 
	(
	param0, 
	param1
	)
	, prototype_159;
	ld.param.b32 	%r394, [retval0];
	} // callseq 159
	cvt.u16.u32 	%rs186, %r394;
	and.b16  	%rs188, %rs186, 1;
	setp.eq.b16 	%p135, %rs188, 1;
	and.pred  	%p136, %p134, %p135;
	add.s32 	%r396, %r460, 3;
	add.s32 	%r397, %r350, 3;
	sub.s32 	%r398, %r2, %r396;
	setp.lt.s32 	%p137, %r397, %r53;
	selp.b32 	%r399, 0, %r53, %p137;
	sub.s32 	%r400, %r397, %r399;
	shr.s32 	%r401, %r398, 31;
	and.b32  	%r402, %r401, %r53;
	add.s32 	%r403, %r402, %r398;
	mad.lo.s32 	%r404, %r400, %r52, %r1;
	mad.lo.s32 	%r405, %r403, %r52, %r1;
	mul.wide.s32 	%rd106, %r404, 4;
	add.s64 	%rd107, %rd1, %rd106;
	ld.global.nc.u32 	%r406, [%rd107];
	{ // callseq 160, 0
	.param .b32 param0;
	st.param.b32 	[param0], %r5;
	.param .b32 param1;
	st.param.b32 	[param1], %r406;
	.param .b32 retval0;
	prototype_160 : .callprototype (.param .b32 _) _ (.param .b32 _, .param .b32 _);
	call (retval0), 
	%rd2, 
	(
	param0, 
	param1
	)
	, prototype_160;
	ld.param.b32 	%r407, [retval0];
	} // callseq 160
	cvt.u16.u32 	%rs189, %r407;
	and.b16  	%rs191, %rs189, 1;
	setp.eq.b16 	%p138, %rs191, 1;
	and.pred  	%p139, %p136, %p138;
	mul.wide.s32 	%rd108, %r405, 4;
	add.s64 	%rd109, %rd1, %rd108;
	ld.global.nc.u32 	%r409, [%rd109];
	{ // callseq 161, 0
	.param .b32 param0;
	st.param.b32 	[param0], %r5;
	.param .b32 param1;
	st.param.b32 	[param1], %r409;
	.param .b32 retval0;
	prototype_161 : .callprototype (.param .b32 _) _ (.param .b32 _, .param .b32 _);
	call (retval0), 
	%rd2, 
	(
	param0, 
	param1
	)
	, prototype_161;
	ld.param.b32 	%r410, [retval0];
	} // callseq 161
	cvt.u16.u32 	%rs192, %r410;
	and.b16  	%rs194, %rs192, 1;
	setp.eq.b16 	%p140, %rs194, 1;
	and.pred  	%p141, %p139, %p140;
	selp.u16 	%rs232, 1, 0, %p141;
	add.s32 	%r460, %r460, 4;
	setp.ne.s32 	%p142, %r396, %r9;
	@%p142 bra 	$L__BB28_6;
$L__BB28_7:
	setp.eq.s32 	%p143, %r8, 0;
	@%p143 bra 	$L__BB28_39;
	setp.eq.s32 	%p144, %r8, 1;
	@%p144 bra 	$L__BB28_10;
	add.s32 	%r412, %r460, %r2;
	sub.s32 	%r413, %r2, %r460;
	setp.lt.s32 	%p145, %r412, %r53;
	selp.b32 	%r414, 0, %r53, %p145;
	sub.s32 	%r415, %r412, %r414;
	shr.s32 	%r416, %r413, 31;
	and.b32  	%r417, %r416, %r53;
	add.s32 	%r418, %r417, %r413;
	mad.lo.s32 	%r419, %r415, %r52, %r1;
	mad.lo.s32 	%r420, %r418, %r52, %r1;
	mul.wide.s32 	%rd110, %r419, 4;
	add.s64 	%rd111, %rd1, %rd110;
	ld.global.nc.u32 	%r421, [%rd111];
	{ // callseq 162, 0
	.param .b32 param0;
	st.param.b32 	[param0], %r5;
	.param .b32 param1;
	st.param.b32 	[param1], %r421;
	.param .b32 retval0;
	prototype_162 : .callprototype (.param .b32 _) _ (.param .b32 _, .param .b32 _);
	call (retval0), 
	%rd2, 
	(
	param0, 
	param1
	)
	, prototype_162;
	ld.param.b32 	%r422, [retval0];
	} // callseq 162
	cvt.u16.u32 	%rs196, %r422;
	and.b16  	%rs197, %rs196, %rs232;
	setp.ne.s16 	%p146, %rs197, 0;
	mul.wide.s32 	%rd112, %r420, 4;
	add.s64 	%rd113, %rd1, %rd112;
	ld.global.nc.u32 	%r424, [%rd113];
	{ // callseq 163, 0
	.param .b32 param0;
	st.param.b32 	[param0], %r5;
	.param .b32 param1;
	st.param.b32 	[param1], %r424;
	.param .b32 retval0;
	prototype_163 : .callprototype (.param .b32 _) _ (.param .b32 _, .param .b32 _);
	call (retval0), 
	%rd2, 
	(
	param0, 
	param1
	)
	, prototype_163;
	ld.param.b32 	%r425, [retval0];
	} // callseq 163
	cvt.u16.u32 	%rs198, %r425;
	and.b16  	%rs200, %rs198, 1;
	setp.eq.b16 	%p147, %rs200, 1;
	and.pred  	%p148, %p146, %p147;
	not.b32 	%r427, %r460;
	add.s32 	%r428, %r412, 1;
	add.s32 	%r429, %r2, %r427;
	setp.lt.s32 	%p149, %r428, %r53;
	selp.b32 	%r430, 0, %r53, %p149;
	sub.s32 	%r431, %r428, %r430;
	shr.s32 	%r432, %r429, 31;
	and.b32  	%r433, %r432, %r53;
	add.s32 	%r434, %r433, %r429;
	mad.lo.s32 	%r435, %r431, %r52, %r1;
	mad.lo.s32 	%r436, %r434, %r52, %r1;
	mul.wide.s32 	%rd114, %r435, 4;
	add.s64 	%rd115, %rd1, %rd114;
	ld.global.nc.u32 	%r437, [%rd115];
	{ // callseq 164, 0
	.param .b32 param0;
	st.param.b32 	[param0], %r5;
	.param .b32 param1;
	st.param.b32 	[param1], %r437;
	.param .b32 retval0;
	prototype_164 : .callprototype (.param .b32 _) _ (.param .b32 _, .param .b32 _);
	call (retval0), 
	%rd2, 
	(
	param0, 
	param1
	)
	, prototype_164;
	ld.param.b32 	%r438, [retval0];
	} // callseq 164
	cvt.u16.u32 	%rs201, %r438;
	and.b16  	%rs203, %rs201, 1;
	setp.eq.b16 	%p150, %rs203, 1;
	and.pred  	%p151, %p148, %p150;
	mul.wide.s32 	%rd116, %r436, 4;
	add.s64 	%rd117, %rd1, %rd116;
	ld.global.nc.u32 	%r440, [%rd117];
	{ // callseq 165, 0
	.param .b32 param0;
	st.param.b32 	[param0], %r5;
	.param .b32 param1;
	st.param.b32 	[param1], %r440;
	.param .b32 retval0;
	prototype_165 : .callprototype (.param .b32 _) _ (.param .b32 _, .param .b32 _);
	call (retval0), 
	%rd2, 
	(
	param0, 
	param1
	)
	, prototype_165;
	ld.param.b32 	%r441, [retval0];
	} // callseq 165
	cvt.u16.u32 	%rs204, %r441;
	and.b16  	%rs206, %rs204, 1;
	setp.eq.b16 	%p152, %rs206, 1;
	and.pred  	%p153, %p151, %p152;
	selp.u16 	%rs232, 1, 0, %p153;
	add.s32 	%r460, %r460, 2;
$L__BB28_10:
	and.b32  	%r443, %r54, 1;
	setp.eq.b32 	%p154, %r443, 1;
	not.pred 	%p155, %p154;
	@%p155 bra 	$L__BB28_39;
	add.s32 	%r444, %r460, %r2;
	sub.s32 	%r445, %r2, %r460;
	setp.lt.s32 	%p156, %r444, %r53;
	selp.b32 	%r446, 0, %r53, %p156;
	sub.s32 	%r447, %r444, %r446;
	shr.s32 	%r448, %r445, 31;
	and.b32  	%r449, %r448, %r53;
	add.s32 	%r450, %r449, %r445;
	mad.lo.s32 	%r451, %r447, %r52, %r1;
	mad.lo.s32 	%r452, %r450, %r52, %r1;
	mul.wide.s32 	%rd118, %r451, 4;
	add.s64 	%rd119, %rd1, %rd118;
	ld.global.nc.u32 	%r453, [%rd119];
	{ // callseq 166, 0
	.param .b32 param0;
	st.param.b32 	[param0], %r5;
	.param .b32 param1;
	st.param.b32 	[param1], %r453;
	.param .b32 retval0;
	prototype_166 : .callprototype (.param .b32 _) _ (.param .b32 _, .param .b32 _);
	call (retval0), 
	%rd2, 
	(
	param0, 
	param1
	)
	, prototype_166;
	ld.param.b32 	%r454, [retval0];
	} // callseq 166
	cvt.u16.u32 	%rs207, %r454;
	and.b16  	%rs208, %rs207, %rs232;
	setp.ne.s16 	%p157, %rs208, 0;
	mul.wide.s32 	%rd120, %r452, 4;
	add.s64 	%rd121, %rd1, %rd120;
	ld.global.nc.u32 	%r456, [%rd121];
	{ // callseq 167, 0
	.param .b32 param0;
	st.param.b32 	[param0], %r5;
	.param .b32 param1;
	st.param.b32 	[param1], %r456;
	.param .b32 retval0;
	prototype_167 : .callprototype (.param .b32 _) _ (.param .b32 _, .param .b32 _);
	call (retval0), 
	%rd2, 
	(
	param0, 
	param1
	)
	, prototype_167;
	ld.param.b32 	%r457, [retval0];
	} // callseq 167
	cvt.u16.u32 	%rs209, %r457;
	and.b16  	%rs211, %rs209, 1;
	setp.eq.b16 	%p158, %rs211, 1;
	and.pred  	%p159, %p157, %p158;
	selp.u16 	%rs232, 1, 0, %p159;
	bra.uni 	$L__BB28_39;
$L__BB28_12:
	and.b32  	%r15, %r54, 3;
	setp.lt.u32 	%p84, %r54, 4;
	mov.b16 	%rs232, 1;
	mov.b32 	%r467, 1;
	@%p84 bra 	$L__BB28_16;
	add.s32 	%r465, %r2, -4;
	and.b32  	%r263, %r54, 2147483644;
	neg.s32 	%r463, %r263;
	mov.b16 	%rs232, 1;
	mov.b32 	%r464, 2;
	mov.u32 	%r462, %r2;
$L__BB28_14:
	.pragma "nounroll";
	add.s32 	%r264, %r462, 1;
	add.s32 	%r265, %r465, 2;
	add.s32 	%r266, %r465, 3;
	setp.lt.s32 	%p85, %r264, %r53;
	selp.b32 	%r267, %r264, %r7, %p85;
	max.s32 	%r268, %r266, 0;
	mad.lo.s32 	%r269, %r267, %r52, %r1;
	mad.lo.s32 	%r270, %r268, %r52, %r1;
	mul.wide.s32 	%rd66, %r269, 4;
	add.s64 	%rd67, %rd1, %rd66;
	ld.global.nc.u32 	%r271, [%rd67];
	{ // callseq 140, 0
	.param .b32 param0;
	st.param.b32 	[param0], %r5;
	.param .b32 param1;
	st.param.b32 	[param1], %r271;
	.param .b32 retval0;
	prototype_140 : .callprototype (.param .b32 _) _ (.param .b32 _, .param .b32 _);
	call (retval0), 
	%rd2, 
	(
	param0, 
	param1
	)
	, prototype_140;
	ld.param.b32 	%r272, [retval0];
	} // callseq 140
	cvt.u16.u32 	%rs127, %r272;
	and.b16  	%rs128, %rs127, %rs232;
	and.b16  	%rs129, %rs128, 255;
	setp.ne.s16 	%p86, %rs129, 0;
	mul.wide.s32 	%rd68, %r270, 4;
	add.s64 	%rd69, %rd1, %rd68;
	ld.global.nc.u32 	%r274, [%rd69];
	{ // callseq 141, 0
	.param .b32 param0;
	st.param.b32 	[param0], %r5;
	.param .b32 param1;
	st.param.b32 	[param1], %r274;
	.param .b32 retval0;
	prototype_141 : .callprototype (.param .b32 _) _ (.param .b32 _, .param .b32 _);
	call (retval0), 
	%rd2, 
	(
	param0, 
	param1
	)
	, prototype_141;
	ld.param.b32 	%r275, [retval0];
	} // callseq 141
	cvt.u16.u32 	%rs130, %r275;
	and.b16  	%rs132, %rs130, 1;
	setp.eq.b16 	%p87, %rs132, 1;
	and.pred  	%p88, %p86, %p87;
	add.s32 	%r277, %r462, 2;
	setp.lt.s32 	%p89, %r277, %r53;
	selp.b32 	%r278, %r277, %r7, %p89;
	max.s32 	%r279, %r265, 0;
	mad.lo.s32 	%r280, %r278, %r52, %r1;
	mad.lo.s32 	%r281, %r279, %r52, %r1;
	mul.wide.s32 	%rd70, %r280, 4;
	add.s64 	%rd71, %rd1, %rd70;
	ld.global.nc.u32 	%r282, [%rd71];
	{ // callseq 142, 0
	.param .b32 param0;
	st.param.b32 	[param0], %r5;
	.param .b32 param1;
	st.param.b32 	[param1], %r282;
	.param .b32 retval0;
	prototype_142 : .callprototype (.param .b32 _) _ (.param .b32 _, .param .b32 _);
	call (retval0), 
	%rd2, 
	(
	param0, 
	param1
	)
	, prototype_142;
	ld.param.b32 	%r283, [retval0];
	} // callseq 142
	cvt.u16.u32 	%rs133, %r283;
	and.b16  	%rs135, %rs133, 1;
	setp.eq.b16 	%p90, %rs135, 1;
	and.pred  	%p91, %p88, %p90;
	mul.wide.s32 	%rd72, %r281, 4;
	add.s64 	%rd73, %rd1, %rd72;
	ld.global.nc.u32 	%r285, [%rd73];
	{ // callseq 143, 0
	.param .b32 param0;
	st.param.b32 	[param0], %r5;
	.param .b32 param1;
	st.param.b32 	[param1], %r285;
	.param .b32 retval0;
	prototype_143 : .callprototype (.param .b32 _) _ (.param .b32 _, .param .b32 _);
	call (retval0), 
	%rd2, 
	(
	param0, 
	param1
	)
	, prototype_143;
	ld.param.b32 	%r286, [retval0];
	} // callseq 143
	cvt.u16.u32 	%rs136, %r286;
	and.b16  	%rs138, %rs136, 1;
	setp.eq.b16 	%p92, %rs138, 1;
	and.pred  	%p93, %p91, %p92;
	add.s32 	%r288, %r462, 3;
	add.s32 	%r289, %r465, 1;
	setp.lt.s32 	%p94, %r288, %r53;
	selp.b32 	%r290, %r288, %r7, %p94;
	max.s32 	%r291, %r289, 0;
	mad.lo.s32 	%r292, %r290, %r52, %r1;
	mad.lo.s32 	%r293, %r291, %r52, %r1;
	mul.wide.s32 	%rd74, %r292, 4;
	add.s64 	%rd75, %rd1, %rd74;
	ld.global.nc.u32 	%r294, [%rd75];
	{ // callseq 144, 0
	.param .b32 param0;
	st.param.b32 	[param0], %r5;
	.param .b32 param1;
	st.param.b32 	[param1], %r294;
	.param .b32 retval0;
	prototype_144 : .callprototype (.param .b32 _) _ (.param .b32 _, .param .b32 _);
	call (retval0), 
	%rd2, 
	(
	param0, 
	param1
	)
	, prototype_144;
	ld.param.b32 	%r295, [retval0];
	} // callseq 144
	cvt.u16.u32 	%rs139, %r295;
	and.b16  	%rs141, %rs139, 1;
	setp.eq.b16 	%p95, %rs141, 1;
	and.pred  	%p96, %p93, %p95;
	mul.wide.s32 	%rd76, %r293, 4;
	add.s64 	%rd77, %rd1, %rd76;
	ld.global.nc.u32 	%r297, [%rd77];
	{ // callseq 145, 0
	.param .b32 param0;
	st.param.b32 	[param0], %r5;
	.param .b32 param1;
	st.param.b32 	[param1], %r297;
	.param .b32 retval0;
	prototype_145 : .callprototype (.param .b32 _) _ (.param .b32 _, .param .b32 _);
	call (retval0), 
	%rd2, 
	(
	param0, 
	param1
	)
	, prototype_145;
	ld.param.b32 	%r298, [retval0];
	} // callseq 145
	cvt.u16.u32 	%rs142, %r298;
	and.b16  	%rs144, %rs142, 1;
	setp.eq.b16 	%p97, %rs144, 1;
	and.pred  	%p98, %p96, %p97;
	add.s32 	%r462, %r462, 4;
	setp.lt.s32 	%p99, %r462, %r53;
	selp.b32 	%r300, %r462, %r7, %p99;
	max.s32 	%r301, %r465, 0;
	mad.lo.s32 	%r302, %r300, %r52, %r1;
	mad.lo.s32 	%r303, %r301, %r52, %r1;
	mul.wide.s32 	%rd78, %r302, 4;
	add.s64 	%rd79, %rd1, %rd78;
	ld.global.nc.u32 	%r304, [%rd79];
	{ // callseq 146, 0
	.param .b32 param0;
	st.param.b32 	[param0], %r5;
	.param .b32 param1;
	st.param.b32 	[param1], %r304;
	.param .b32 retval0;
	prototype_146 : .callprototype (.param .b32 _) _ (.param .b32 _, .param .b32 _);
	call (retval0), 
	%rd2, 
	(
	param0, 
	param1
	)
	, prototype_146;
	ld.param.b32 	%r305, [retval0];
	} // callseq 146
	cvt.u16.u32 	%rs145, %r305;
	and.b16  	%rs147, %rs145, 1;
	setp.eq.b16 	%p100, %rs147, 1;
	and.pred  	%p101, %p98, %p100;
	mul.wide.s32 	%rd80, %r303, 4;
	add.s64 	%rd81, %rd1, %rd80;
	ld.global.nc.u32 	%r307, [%rd81];
	{ // callseq 147, 0
	.param .b32 param0;
	st.param.b32 	[param0], %r5;
	.param .b32 param1;
	st.param.b32 	[param1], %r307;
	.param .b32 retval0;
	prototype_147 : .callprototype (.param .b32 _) _ (.param .b32 _, .param .b32 _);
	call (retval0), 
	%rd2, 
	(
	param0, 
	param1
	)
	, prototype_147;
	ld.param.b32 	%r308, [retval0];
	} // callseq 147
	cvt.u16.u32 	%rs148, %r308;
	and.b16  	%rs150, %rs148, 1;
	setp.eq.b16 	%p102, %rs150, 1;
	and.pred  	%p103, %p101, %p102;
	selp.u16 	%rs232, 1, 0, %p103;
	add.s32 	%r465, %r465, -4;
	add.s32 	%r464, %r464, 4;
	add.s32 	%r463, %r463, 4;
	setp.ne.s32 	%p104, %r463, 0;
	@%p104 bra 	$L__BB28_14;
	add.s32 	%r467, %r464, -1;
$L__BB28_16:
	setp.eq.s32 	%p105, %r15, 0;
	@%p105 bra 	$L__BB28_39;
	setp.eq.s32 	%p106, %r15, 1;
	@%p106 bra 	$L__BB28_19;
	add.s32 	%r310, %r467, %r2;
	sub.s32 	%r311, %r2, %r467;
	setp.lt.s32 	%p107, %r310, %r53;
	selp.b32 	%r312, %r310, %r7, %p107;
	max.s32 	%r313, %r311, 0;
	mad.lo.s32 	%r314, %r312, %r52, %r1;
	mad.lo.s32 	%r315, %r313, %r52, %r1;
	mul.wide.s32 	%rd82, %r314, 4;
	add.s64 	%rd83, %rd1, %rd82;
	ld.global.nc.u32 	%r316, [%rd83];
	{ // callseq 148, 0
	.param .b32 param0;
	st.param.b32 	[param0], %r5;
	.param .b32 param1;
	st.param.b32 	[param1], %r316;
	.param .b32 retval0;
	prototype_148 : .callprototype (.param .b32 _) _ (.param .b32 _, .param .b32 _);
	call (retval0), 
	%rd2, 
	(
	param0, 
	param1
	)
	, prototype_148;
	ld.param.b32 	%r317, [retval0];
	} // callseq 148
	cvt.u16.u32 	%rs152, %r317;
	and.b16  	%rs153, %rs152, %rs232;
	setp.ne.s16 	%p108, %rs153, 0;
	mul.wide.s32 	%rd84, %r315, 4;
	add.s64 	%rd85, %rd1, %rd84;
	ld.global.nc.u32 	%r319, [%rd85];
	{ // callseq 149, 0
	.param .b32 param0;
	st.param.b32 	[param0], %r5;
	.param .b32 param1;
	st.param.b32 	[param1], %r319;
	.param .b32 retval0;
	prototype_149 : .callprototype (.param .b32 _) _ (.param .b32 _, .param .b32 _);
	call (retval0), 
	%rd2, 
	(
	param0, 
	param1
	)
	, prototype_149;
	ld.param.b32 	%r320, [retval0];
	} // callseq 149
	cvt.u16.u32 	%rs154, %r320;
	and.b16  	%rs156, %rs154, 1;
	setp.eq.b16 	%p109, %rs156, 1;
	and.pred  	%p110, %p108, %p109;
	not.b32 	%r322, %r467;
	add.s32 	%r323, %r310, 1;
	add.s32 	%r324, %r2, %r322;
	setp.lt.s32 	%p111, %r323, %r53;
	selp.b32 	%r325, %r323, %r7, %p111;
	max.s32 	%r326, %r324, 0;
	mad.lo.s32 	%r327, %r325, %r52, %r1;
	mad.lo.s32 	%r328, %r326, %r52, %r1;
	mul.wide.s32 	%rd86, %r327, 4;
	add.s64 	%rd87, %rd1, %rd86;
	ld.global.nc.u32 	%r329, [%rd87];
	{ // callseq 150, 0
	.param .b32 param0;
	st.param.b32 	[param0], %r5;
	.param .b32 param1;
	st.param.b32 	[param1], %r329;
	.param .b32 retval0;
	prototype_150 : .callprototype (.param .b32 _) _ (.param .b32 _, .param .b32 _);
	call (retval0), 
	%rd2, 
	(
	param0, 
	param1
	)
	, prototype_150;
	ld.param.b32 	%r330, [retval0];
	} // callseq 150
	cvt.u16.u32 	%rs157, %r330;
	and.b16  	%rs159, %rs157, 1;
	setp.eq.b16 	%p112, %rs159, 1;
	and.pred  	%p113, %p110, %p112;
	mul.wide.s32 	%rd88, %r328, 4;
	add.s64 	%rd89, %rd1, %rd88;
	ld.global.nc.u32 	%r332, [%rd89];
	{ // callseq 151, 0
	.param .b32 param0;
	st.param.b32 	[param0], %r5;
	.param .b32 param1;
	st.param.b32 	[param1], %r332;
	.param .b32 retval0;
	prototype_151 : .callprototype (.param .b32 _) _ (.param .b32 _, .param .b32 _);
	call (retval0), 
	%rd2, 
	(
	param0, 
	param1
	)
	, prototype_151;
	ld.param.b32 	%r333, [retval0];
	} // callseq 151
	cvt.u16.u32 	%rs160, %r333;
	and.b16  	%rs162, %rs160, 1;
	setp.eq.b16 	%p114, %rs162, 1;
	and.pred  	%p115, %p113, %p114;
	selp.u16 	%rs232, 1, 0, %p115;
	add.s32 	%r467, %r467, 2;
$L__BB28_19:
	and.b32  	%r335, %r54, 1;
	setp.eq.b32 	%p116, %r335, 1;
	not.pred 	%p117, %p116;
	@%p117 bra 	$L__BB28_39;
	add.s32 	%r336, %r467, %r2;
	sub.s32 	%r337, %r2, %r467;
	setp.lt.s32 	%p118, %r336, %r53;
	selp.b32 	%r338, %r336, %r7, %p118;
	max.s32 	%r339, %r337, 0;
	mad.lo.s32 	%r340, %r338, %r52, %r1;
	mad.lo.s32 	%r341, %r339, %r52, %r1;
	mul.wide.s32 	%rd90, %r340, 4;
	add.s64 	%rd91, %rd1, %rd90;
	ld.global.nc.u32 	%r342, [%rd91];
	{ // callseq 152, 0
	.param .b32 param0;
	st.param.b32 	[param0], %r5;
	.param .b32 param1;
	st.param.b32 	[param1], %r342;
	.param .b32 retval0;
	prototype_152 : .callprototype (.param .b32 _) _ (.param .b32 _, .param .b32 _);
	call (retval0), 
	%rd2, 
	(
	param0, 
	param1
	)
	, prototype_152;
	ld.param.b32 	%r343, [retval0];
	} // callseq 152
	cvt.u16.u32 	%rs163, %r343;
	and.b16  	%rs164, %rs163, %rs232;
	setp.ne.s16 	%p119, %rs164, 0;
	mul.wide.s32 	%rd92, %r341, 4;
	add.s64 	%rd93, %rd1, %rd92;
	ld.global.nc.u32 	%r345, [%rd93];
	{ // callseq 153, 0
	.param .b32 param0;
	st.param.b32 	[param0], %r5;
	.param .b32 param1;
	st.param.b32 	[param1], %r345;
	.param .b32 retval0;
	prototype_153 : .callprototype (.param .b32 _) _ (.param .b32 _, .param .b32 _);
	call (retval0), 
	%rd2, 
	(
	param0, 
	param1
	)
	, prototype_153;
	ld.param.b32 	%r346, [retval0];
	} // callseq 153
	cvt.u16.u32 	%rs165, %r346;
	and.b16  	%rs167, %rs165, 1;
	setp.eq.b16 	%p120, %rs167, 1;
	and.pred  	%p121, %p119, %p120;
	selp.u16 	%rs232, 1, 0, %p121;
	bra.uni 	$L__BB28_39;
$L__BB28_21:
	setp.ne.s16 	%p6, %rs34, 0;
	@%p6 bra 	$L__BB28_30;
	and.b32  	%r30, %r54, 3;
	setp.lt.u32 	%p45, %r54, 4;
	mov.b16 	%rs232, 1;
	mov.b32 	%r469, 1;
	@%p45 bra 	$L__BB28_25;
	and.b32  	%r31, %r54, 2147483644;
	mov.b16 	%rs232, 1;
	mov.b32 	%r469, 1;
$L__BB28_24:
	.pragma "nounroll";
	add.s32 	%r152, %r469, %r1;
	sub.s32 	%r153, %r1, %r469;
	setp.lt.s32 	%p46, %r152, %r52;
	selp.b32 	%r154, 0, %r52, %p46;
	sub.s32 	%r155, %r152, %r154;
	shr.s32 	%r156, %r153, 31;
	and.b32  	%r157, %r156, %r52;
	add.s32 	%r158, %r157, %r153;
	add.s32 	%r159, %r155, %r3;
	add.s32 	%r160, %r158, %r3;
	mul.wide.s32 	%rd38, %r159, 4;
	add.s64 	%rd39, %rd1, %rd38;
	ld.global.nc.u32 	%r161, [%rd39];
	{ // callseq 126, 0
	.param .b32 param0;
	st.param.b32 	[param0], %r5;
	.param .b32 param1;
	st.param.b32 	[param1], %r161;
	.param .b32 retval0;
	prototype_126 : .callprototype (.param .b32 _) _ (.param .b32 _, .param .b32 _);
	call (retval0), 
	%rd2, 
	(
	param0, 
	param1
	)
	, prototype_126;
	ld.param.b32 	%r162, [retval0];
	} // callseq 126
	cvt.u16.u32 	%rs83, %r162;
	and.b16  	%rs84, %rs83, %rs232;
	and.b16  	%rs85, %rs84, 255;
	setp.ne.s16 	%p47, %rs85, 0;
	mul.wide.s32 	%rd40, %r160, 4;
	add.s64 	%rd41, %rd1, %rd40;
	ld.global.nc.u32 	%r164, [%rd41];
	{ // callseq 127, 0
	.param .b32 param0;
	st.param.b32 	[param0], %r5;
	.param .b32 param1;
	st.param.b32 	[param1], %r164;
	.param .b32 retval0;
	prototype_127 : .callprototype (.param .b32 _) _ (.param .b32 _, .param .b32 _);
	call (retval0), 
	%rd2, 
	(
	param0, 
	param1
	)
	, prototype_127;
	ld.param.b32 	%r165, [retval0];
	} // callseq 127
	cvt.u16.u32 	%rs86, %r165;
	and.b16  	%rs88, %rs86, 1;
	setp.eq.b16 	%p48, %rs88, 1;
	and.pred  	%p49, %p47, %p48;
	not.b32 	%r167, %r469;
	add.s32 	%r168, %r152, 1;
	add.s32 	%r169, %r1, %r167;
	setp.lt.s32 	%p50, %r168, %r52;
	selp.b32 	%r170, 0, %r52, %p50;
	sub.s32 	%r171, %r168, %r170;
	shr.s32 	%r172, %r169, 31;
	and.b32  	%r173, %r172, %r52;
	add.s32 	%r174, %r173, %r169;
	add.s32 	%r175, %r171, %r3;
	add.s32 	%r176, %r174, %r3;
	mul.wide.s32 	%rd42, %r175, 4;
	add.s64 	%rd43, %rd1, %rd42;
	ld.global.nc.u32 	%r177, [%rd43];
	{ // callseq 128, 0
	.param .b32 param0;
	st.param.b32 	[param0], %r5;
	.param .b32 param1;
	st.param.b32 	[param1], %r177;
	.param .b32 retval0;
	prototype_128 : .callprototype (.param .b32 _) _ (.param .b32 _, .param .b32 _);
	call (retval0), 
	%rd2, 
	(
	param0, 
	param1
	)
	, prototype_128;
	ld.param.b32 	%r178, [retval0];
	} // callseq 128
	cvt.u16.u32 	%rs89, %r178;
	and.b16  	%rs91, %rs89, 1;
	setp.eq.b16 	%p51, %rs91, 1;
	and.pred  	%p52, %p49, %p51;
	mul.wide.s32 	%rd44, %r176, 4;
	add.s64 	%rd45, %rd1, %rd44;
	ld.global.nc.u32 	%r180, [%rd45];
	{ // callseq 129, 0
	.param .b32 param0;
	st.param.b32 	[param0], %r5;
	.param .b32 param1;
	st.param.b32 	[param1], %r180;
	.param .b32 retval0;
	prototype_129 : .callprototype (.param .b32 _) _ (.param .b32 _, .param .b32 _);
	call (retval0), 
	%rd2, 
	(
	param0, 
	param1
	)
	, prototype_129;
	ld.param.b32 	%r181, [retval0];
	} // callseq 129
	cvt.u16.u32 	%rs92, %r181;
	and.b16  	%rs94, %rs92, 1;
	setp.eq.b16 	%p53, %rs94, 1;
	and.pred  	%p54, %p52, %p53;
	add.s32 	%r183, %r152, 2;
	add.s32 	%r184, %r153, -2;
	setp.lt.s32 	%p55, %r183, %r52;
	selp.b32 	%r185, 0, %r52, %p55;
	sub.s32 	%r186, %r183, %r185;
	shr.s32 	%r187, %r184, 31;
	and.b32  	%r188, %r187, %r52;
	add.s32 	%r189, %r188, %r184;
	add.s32 	%r190, %r186, %r3;
	add.s32 	%r191, %r189, %r3;
	mul.wide.s32 	%rd46, %r190, 4;
	add.s64 	%rd47, %rd1, %rd46;
	ld.global.nc.u32 	%r192, [%rd47];
	{ // callseq 130, 0
	.param .b32 param0;
	st.param.b32 	[param0], %r5;
	.param .b32 param1;
	st.param.b32 	[param1], %r192;
	.param .b32 retval0;
	prototype_130 : .callprototype (.param .b32 _) _ (.param .b32 _, .param .b32 _);
	call (retval0), 
	%rd2, 
	(
	param0, 
	param1
	)
	, prototype_130;
	ld.param.b32 	%r193, [retval0];
	} // callseq 130
	cvt.u16.u32 	%rs95, %r193;
	and.b16  	%rs97, %rs95, 1;
	setp.eq.b16 	%p56, %rs97, 1;
	and.pred  	%p57, %p54, %p56;
	mul.wide.s32 	%rd48, %r191, 4;
	add.s64 	%rd49, %rd1, %rd48;
	ld.global.nc.u32 	%r195, [%rd49];
	{ // callseq 131, 0
	.param .b32 param0;
	st.param.b32 	[param0], %r5;
	.param .b32 param1;
	st.param.b32 	[param1], %r195;
	.param .b32 retval0;
	prototype_131 : .callprototype (.param .b32 _) _ (.param .b32 _, .param .b32 _);
	call (retval0), 
	%rd2, 
	(
	param0, 
	param1
	)
	, prototype_131;
	ld.param.b32 	%r196, [retval0];
	} // callseq 131
	cvt.u16.u32 	%rs98, %r196;
	and.b16  	%rs100, %rs98, 1;
	setp.eq.b16 	%p58, %rs100, 1;
	and.pred  	%p59, %p57, %p58;
	add.s32 	%r198, %r469, 3;
	add.s32 	%r199, %r152, 3;
	sub.s32 	%r200, %r1, %r198;
	setp.lt.s32 	%p60, %r199, %r52;
	selp.b32 	%r201, 0, %r52, %p60;
	sub.s32 	%r202, %r199, %r201;
	shr.s32 	%r203, %r200, 31;
	and.b32  	%r204, %r203, %r52;
	add.s32 	%r205, %r204, %r200;
	add.s32 	%r206, %r202, %r3;
	add.s32 	%r207, %r205, %r3;
	mul.wide.s32 	%rd50, %r206, 4;
	add.s64 	%rd51, %rd1, %rd50;
	ld.global.nc.u32 	%r208, [%rd51];
	{ // callseq 132, 0
	.param .b32 param0;
	st.param.b32 	[param0], %r5;
	.param .b32 param1;
	st.param.b32 	[param1], %r208;
	.param .b32 retval0;
	prototype_132 : .callprototype (.param .b32 _) _ (.param .b32 _, .param .b32 _);
	call (retval0), 
	%rd2, 
	(
	param0, 
	param1
	)
	, prototype_132;
	ld.param.b32 	%r209, [retval0];
	} // callseq 132
	cvt.u16.u32 	%rs101, %r209;
	and.b16  	%rs103, %rs101, 1;
	setp.eq.b16 	%p61, %rs103, 1;
	and.pred  	%p62, %p59, %p61;
	mul.wide.s32 	%rd52, %r207, 4;
	add.s64 	%rd53, %rd1, %rd52;
	ld.global.nc.u32 	%r211, [%rd53];
	{ // callseq 133, 0
	.param .b32 param0;
	st.param.b32 	[param0], %r5;
	.param .b32 param1;
	st.param.b32 	[param1], %r211;
	.param .b32 retval0;
	prototype_133 : .callprototype (.param .b32 _) _ (.param .b32 _, .param .b32 _);
	call (retval0), 
	%rd2, 
	(
	param0, 
	param1
	)
	, prototype_133;
	ld.param.b32 	%r212, [retval0];
	} // callseq 133
	cvt.u16.u32 	%rs104, %r212;
	and.b16  	%rs106, %rs104, 1;
	setp.eq.b16 	%p63, %rs106, 1;
	and.pred  	%p64, %p62, %p63;
	selp.u16 	%rs232, 1, 0, %p64;
	add.s32 	%r469, %r469, 4;
	setp.ne.s32 	%p65, %r198, %r31;
	@%p65 bra 	$L__BB28_24;
$L__BB28_25:
	setp.eq.s32 	%p66, %r30, 0;
	@%p66 bra 	$L__BB28_39;
	setp.eq.s32 	%p67, %r30, 1;
	@%p67 bra 	$L__BB28_28;
	add.s32 	%r214, %r469, %r1;
	sub.s32 	%r215, %r1, %r469;
	setp.lt.s32 	%p68, %r214, %r52;
	selp.b32 	%r216, 0, %r52, %p68;
	sub.s32 	%r217, %r214, %r216;
	shr.s32 	%r218, %r215, 31;
	and.b32  	%r219, %r218, %r52;
	add.s32 	%r220, %r219, %r215;
	add.s32 	%r221, %r217, %r3;
	add.s32 	%r222, %r220, %r3;
	mul.wide.s32 	%rd54, %r221, 4;
	add.s64 	%rd55, %rd1, %rd54;
	ld.global.nc.u32 	%r223, [%rd55];
	{ // callseq 134, 0
	.param .b32 param0;
	st.param.b32 	[param0], %r5;
	.param .b32 param1;
	st.param.b32 	[param1], %r223;
	.param .b32 retval0;
	prototype_134 : .callprototype (.param .b32 _) _ (.param .b32 _, .param .b32 _);
	call (retval0), 
	%rd2, 
	(
	param0, 
	param1
	)
	, prototype_134;
	ld.param.b32 	%r224, [retval0];
	} // callseq 134
	cvt.u16.u32 	%rs108, %r224;
	and.b16  	%rs109, %rs108, %rs232;
	setp.ne.s16 	%p69, %rs109, 0;
	mul.wide.s32 	%rd56, %r222, 4;
	add.s64 	%rd57, %rd1, %rd56;
	ld.global.nc.u32 	%r226, [%rd57];
	{ // callseq 135, 0
	.param .b32 param0;
	st.param.b32 	[param0], %r5;
	.param .b32 param1;
	st.param.b32 	[param1], %r226;
	.param .b32 retval0;
	prototype_135 : .callprototype (.param .b32 _) _ (.param .b32 _, .param .b32 _);
	call (retval0), 
	%rd2, 
	(
	param0, 
	param1
	)
	, prototype_135;
	ld.param.b32 	%r227, [retval0];
	} // callseq 135
	cvt.u16.u32 	%rs110, %r227;
	and.b16  	%rs112, %rs110, 1;
	setp.eq.b16 	%p70, %rs112, 1;
	and.pred  	%p71, %p69, %p70;
	not.b32 	%r229, %r469;
	add.s32 	%r230, %r214, 1;
	add.s32 	%r231, %r1, %r229;
	setp.lt.s32 	%p72, %r230, %r52;
	selp.b32 	%r232, 0, %r52, %p72;
	sub.s32 	%r233, %r230, %r232;
	shr.s32 	%r234, %r231, 31;
	and.b32  	%r235, %r234, %r52;
	add.s32 	%r236, %r235, %r231;
	add.s32 	%r237, %r233, %r3;
	add.s32 	%r238, %r236, %r3;
	mul.wide.s32 	%rd58, %r237, 4;
	add.s64 	%rd59, %rd1, %rd58;
	ld.global.nc.u32 	%r239, [%rd59];
	{ // callseq 136, 0
	.param .b32 param0;
	st.param.b32 	[param0], %r5;
	.param .b32 param1;
	st.param.b32 	[param1], %r239;
	.param .b32 retval0;
	prototype_136 : .callprototype (.param .b32 _) _ (.param .b32 _, .param .b32 _);
	call (retval0), 
	%rd2, 
	(
	param0, 
	param1
	)
	, prototype_136;
	ld.param.b32 	%r240, [retval0];
	} // callseq 136
	cvt.u16.u32 	%rs113, %r240;
	and.b16  	%rs115, %rs113, 1;
	setp.eq.b16 	%p73, %rs115, 1;
	and.pred  	%p74, %p71, %p73;
	mul.wide.s32 	%rd60, %r238, 4;
	add.s64 	%rd61, %rd1, %rd60;
	ld.global.nc.u32 	%r242, [%rd61];
	{ // callseq 137, 0
	.param .b32 param0;
	st.param.b32 	[param0], %r5;
	.param .b32 param1;
	st.param.b32 	[param1], %r242;
	.param .b32 retval0;
	prototype_137 : .callprototype (.param .b32 _) _ (.param .b32 _, .param .b32 _);
	call (retval0), 
	%rd2, 
	(
	param0, 
	param1
	)
	, prototype_137;
	ld.param.b32 	%r243, [retval0];
	} // callseq 137
	cvt.u16.u32 	%rs116, %r243;
	and.b16  	%rs118, %rs116, 1;
	setp.eq.b16 	%p75, %rs118, 1;
	and.pred  	%p76, %p74, %p75;
	selp.u16 	%rs232, 1, 0, %p76;
	add.s32 	%r469, %r469, 2;
$L__BB28_28:
	and.b32  	%r245, %r54, 1;
	setp.eq.b32 	%p77, %r245, 1;
	not.pred 	%p78, %p77;
	@%p78 bra 	$L__BB28_39;
	add.s32 	%r246, %r469, %r1;
	sub.s32 	%r247, %r1, %r469;
	setp.lt.s32 	%p79, %r246, %r52;
	selp.b32 	%r248, 0, %r52, %p79;
	sub.s32 	%r249, %r246, %r248;
	shr.s32 	%r250, %r247, 31;
	and.b32  	%r251, %r250, %r52;
	add.s32 	%r252, %r251, %r247;
	add.s32 	%r253, %r249, %r3;
	add.s32 	%r254, %r252, %r3;
	mul.wide.s32 	%rd62, %r253, 4;
	add.s64 	%rd63, %rd1, %rd62;
	ld.global.nc.u32 	%r255, [%rd63];
	{ // callseq 138, 0
	.param .b32 param0;
	st.param.b32 	[param0], %r5;
	.param .b32 param1;
	st.param.b32 	[param1], %r255;
	.param .b32 retval0;
	prototype_138 : .callprototype (.param .b32 _) _ (.param .b32 _, .param .b32 _);
	call (retval0), 
	%rd2, 
	(
	param0, 
	param1
	)
	, prototype_138;
	ld.param.b32 	%r256, [retval0];
	} // callseq 138
	cvt.u16.u32 	%rs119, %r256;
	and.b16  	%rs120, %rs119, %rs232;
	setp.ne.s16 	%p80, %rs120, 0;
	mul.wide.s32 	%rd64, %r254, 4;
	add.s64 	%rd65, %rd1, %rd64;
	ld.global.nc.u32 	%r258, [%rd65];
	{ // callseq 139, 0
	.param .b32 param0;
	st.param.b32 	[param0], %r5;
	.param .b32 param1;
	st.param.b32 	[param1], %r258;
	.param .b32 retval0;
	prototype_139 : .callprototype (.param .b32 _) _ (.param .b32 _, .param .b32 _);
	call (retval0), 
	%rd2, 
	(
	param0, 
	param1
	)
	, prototype_139;
	ld.param.b32 	%r259, [retval0];
	} // callseq 139
	cvt.u16.u32 	%rs121, %r259;
	and.b16  	%rs123, %rs121, 1;
	setp.eq.b16 	%p81, %rs123, 1;
	and.pred  	%p82, %p80, %p81;
	selp.u16 	%rs232, 1, 0, %p82;
	bra.uni 	$L__BB28_39;
$L__BB28_30:
	and.b32  	%r37, %r54, 3;
	setp.lt.u32 	%p7, %r54, 4;
	mov.b16 	%rs232, 1;
	mov.b32 	%r476, 1;
	@%p7 bra 	$L__BB28_34;
	add.s32 	%r474, %r1, -4;
	and.b32  	%r65, %r54, 2147483644;
	neg.s32 	%r472, %r65;
	mov.b16 	%rs232, 1;
	mov.b32 	%r473, 2;
	mov.u32 	%r471, %r1;
$L__BB28_32:
	.pragma "nounroll";
	add.s32 	%r66, %r471, 1;
	add.s32 	%r67, %r474, 2;
	add.s32 	%r68, %r474, 3;
	setp.lt.s32 	%p8, %r66, %r52;
	selp.b32 	%r69, %r66, %r6, %p8;
	max.s32 	%r70, %r68, 0;
	add.s32 	%r71, %r69, %r3;
	add.s32 	%r72, %r70, %r3;
	mul.wide.s32 	%rd10, %r71, 4;
	add.s64 	%rd11, %rd1, %rd10;
	ld.global.nc.u32 	%r73, [%rd11];
	{ // callseq 112, 0
	.param .b32 param0;
	st.param.b32 	[param0], %r5;
	.param .b32 param1;
	st.param.b32 	[param1], %r73;
	.param .b32 retval0;
	prototype_112 : .callprototype (.param .b32 _) _ (.param .b32 _, .param .b32 _);
	call (retval0), 
	%rd2, 
	(
	param0, 
	param1
	)
	, prototype_112;
	ld.param.b32 	%r74, [retval0];
	} // callseq 112
	cvt.u16.u32 	%rs39, %r74;
	and.b16  	%rs40, %rs39, %rs232;
	and.b16  	%rs41, %rs40, 255;
	setp.ne.s16 	%p9, %rs41, 0;
	mul.wide.s32 	%rd12, %r72, 4;
	add.s64 	%rd13, %rd1, %rd12;
	ld.global.nc.u32 	%r76, [%rd13];
	{ // callseq 113, 0
	.param .b32 param0;
	st.param.b32 	[param0], %r5;
	.param .b32 param1;
	st.param.b32 	[param1], %r76;
	.param .b32 retval0;
	prototype_113 : .callprototype (.param .b32 _) _ (.param .b32 _, .param .b32 _);
	call (retval0), 
	%rd2, 
	(
	param0, 
	param1
	)
	, prototype_113;
	ld.param.b32 	%r77, [retval0];
	} // callseq 113
	cvt.u16.u32 	%rs42, %r77;
	and.b16  	%rs44, %rs42, 1;
	setp.eq.b16 	%p10, %rs44, 1;
	and.pred  	%p11, %p9, %p10;
	add.s32 	%r79, %r471, 2;
	setp.lt.s32 	%p12, %r79, %r52;
	selp.b32 	%r80, %r79, %r6, %p12;
	max.s32 	%r81, %r67, 0;
	add.s32 	%r82, %r80, %r3;
	add.s32 	%r83, %r81, %r3;
	mul.wide.s32 	%rd14, %r82, 4;
	add.s64 	%rd15, %rd1, %rd14;
	ld.global.nc.u32 	%r84, [%rd15];
	{ // callseq 114, 0
	.param .b32 param0;
	st.param.b32 	[param0], %r5;
	.param .b32 param1;
	st.param.b32 	[param1], %r84;
	.param .b32 retval0;
	prototype_114 : .callprototype (.param .b32 _) _ (.param .b32 _, .param .b32 _);
	call (retval0), 
	%rd2, 
	(
	param0, 
	param1
	)
	, prototype_114;
	ld.param.b32 	%r85, [retval0];
	} // callseq 114
	cvt.u16.u32 	%rs45, %r85;
	and.b16  	%rs47, %rs45, 1;
	setp.eq.b16 	%p13, %rs47, 1;
	and.pred  	%p14, %p11, %p13;
	mul.wide.s32 	%rd16, %r83, 4;
	add.s64 	%rd17, %rd1, %rd16;
	ld.global.nc.u32 	%r87, [%rd17];
	{ // callseq 115, 0
	.param .b32 param0;
	st.param.b32 	[param0], %r5;
	.param .b32 param1;
	st.param.b32 	[param1], %r87;
	.param .b32 retval0;
	prototype_115 : .callprototype (.param .b32 _) _ (.param .b32 _, .param .b32 _);
	call (retval0), 
	%rd2, 
	(
	param0, 
	param1
	)
	, prototype_115;
	ld.param.b32 	%r88, [retval0];
	} // callseq 115
	cvt.u16.u32 	%rs48, %r88;
	and.b16  	%rs50, %rs48, 1;
	setp.eq.b16 	%p15, %rs50, 1;
	and.pred  	%p16, %p14, %p15;
	add.s32 	%r90, %r471, 3;
	add.s32 	%r91, %r474, 1;
	setp.lt.s32 	%p17, %r90, %r52;
	selp.b32 	%r92, %r90, %r6, %p17;
	max.s32 	%r93, %r91, 0;
	add.s32 	%r94, %r92, %r3;
	add.s32 	%r95, %r93, %r3;
	mul.wide.s32 	%rd18, %r94, 4;
	add.s64 	%rd19, %rd1, %rd18;
	ld.global.nc.u32 	%r96, [%rd19];
	{ // callseq 116, 0
	.param .b32 param0;
	st.param.b32 	[param0], %r5;
	.param .b32 param1;
	st.param.b32 	[param1], %r96;
	.param .b32 retval0;
	prototype_116 : .callprototype (.param .b32 _) _ (.param .b32 _, .param .b32 _);
	call (retval0), 
	%rd2, 
	(
	param0, 
	param1
	)
	, prototype_116;
	ld.param.b32 	%r97, [retval0];
	} // callseq 116
	cvt.u16.u32 	%rs51, %r97;
	and.b16  	%rs53, %rs51, 1;
	setp.eq.b16 	%p18, %rs53, 1;
	and.pred  	%p19, %p16, %p18;
	mul.wide.s32 	%rd20, %r95, 4;
	add.s64 	%rd21, %rd1, %rd20;
	ld.global.nc.u32 	%r99, [%rd21];
	{ // callseq 117, 0
	.param .b32 param0;
	st.param.b32 	[param0], %r5;
	.param .b32 param1;
	st.param.b32 	[param1], %r99;
	.param .b32 retval0;
	prototype_117 : .callprototype (.param .b32 _) _ (.param .b32 _, .param .b32 _);
	call (retval0), 
	%rd2, 
	(
	param0, 
	param1
	)
	, prototype_117;
	ld.param.b32 	%r100, [retval0];
	} // callseq 117
	cvt.u16.u32 	%rs54, %r100;
	and.b16  	%rs56, %rs54, 1;
	setp.eq.b16 	%p20, %rs56, 1;
	and.pred  	%p21, %p19, %p20;
	add.s32 	%r471, %r471, 4;
	setp.lt.s32 	%p22, %r471, %r52;
	selp.b32 	%r102, %r471, %r6, %p22;
	max.s32 	%r103, %r474, 0;
	add.s32 	%r104, %r102, %r3;
	add.s32 	%r105, %r103, %r3;
	mul.wide.s32 	%rd22, %r104, 4;
	add.s64 	%rd23, %rd1, %rd22;
	ld.global.nc.u32 	%r106, [%rd23];
	{ // callseq 118, 0
	.param .b32 param0;
	st.param.b32 	[param0], %r5;
	.param .b32 param1;
	st.param.b32 	[param1], %r106;
	.param .b32 retval0;
	prototype_118 : .callprototype (.param .b32 _) _ (.param .b32 _, .param .b32 _);
	call (retval0), 
	%rd2, 
	(
	param0, 
	param1
	)
	, prototype_118;
	ld.param.b32 	%r107, [retval0];
	} // callseq 118
	cvt.u16.u32 	%rs57, %r107;
	and.b16  	%rs59, %rs57, 1;
	setp.eq.b16 	%p23, %rs59, 1;
	and.pred  	%p24, %p21, %p23;
	mul.wide.s32 	%rd24, %r105, 4;
	add.s64 	%rd25, %rd1, %rd24;
	ld.global.nc.u32 	%r109, [%rd25];
	{ // callseq 119, 0
	.param .b32 param0;
	st.param.b32 	[param0], %r5;
	.param .b32 param1;
	st.param.b32 	[param1], %r109;
	.param .b32 retval0;
	prototype_119 : .callprototype (.param .b32 _) _ (.param .b32 _, .param .b32 _);
	call (retval0), 
	%rd2, 
	(
	param0, 
	param1
	)
	, prototype_119;
	ld.param.b32 	%r110, [retval0];
	} // callseq 119
	cvt.u16.u32 	%rs60, %r110;
	and.b16  	%rs62, %rs60, 1;
	setp.eq.b16 	%p25, %rs62, 1;
	and.pred  	%p26, %p24, %p25;
	selp.u16 	%rs232, 1, 0, %p26;
	add.s32 	%r474, %r474, -4;
	add.s32 	%r473, %r473, 4;
	add.s32 	%r472, %r472, 4;
	setp.ne.s32 	%p27, %r472, 0;
	@%p27 bra 	$L__BB28_32;
	add.s32 	%r476, %r473, -1;
$L__BB28_34:
	setp.eq.s32 	%p28, %r37, 0;
	@%p28 bra 	$L__BB28_39;
	setp.eq.s32 	%p29, %r37, 1;
	@%p29 bra 	$L__BB28_37;
	add.s32 	%r112, %r476, %r1;
	sub.s32 	%r113, %r1, %r476;
	setp.lt.s32 	%p30, %r112, %r52;
	selp.b32 	%r114, %r112, %r6, %p30;
	max.s32 	%r115, %r113, 0;
	add.s32 	%r116, %r114, %r3;
	add.s32 	%r117, %r115, %r3;
	mul.wide.s32 	%rd26, %r116, 4;
	add.s64 	%rd27, %rd1, %rd26;
	ld.global.nc.u32 	%r118, [%rd27];
	{ // callseq 120, 0
	.param .b32 param0;
	st.param.b32 	[param0], %r5;
	.param .b32 param1;
	st.param.b32 	[param1], %r118;
	.param .b32 retval0;
	prototype_120 : .callprototype (.param .b32 _) _ (.param .b32 _, .param .b32 _);
	call (retval0), 
	%rd2, 
	(
	param0, 
	param1
	)
	, prototype_120;
	ld.param.b32 	%r119, [retval0];
	} // callseq 120
	cvt.u16.u32 	%rs64, %r119;
	and.b16  	%rs65, %rs64, %rs232;
	setp.ne.s16 	%p31, %rs65, 0;
	mul.wide.s32 	%rd28, %r117, 4;
	add.s64 	%rd29, %rd1, %rd28;
	ld.global.nc.u32 	%r121, [%rd29];
	{ // callseq 121, 0
	.param .b32 param0;
	st.param.b32 	[param0], %r5;
	.param .b32 param1;
	st.param.b32 	[param1], %r121;
	.param .b32 retval0;
	prototype_121 : .callprototype (.param .b32 _) _ (.param .b32 _, .param .b32 _);
	call (retval0), 
	%rd2, 
	(
	param0, 
	param1
	)
	, prototype_121;
	ld.param.b32 	%r122, [retval0];
	} // callseq 121
	cvt.u16.u32 	%rs66, %r122;
	and.b16  	%rs68, %rs66, 1;
	setp.eq.b16 	%p32, %rs68, 1;
	and.pred  	%p33, %p31, %p32;
	not.b32 	%r124, %r476;
	add.s32 	%r125, %r112, 1;
	add.s32 	%r126, %r1, %r124;
	setp.lt.s32 	%p34, %r125, %r52;
	selp.b32 	%r127, %r125, %r6, %p34;
	max.s32 	%r128, %r126, 0;
	add.s32 	%r129, %r127, %r3;
	add.s32 	%r130, %r128, %r3;
	mul.wide.s32 	%rd30, %r129, 4;
	add.s64 	%rd31, %rd1, %rd30;
	ld.global.nc.u32 	%r131, [%rd31];
	{ // callseq 122, 0
	.param .b32 param0;
	st.param.b32 	[param0], %r5;
	.param .b32 param1;
	st.param.b32 	[param1], %r131;
	.param .b32 retval0;
	prototype_122 : .callprototype (.param .b32 _) _ (.param .b32 _, .param .b32 _);
	call (retval0), 
	%rd2, 
	(
	param0, 
	param1
	)
	, prototype_122;
	ld.param.b32 	%r132, [retval0];
	} // callseq 122
	cvt.u16.u32 	%rs69, %r132;
	and.b16  	%rs71, %rs69, 1;
	setp.eq.b16 	%p35, %rs71, 1;
	and.pred  	%p36, %p33, %p35;
	mul.wide.s32 	%rd32, %r130, 4;
	add.s64 	%rd33, %rd1, %rd32;
	ld.global.nc.u32 	%r134, [%rd33];
	{ // callseq 123, 0
	.param .b32 param0;
	st.param.b32 	[param0], %r5;
	.param .b32 param1;
	st.param.b32 	[param1], %r134;
	.param .b32 retval0;
	prototype_123 : .callprototype (.param .b32 _) _ (.param .b32 _, .param .b32 _);
	call (retval0), 
	%rd2, 
	(
	param0, 
	param1
	)
	, prototype_123;
	ld.param.b32 	%r135, [retval0];
	} // callseq 123
	cvt.u16.u32 	%rs72, %r135;
	and.b16  	%rs74, %rs72, 1;
	setp.eq.b16 	%p37, %rs74, 1;
	and.pred  	%p38, %p36, %p37;
	selp.u16 	%rs232, 1, 0, %p38;
	add.s32 	%r476, %r476, 2;
$L__BB28_37:
	and.b32  	%r137, %r54, 1;
	setp.eq.b32 	%p39, %r137, 1;
	not.pred 	%p40, %p39;
	@%p40 bra 	$L__BB28_39;
	add.s32 	%r138, %r476, %r1;
	sub.s32 	%r139, %r1, %r476;
	setp.lt.s32 	%p41, %r138, %r52;
	selp.b32 	%r140, %r138, %r6, %p41;
	max.s32 	%r141, %r139, 0;
	add.s32 	%r142, %r140, %r3;
	add.s32 	%r143, %r141, %r3;
	mul.wide.s32 	%rd34, %r142, 4;
	add.s64 	%rd35, %rd1, %rd34;
	ld.global.nc.u32 	%r144, [%rd35];
	{ // callseq 124, 0
	.param .b32 param0;
	st.param.b32 	[param0], %r5;
	.param .b32 param1;
	st.param.b32 	[param1], %r144;
	.param .b32 retval0;
	prototype_124 : .callprototype (.param .b32 _) _ (.param .b32 _, .param .b32 _);
	call (retval0), 
	%rd2, 
	(
	param0, 
	param1
	)
	, prototype_124;
	ld.param.b32 	%r145, [retval0];
	} // callseq 124
	cvt.u16.u32 	%rs75, %r145;
	and.b16  	%rs76, %rs75, %rs232;
	setp.ne.s16 	%p42, %rs76, 0;
	mul.wide.s32 	%rd36, %r143, 4;
	add.s64 	%rd37, %rd1, %rd36;
	ld.global.nc.u32 	%r147, [%rd37];
	{ // callseq 125, 0
	.param .b32 param0;
	st.param.b32 	[param0], %r5;
	.param .b32 param1;
	st.param.b32 	[param1], %r147;
	.param .b32 retval0;
	prototype_125 : .callprototype (.param .b32 _) _ (.param .b32 _, .param .b32 _);
	call (retval0), 
	%rd2, 
	(
	param0, 
	param1
	)
	, prototype_125;
	ld.param.b32 	%r148, [retval0];
	} // callseq 125
	cvt.u16.u32 	%rs77, %r148;
	and.b16  	%rs79, %rs77, 1;
	setp.eq.b16 	%p43, %rs79, 1;
	and.pred  	%p44, %p42, %p43;
	selp.u16 	%rs232, 1, 0, %p44;
$L__BB28_39:
	cvt.s64.s32 	%rd122, %r4;
	cvta.to.global.u64 	%rd123, %rd3;
	add.s64 	%rd124, %rd123, %rd122;
	st.global.u8 	[%rd124], %rs232;
$L__BB28_40:
	ret;

}
	// .globl	_cupy_boolrelextrema_2D_int64
.visible .entry _cupy_boolrelextrema_2D_int64(
	.param .u32 _cupy_boolrelextrema_2D_int64_param_0,
	.param .u32 _cupy_boolrelextrema_2D_int64_param_1,
	.param .u32 _cupy_boolrelextrema_2D_int64_param_2,
	.param .u8 _cupy_boolrelextrema_2D_int64_param_3,
	.param .u32 _cupy_boolrelextrema_2D_int64_param_4,
	.param .u32 _cupy_boolrelextrema_2D_int64_param_5,
	.param .u64 .ptr .align 1 _cupy_boolrelextrema_2D_int64_param_6,
	.param .u64 .ptr .align 1 _cupy_boolrelextrema_2D_int64_param_7
)
.maxntid 512
{
	.reg .pred 	%p<160>;
	.reg .b16 	%rs<233>;
	.reg .b32 	%r<420>;
	.reg .b64 	%rd<182>;

	ld.param.u32 	%r51, [_cupy_boolrelextrema_2D_int64_param_0];
	ld.param.u32 	%r52, [_cupy_boolrelextrema_2D_int64_param_1];
	ld.param.u32 	%r53, [_cupy_boolrelextrema_2D_int64_param_2];
	ld.param.s8 	%rs34, [_cupy_boolrelextrema_2D_int64_param_3];
	ld.param.u32 	%r55, [_cupy_boolrelextrema_2D_int64_param_4];
	ld.param.u32 	%r54, [_cupy_boolrelextrema_2D_int64_param_5];
	ld.param.u64 	%rd5, [_cupy_boolrelextrema_2D_int64_param_6];
	ld.param.u64 	%rd4, [_cupy_boolrelextrema_2D_int64_param_7];
	cvta.to.global.u64 	%rd1, %rd5;
	mul.wide.s32 	%rd6, %r55, 8;
	mov.u64 	%rd7, func_l;
	add.s64 	%rd8, %rd7, %rd6;
	ld.global.nc.u64 	%rd2, [%rd8];
	mov.u32 	%r56, %ctaid.x;
	mov.u32 	%r57, %ntid.x;
	mov.u32 	%r58, %tid.x;
	mad.lo.s32 	%r1, %r56, %r57, %r58;
	mov.u32 	%r59, %ctaid.y;
	mov.u32 	%r60, %ntid.y;
	mov.u32 	%r61, %tid.y;
	mad.lo.s32 	%r2, %r59, %r60, %r61;
	setp.ge.s32 	%p1, %r2, %r52;
	setp.ge.s32 	%p2, %r1, %r51;
	or.pred  	%p3, %p2, %p1;
	@%p3 bra 	$L__BB29_40;
	mul.lo.s32 	%r3, %r2, %r51;
	add.s32 	%r4, %r3, %r1;
	mul.wide.s32 	%rd9, %r4, 8;
	add.s64 	%rd10, %rd1, %rd9;
	ld.global.nc.u64 	%rd3, [%rd10];
	setp.lt.s32 	%p4, %r53, 1;
	mov.b16 	%rs232, 1;
	@%p4 bra 	$L__BB29_39;
	setp.ne.s32 	%p5, %r54, 0;
	add.s32 	%r5, %r51, -1;
	add.s32 	%r6, %r52, -1;
	@%p5 bra 	$L__BB29_21;
	setp.ne.s16 	%p83, %rs34, 0;
	@%p83 bra 	$L__BB29_12;
	and.b32  	%r7, %r53, 3;
	setp.lt.u32 	%p122, %r53, 4;
	mov.b16 	%rs232, 1;
	mov.b32 	%r403, 1;
	@%p122 bra 	$L__BB29_7;
	and.b32  	%r8, %r53, 2147483644;
	mov.b16 	%rs232, 1;
	mov.b32 	%r403, 1;
$L__BB29_6:
	.pragma "nounroll";
	add.s32 	%r307, %r403, %r2;
	sub.s32 	%r308, %r2, %r403;
	setp.lt.s32 	%p123, %r307, %r52;
	selp.b32 	%r309, 0, %r52, %p123;
	sub.s32 	%r310, %r307, %r309;
	shr.s32 	%r311, %r308, 31;
	and.b32  	%r312, %r311, %r52;
	add.s32 	%r313, %r312, %r308;
	mad.lo.s32 	%r314, %r310, %r51, %r1;
	mad.lo.s32 	%r315, %r313, %r51, %r1;
	mul.wide.s32 	%rd137, %r314, 8;
	add.s64 	%rd138, %rd1, %rd137;
	ld.global.nc.u64 	%rd139, [%rd138];
	{ // callseq 210, 0
	.param .b64 param0;
	st.param.b64 	[param0], %rd3;
	.param .b64 param1;
	st.param.b64 	[param1], %rd139;
	.param .b32 retval0;
	prototype_210 : .callprototype (.param .b32 _) _ (.param .b64 _, .param .b64 _);
	call (retval0), 
	%rd2, 
	(
	param0, 
	param1
	)
	, prototype_210;
	ld.param.b32 	%r316, [retval0];
	} // callseq 210
	cvt.u16.u32 	%rs171, %r316;
	and.b16  	%rs172, %rs171, %rs232;
	and.b16  	%rs173, %rs172, 255;
	setp.ne.s16 	%p124, %rs173, 0;
	mul.wide.s32 	%rd140, %r315, 8;
	add.s64 	%rd141, %rd1, %rd140;
	ld.global.nc.u64 	%rd142, [%rd141];
	{ // callseq 211, 0
	.param .b64 param0;
	st.param.b64 	[param0], %rd3;
	.param .b64 param1;
	st.param.b64 	[param1], %rd142;
	.param .b32 retval0;
	prototype_211 : .callprototype (.param .b32 _) _ (.param .b64 _, .param .b64 _);
	call (retval0), 
	%rd2, 
	(
	param0, 
	param1
	)
	, prototype_211;
	ld.param.b32 	%r318, [retval0];
	} // callseq 211
	cvt.u16.u32 	%rs174, %r318;
	and.b16  	%rs176, %rs174, 1;
	setp.eq.b16 	%p125, %rs176, 1;
	and.pred  	%p126, %p124, %p125;
	not.b32 	%r320, %r403;
	add.s32 	%r321, %r307, 1;
	add.s32 	%r322, %r2, %r320;
	setp.lt.s32 	%p127, %r321, %r52;
	selp.b32 	%r323, 0, %r52, %p127;
	sub.s32 	%r324, %r321, %r323;
	shr.s32 	%r325, %r322, 31;
	and.b32  	%r326, %r325, %r52;
	add.s32 	%r327, %r326, %r322;
	mad.lo.s32 	%r328, %r324, %r51, %r1;
	mad.lo.s32 	%r329, %r327, %r51, %r1;
	mul.wide.s32 	%rd143, %r328, 8;
	add.s64 	%rd144, %rd1, %rd143;
	ld.global.nc.u64 	%rd145, [%rd144];
	{ // callseq 212, 0
	.param .b64 param0;
	st.param.b64 	[param0], %rd3;
	.param .b64 param1;
	st.param.b64 	[param1], %rd145;
	.param .b32 retval0;
	prototype_212 : .callprototype (.param .b32 _) _ (.param .b64 _, .param .b64 _);
	call (retval0), 
	%rd2, 
	(
	param0, 
	param1
	)
	, prototype_212;
	ld.param.b32 	%r330, [retval0];
	} // callseq 212
	cvt.u16.u32 	%rs177, %r330;
	and.b16  	%rs179, %rs177, 1;
	setp.eq.b16 	%p128, %rs179, 1;
	and.pred  	%p129, %p126, %p128;
	mul.wide.s32 	%rd146, %r329, 8;
	add.s64 	%rd147, %rd1, %rd146;
	ld.global.nc.u64 	%rd148, [%rd147];
	{ // callseq 213, 0
	.param .b64 param0;
	st.param.b64 	[param0], %rd3;
	.param .b64 param1;
	st.param.b64 	[param1], %rd148;
	.param .b32 retval0;
	prototype_213 : .callprototype (.param .b32 _) _ (.param .b64 _, .param .b64 _);
	call (retval0), 
	%rd2, 
	(
	param0, 
	param1
	)
	, prototype_213;
	ld.param.b32 	%r332, [retval0];
	} // callseq 213
	cvt.u16.u32 	%rs180, %r332;
	and.b16  	%rs182, %rs180, 1;
	setp.eq.b16 	%p130, %rs182, 1;
	and.pred  	%p131, %p129, %p130;
	add.s32 	%r334, %r307, 2;
	add.s32 	%r335, %r308, -2;
	setp.lt.s32 	%p132, %r334, %r52;
	selp.b32 	%r336, 0, %r52, %p132;
	sub.s32 	%r337, %r334, %r336;
	shr.s32 	%r338, %r335, 31;
	and.b32  	%r339, %r338, %r52;
	add.s32 	%r340, %r339, %r335;
	mad.lo.s32 	%r341, %r337, %r51, %r1;
	mad.lo.s32 	%r342, %r340, %r51, %r1;
	mul.wide.s32 	%rd149, %r341, 8;
	add.s64 	%rd150, %rd1, %rd149;
	ld.global.nc.u64 	%rd151, [%rd150];
	{ // callseq 214, 0
	.param .b64 param0;
	st.param.b64 	[param0], %rd3;
	.param .b64 param1;
	st.param.b64 	[param1], %rd151;
	.param .b32 retval0;
	prototype_214 : .callprototype (.param .b32 _) _ (.param .b64 _, .param .b64 _);
	call (retval0), 
	%rd2, 
	(
	param0, 
	param1
	)
	, prototype_214;
	ld.param.b32 	%r343, [retval0];
	} // callseq 214
	cvt.u16.u32 	%rs183, %r343;
	and.b16  	%rs185, %rs183, 1;
	setp.eq.b16 	%p133, %rs185, 1;
	and.pred  	%p134, %p131, %p133;
	mul.wide.s32 	%rd152, %r342, 8;
	add.s64 	%rd153, %rd1, %rd152;
	ld.global.nc.u64 	%rd154, [%rd153];
	{ // callseq 215, 0
	.param .b64 param0;
	st.param.b64 	[param0], %rd3;
	.param .b64 param1;
	st.param.b64 	[param1], %rd154;
	.param .b32 retval0;
	prototype_215 : .callprototype (.param .b32 _) _ (.param .b64 _, .param .b64 _);
	call (retval0), 
	%rd2, 
	(
	param0, 
	param1
	)
	, prototype_215;
	ld.param.b32 	%r345, [retval0];
	} // callseq 215
	cvt.u16.u32 	%rs186, %r345;
	and.b16  	%rs188, %rs186, 1;
	setp.eq.b16 	%p135, %rs188, 1;
	and.pred  	%p136, %p134, %p135;
	add.s32 	%r347, %r403, 3;
	add.s32 	%r348, %r307, 3;
	sub.s32 	%r349, %r2, %r347;
	setp.lt.s32 	%p137, %r348, %r52;
	selp.b32 	%r350, 0, %r52, %p137;
	sub.s32 	%r351, %r348, %r350;
	shr.s32 	%r352, %r349, 31;
	and.b32  	%r353, %r352, %r52;
	add.s32 	%r354, %r353, %r349;
	mad.lo.s32 	%r355, %r351, %r51, %r1;
	mad.lo.s32 	%r356, %r354, %r51, %r1;
	mul.wide.s32 	%rd155, %r355, 8;
	add.s64 	%rd156, %rd1, %rd155;
	ld.global.nc.u64 	%rd157, [%rd156];
	{ // callseq 216, 0
	.param .b64 param0;
	st.param.b64 	[param0], %rd3;
	.param .b64 param1;
	st.param.b64 	[param1], %rd157;
	.param .b32 retval0;
	prototype_216 : .callprototype (.param .b32 _) _ (.param .b64 _, .param .b64 _);
	call (retval0), 
	%rd2, 
	(
	param0, 
	param1
	)
	, prototype_216;
	ld.param.b32 	%r357, [retval0];
	} // callseq 216
	cvt.u16.u32 	%rs189, %r357;
	and.b16  	%rs191, %rs189, 1;
	setp.eq.b16 	%p138, %rs191, 1;
	and.pred  	%p139, %p136, %p138;
	mul.wide.s32 	%rd158, %r356, 8;
	add.s64 	%rd159, %rd1, %rd158;
	ld.global.nc.u64 	%rd160, [%rd159];
	{ // callseq 217, 0
	.param .b64 param0;
	st.param.b64 	[param0], %rd3;
	.param .b64 param1;
	st.param.b64 	[param1], %rd160;
	.param .b32 retval0;
	prototype_217 : .callprototype (.param .b32 _) _ (.param .b64 _, .param .b64 _);
	call (retval0), 
	%rd2, 
	(
	param0, 
	param1
	)
	, prototype_217;
	ld.param.b32 	%r359, [retval0];
	} // callseq 217
	cvt.u16.u32 	%rs192, %r359;
	and.b16  	%rs194, %rs192, 1;
	setp.eq.b16 	%p140, %rs194, 1;
	and.pred  	%p141, %p139, %p140;
	selp.u16 	%rs232, 1, 0, %p141;
	add.s32 	%r403, %r403, 4;
	setp.ne.s32 	%p142, %r347, %r8;
	@%p142 bra 	$L__BB29_6;
$L__BB29_7:
	setp.eq.s32 	%p143, %r7, 0;
	@%p143 bra 	$L__BB29_39;
	setp.eq.s32 	%p144, %r7, 1;
	@%p144 bra 	$L__BB29_10;
	add.s32 	%r361, %r403, %r2;
	sub.s32 	%r362, %r2, %r403;
	setp.lt.s32 	%p145, %r361, %r52;
	selp.b32 	%r363, 0, %r52, %p145;
	sub.s32 	%r364, %r361, %r363;
	shr.s32 	%r365, %r362, 31;
	and.b32  	%r366, %r365, %r52;
	add.s32 	%r367, %r366, %r362;
	mad.lo.s32 	%r368, %r364, %r51, %r1;
	mad.lo.s32 	%r369, %r367, %r51, %r1;
	mul.wide.s32 	%rd161, %r368, 8;
	add.s64 	%rd162, %rd1, %rd161;
	ld.global.nc.u64 	%rd163, [%rd162];
	{ // callseq 218, 0
	.param .b64 param0;
	st.param.b64 	[param0], %rd3;
	.param .b64 param1;
	st.param.b64 	[param1], %rd163;
	.param .b32 retval0;
	prototype_218 : .callprototype (.param .b32 _) _ (.param .b64 _, .param .b64 _);
	call (retval0), 
	%rd2, 
	(
	param0, 
	param1
	)
	, prototype_218;
	ld.param.b32 	%r370, [retval0];
	} // callseq 218
	cvt.u16.u32 	%rs196, %r370;
	and.b16  	%rs197, %rs196, %rs232;
	setp.ne.s16 	%p146, %rs197, 0;
	mul.wide.s32 	%rd164, %r369, 8;
	add.s64 	%rd165, %rd1, %rd164;
	ld.global.nc.u64 	%rd166, [%rd165];
	{ // callseq 219, 0
	.param .b64 param0;
	st.param.b64 	[param0], %rd3;
	.param .b64 param1;
	st.param.b64 	[param1], %rd166;
	.param .b32 retval0;
	prototype_219 : .callprototype (.param .b32 _) _ (.param .b64 _, .param .b64 _);
	call (retval0), 
	%rd2, 
	(
	param0, 
	param1
	)
	, prototype_219;
	ld.param.b32 	%r372, [retval0];
	} // callseq 219
	cvt.u16.u32 	%rs198, %r372;
	and.b16  	%rs200, %rs198, 1;
	setp.eq.b16 	%p147, %rs200, 1;
	and.pred  	%p148, %p146, %p147;
	not.b32 	%r374, %r403;
	add.s32 	%r375, %r361, 1;
	add.s32 	%r376, %r2, %r374;
	setp.lt.s32 	%p149, %r375, %r52;
	selp.b32 	%r377, 0, %r52, %p149;
	sub.s32 	%r378, %r375, %r377;
	shr.s32 	%r379, %r376, 31;
	and.b32  	%r380, %r379, %r52;
	add.s32 	%r381, %r380, %r376;
	mad.lo.s32 	%r382, %r378, %r51, %r1;
	mad.lo.s32 	%r383, %r381, %r51, %r1;
	mul.wide.s32 	%rd167, %r382, 8;
	add.s64 	%rd168, %rd1, %rd167;
	ld.global.nc.u64 	%rd169, [%rd168];
	{ // callseq 220, 0
	.param .b64 param0;
	st.param.b64 	[param0], %rd3;
	.param .b64 param1;
	st.param.b64 	[param1], %rd169;
	.param .b32 retval0;
	prototype_220 : .callprototype (.param .b32 _) _ (.param .b64 _, .param .b64 _);
	call (retval0), 
	%rd2, 
	(
	param0, 
	param1
	)
	, prototype_220;
	ld.param.b32 	%r384, [retval0];
	} // callseq 220
	cvt.u16.u32 	%rs201, %r384;
	and.b16  	%rs203, %rs201, 1;
	setp.eq.b16 	%p150, %rs203, 1;
	and.pred  	%p151, %p148, %p150;
	mul.wide.s32 	%rd170, %r383, 8;
	add.s64 	%rd171, %rd1, %rd170;
	ld.global.nc.u64 	%rd172, [%rd171];
	{ // callseq 221, 0
	.param .b64 param0;
	st.param.b64 	[param0], %rd3;
	.param .b64 param1;
	st.param.b64 	[param1], %rd172;
	.param .b32 retval0;
	prototype_221 : .callprototype (.param .b32 _) _ (.param .b64 _, .param .b64 _);
	call (retval0), 
	%rd2, 
	(
	param0, 
	param1
	)
	, prototype_221;
	ld.param.b32 	%r386, [retval0];
	} // callseq 221
	cvt.u16.u32 	%rs204, %r386;
	and.b16  	%rs206, %rs204, 1;
	setp.eq.b16 	%p152, %rs206, 1;
	and.pred  	%p153, %p151, %p152;
	selp.u16 	%rs232, 1, 0, %p153;
	add.s32 	%r403, %r403, 2;
$L__BB29_10:
	and.b32  	%r388, %r53, 1;
	setp.eq.b32 	%p154, %r388, 1;
	not.pred 	%p155, %p154;
	@%p155 bra 	$L__BB29_39;
	add.s32 	%r389, %r403, %r2;
	sub.s32 	%r390, %r2, %r403;
	setp.lt.s32 	%p156, %r389, %r52;
	selp.b32 	%r391, 0, %r52, %p156;
	sub.s32 	%r392, %r389, %r391;
	shr.s32 	%r393, %r390, 31;
	and.b32  	%r394, %r393, %r52;
	add.s32 	%r395, %r394, %r390;
	mad.lo.s32 	%r396, %r392, %r51, %r1;
	mad.lo.s32 	%r397, %r395, %r51, %r1;
	mul.wide.s32 	%rd173, %r396, 8;
	add.s64 	%rd174, %rd1, %rd173;
	ld.global.nc.u64 	%rd175, [%rd174];
	{ // callseq 222, 0
	.param .b64 param0;
	st.param.b64 	[param0], %rd3;
	.param .b64 param1;
	st.param.b64 	[param1], %rd175;
	.param .b32 retval0;
	prototype_222 : .callprototype (.param .b32 _) _ (.param .b64 _, .param .b64 _);
	call (retval0), 
	%rd2, 
	(
	param0, 
	param1
	)
	, prototype_222;
	ld.param.b32 	%r398, [retval0];
	} // callseq 222
	cvt.u16.u32 	%rs207, %r398;
	and.b16  	%rs208, %rs207, %rs232;
	setp.ne.s16 	%p157, %rs208, 0;
	mul.wide.s32 	%rd176, %r397, 8;
	add.s64 	%rd177, %rd1, %rd176;
	ld.global.nc.u64 	%rd178, [%rd177];
	{ // callseq 223, 0
	.param .b64 param0;
	st.param.b64 	[param0], %rd3;
	.param .b64 param1;
	st.param.b64 	[param1], %rd178;
	.param .b32 retval0;
	prototype_223 : .callprototype (.param .b32 _) _ (.param .b64 _, .param .b64 _);
	call (retval0), 
	%rd2, 
	(
	param0, 
	param1
	)
	, prototype_223;
	ld.param.b32 	%r400, [retval0];
	} // callseq 223
	cvt.u16.u32 	%rs209, %r400;
	and.b16  	%rs211, %rs209, 1;
	setp.eq.b16 	%p158, %rs211, 1;
	and.pred  	%p159, %p157, %p158;
	selp.u16 	%rs232, 1, 0, %p159;
	bra.uni 	$L__BB29_39;
$L__BB29_12:
	and.b32  	%r14, %r53, 3;
	setp.lt.u32 	%p84, %r53, 4;
	mov.b16 	%rs232, 1;
	mov.b32 	%r410, 1;
	@%p84 bra 	$L__BB29_16;
	add.s32 	%r408, %r2, -4;
	and.b32  	%r234, %r53, 2147483644;
	neg.s32 	%r406, %r234;
	mov.b16 	%rs232, 1;
	mov.b32 	%r407, 2;
	mov.u32 	%r405, %r2;
$L__BB29_14:
	.pragma "nounroll";
	add.s32 	%r235, %r405, 1;
	add.s32 	%r236, %r408, 2;
	add.s32 	%r237, %r408, 3;
	setp.lt.s32 	%p85, %r235, %r52;
	selp.b32 	%r238, %r235, %r6, %p85;
	max.s32 	%r239, %r237, 0;
	mad.lo.s32 	%r240, %r238, %r51, %r1;
	mad.lo.s32 	%r241, %r239, %r51, %r1;
	mul.wide.s32 	%rd95, %r240, 8;
	add.s64 	%rd96, %rd1, %rd95;
	ld.global.nc.u64 	%rd97, [%rd96];
	{ // callseq 196, 0
	.param .b64 param0;
	st.param.b64 	[param0], %rd3;
	.param .b64 param1;
	st.param.b64 	[param1], %rd97;
	.param .b32 retval0;
	prototype_196 : .callprototype (.param .b32 _) _ (.param .b64 _, .param .b64 _);
	call (retval0), 
	%rd2, 
	(
	param0, 
	param1
	)
	, prototype_196;
	ld.param.b32 	%r242, [retval0];
	} // callseq 196
	cvt.u16.u32 	%rs127, %r242;
	and.b16  	%rs128, %rs127, %rs232;
	and.b16  	%rs129, %rs128, 255;
	setp.ne.s16 	%p86, %rs129, 0;
	mul.wide.s32 	%rd98, %r241, 8;
	add.s64 	%rd99, %rd1, %rd98;
	ld.global.nc.u64 	%rd100, [%rd99];
	{ // callseq 197, 0
	.param .b64 param0;
	st.param.b64 	[param0], %rd3;
	.param .b64 param1;
	st.param.b64 	[param1], %rd100;
	.param .b32 retval0;
	prototype_197 : .callprototype (.param .b32 _) _ (.param .b64 _, .param .b64 _);
	call (retval0), 
	%rd2, 
	(
	param0, 
	param1
	)
	, prototype_197;
	ld.param.b32 	%r244, [retval0];
	} // callseq 197
	cvt.u16.u32 	%rs130, %r244;
	and.b16  	%rs132, %rs130, 1;
	setp.eq.b16 	%p87, %rs132, 1;
	and.pred  	%p88, %p86, %p87;
	add.s32 	%r246, %r405, 2;
	setp.lt.s32 	%p89, %r246, %r52;
	selp.b32 	%r247, %r246, %r6, %p89;
	max.s32 	%r248, %r236, 0;
	mad.lo.s32 	%r249, %r247, %r51, %r1;
	mad.lo.s32 	%r250, %r248, %r51, %r1;
	mul.wide.s32 	%rd101, %r249, 8;
	add.s64 	%rd102, %rd1, %rd101;
	ld.global.nc.u64 	%rd103, [%rd102];
	{ // callseq 198, 0
	.param .b64 param0;
	st.param.b64 	[param0], %rd3;
	.param .b64 param1;
	st.param.b64 	[param1], %rd103;
	.param .b32 retval0;
	prototype_198 : .callprototype (.param .b32 _) _ (.param .b64 _, .param .b64 _);
	call (retval0), 
	%rd2, 
	(
	param0, 
	param1
	)
	, prototype_198;
	ld.param.b32 	%r251, [retval0];
	} // callseq 198
	cvt.u16.u32 	%rs133, %r251;
	and.b16  	%rs135, %rs133, 1;
	setp.eq.b16 	%p90, %rs135, 1;
	and.pred  	%p91, %p88, %p90;
	mul.wide.s32 	%rd104, %r250, 8;
	add.s64 	%rd105, %rd1, %rd104;
	ld.global.nc.u64 	%rd106, [%rd105];
	{ // callseq 199, 0
	.param .b64 param0;
	st.param.b64 	[param0], %rd3;
	.param .b64 param1;
	st.param.b64 	[param1], %rd106;
	.param .b32 retval0;
	prototype_199 : .callprototype (.param .b32 _) _ (.param .b64 _, .param .b64 _);
	call (retval0), 
	%rd2, 
	(
	param0, 
	param1
	)
	, prototype_199;
	ld.param.b32 	%r253, [retval0];
	} // callseq 199
	cvt.u16.u32 	%rs136, %r253;
	and.b16  	%rs138, %rs136, 1;
	setp.eq.b16 	%p92, %rs138, 1;
	and.pred  	%p93, %p91, %p92;
	add.s32 	%r255, %r405, 3;
	add.s32 	%r256, %r408, 1;
	setp.lt.s32 	%p94, %r255, %r52;
	selp.b32 	%r257, %r255, %r6, %p94;
	max.s32 	%r258, %r256, 0;
	mad.lo.s32 	%r259, %r257, %r51, %r1;
	mad.lo.s32 	%r260, %r258, %r51, %r1;
	mul.wide.s32 	%rd107, %r259, 8;
	add.s64 	%rd108, %rd1, %rd107;
	ld.global.nc.u64 	%rd109, [%rd108];
	{ // callseq 200, 0
	.param .b64 param0;
	st.param.b64 	[param0], %rd3;
	.param .b64 param1;
	st.param.b64 	[param1], %rd109;
	.param .b32 retval0;
	prototype_200 : .callprototype (.param .b32 _) _ (.param .b64 _, .param .b64 _);
	call (retval0), 
	%rd2, 
	(
	param0, 
	param1
	)
	, prototype_200;
	ld.param.b32 	%r261, [retval0];
	} // callseq 200
	cvt.u16.u32 	%rs139, %r261;
	and.b16  	%rs141, %rs139, 1;
	setp.eq.b16 	%p95, %rs141, 1;
	and.pred  	%p96, %p93, %p95;
	mul.wide.s32 	%rd110, %r260, 8;
	add.s64 	%rd111, %rd1, %rd110;
	ld.global.nc.u64 	%rd112, [%rd111];
	{ // callseq 201, 0
	.param .b64 param0;
	st.param.b64 	[param0], %rd3;
	.param .b64 param1;
	st.param.b64 	[param1], %rd112;
	.param .b32 retval0;
	prototype_201 : .callprototype (.param .b32 _) _ (.param .b64 _, .param .b64 _);
	call (retval0), 
	%rd2, 
	(
	param0, 
	param1
	)
	, prototype_201;
	ld.param.b32 	%r263, [retval0];
	} // callseq 201
	cvt.u16.u32 	%rs142, %r263;
	and.b16  	%rs144, %rs142, 1;
	setp.eq.b16 	%p97, %rs144, 1;
	and.pred  	%p98, %p96, %p97;
	add.s32 	%r405, %r405, 4;
	setp.lt.s32 	%p99, %r405, %r52;
	selp.b32 	%r265, %r405, %r6, %p99;
	max.s32 	%r266, %r408, 0;
	mad.lo.s32 	%r267, %r265, %r51, %r1;
	mad.lo.s32 	%r268, %r266, %r51, %r1;
	mul.wide.s32 	%rd113, %r267, 8;
	add.s64 	%rd114, %rd1, %rd113;
	ld.global.nc.u64 	%rd115, [%rd114];
	{ // callseq 202, 0
	.param .b64 param0;
	st.param.b64 	[param0], %rd3;
	.param .b64 param1;
	st.param.b64 	[param1], %rd115;
	.param .b32 retval0;
	prototype_202 : .callprototype (.param .b32 _) _ (.param .b64 _, .param .b64 _);
	call (retval0), 
	%rd2, 
	(
	param0, 
	param1
	)
	, prototype_202;
	ld.param.b32 	%r269, [retval0];
	} // callseq 202
	cvt.u16.u32 	%rs145, %r269;
	and.b16  	%rs147, %rs145, 1;
	setp.eq.b16 	%p100, %rs147, 1;
	and.pred  	%p101, %p98, %p100;
	mul.wide.s32 	%rd116, %r268, 8;
	add.s64 	%rd117, %rd1, %rd116;
	ld.global.nc.u64 	%rd118, [%rd117];
	{ // callseq 203, 0
	.param .b64 param0;
	st.param.b64 	[param0], %rd3;
	.param .b64 param1;
	st.param.b64 	[param1], %rd118;
	.param .b32 retval0;
	prototype_203 : .callprototype (.param .b32 _) _ (.param .b64 _, .param .b64 _);
	call (retval0), 
	%rd2, 
	(
	param0, 
	param1
	)
	, prototype_203;
	ld.param.b32 	%r271, [retval0];
	} // callseq 203
	cvt.u16.u32 	%rs148, %r271;
	and.b16  	%rs150, %rs148, 1;
	setp.eq.b16 	%p102, %rs150, 1;
	and.pred  	%p103, %p101, %p102;
	selp.u16 	%rs232, 1, 0, %p103;
	add.s32 	%r408, %r408, -4;
	add.s32 	%r407, %r407, 4;
	add.s32 	%r406, %r406, 4;
	setp.ne.s32 	%p104, %r406, 0;
	@%p104 bra 	$L__BB29_14;
	add.s32 	%r410, %r407, -1;
$L__BB29_16:
	setp.eq.s32 	%p105, %r14, 0;
	@%p105 bra 	$L__BB29_39;
	setp.eq.s32 	%p106, %r14, 1;
	@%p106 bra 	$L__BB29_19;
	add.s32 	%r273, %r410, %r2;
	sub.s32 	%r274, %r2, %r410;
	setp.lt.s32 	%p107, %r273, %r52;
	selp.b32 	%r275, %r273, %r6, %p107;
	max.s32 	%r276, %r274, 0;
	mad.lo.s32 	%r277, %r275, %r51, %r1;
	mad.lo.s32 	%r278, %r276, %r51, %r1;
	mul.wide.s32 	%rd119, %r277, 8;
	add.s64 	%rd120, %rd1, %rd119;
	ld.global.nc.u64 	%rd121, [%rd120];
	{ // callseq 204, 0
	.param .b64 param0;
	st.param.b64 	[param0], %rd3;
	.param .b64 param1;
	st.param.b64 	[param1], %rd121;
	.param .b32 retval0;
	prototype_204 : .callprototype (.param .b32 _) _ (.param .b64 _, .param .b64 _);
	call (retval0), 
	%rd2, 
	(
	param0, 
	param1
	)
	, prototype_204;
	ld.param.b32 	%r279, [retval0];
	} // callseq 204
	cvt.u16.u32 	%rs152, %r279;
	and.b16  	%rs153, %rs152, %rs232;
	setp.ne.s16 	%p108, %rs153, 0;
	mul.wide.s32 	%rd122, %r278, 8;
	add.s64 	%rd123, %rd1, %rd122;
	ld.global.nc.u64 	%rd124, [%rd123];
	{ // callseq 205, 0
	.param .b64 param0;
	st.param.b64 	[param0], %rd3;
	.param .b64 param1;
	st.param.b64 	[param1], %rd124;
	.param .b32 retval0;
	prototype_205 : .callprototype (.param .b32 _) _ (.param .b64 _, .param .b64 _);
	call (retval0), 
	%rd2, 
	(
	param0, 
	param1
	)
	, prototype_205;
	ld.param.b32 	%r281, [retval0];
	} // callseq 205
	cvt.u16.u32 	%rs154, %r281;
	and.b16  	%rs156, %rs154, 1;
	setp.eq.b16 	%p109, %rs156, 1;
	and.pred  	%p110, %p108, %p109;
	not.b32 	%r283, %r410;
	add.s32 	%r284, %r273, 1;
	add.s32 	%r285, %r2, %r283;
	setp.lt.s32 	%p111, %r284, %r52;
	selp.b32 	%r286, %r284, %r6, %p111;
	max.s32 	%r287, %r285, 0;
	mad.lo.s32 	%r288, %r286, %r51, %r1;
	mad.lo.s32 	%r289, %r287, %r51, %r1;
	mul.wide.s32 	%rd125, %r288, 8;
	add.s64 	%rd126, %rd1, %rd125;
	ld.global.nc.u64 	%rd127, [%rd126];
	{ // callseq 206, 0
	.param .b64 param0;
	st.param.b64 	[param0], %rd3;
	.param .b64 param1;
	st.param.b64 	[param1], %rd127;
	.param .b32 retval0;
	prototype_206 : .callprototype (.param .b32 _) _ (.param .b64 _, .param .b64 _);
	call (retval0), 
	%rd2, 
	(
	param0, 
	param1
	)
	, prototype_206;
	ld.param.b32 	%r290, [retval0];
	} // callseq 206
	cvt.u16.u32 	%rs157, %r290;
	and.b16  	%rs159, %rs157, 1;
	setp.eq.b16 	%p112, %rs159, 1;
	and.pred  	%p113, %p110, %p112;
	mul.wide.s32 	%rd128, %r289, 8;
	add.s64 	%rd129, %rd1, %rd128;
	ld.global.nc.u64 	%rd130, [%rd129];
	{ // callseq 207, 0
	.param .b64 param0;
	st.param.b64 	[param0], %rd3;
	.param .b64 param1;
	st.param.b64 	[param1], %rd130;
	.param .b32 retval0;
	prototype_207 : .callprototype (.param .b32 _) _ (.param .b64 _, .param .b64 _);
	call (retval0), 
	%rd2, 
	(
	param0, 
	param1
	)
	, prototype_207;
	ld.param.b32 	%r292, [retval0];
	} // callseq 207
	cvt.u16.u32 	%rs160, %r292;
	and.b16  	%rs162, %rs160, 1;
	setp.eq.b16 	%p114, %rs162, 1;
	and.pred  	%p115, %p113, %p114;
	selp.u16 	%rs232, 1, 0, %p115;
	add.s32 	%r410, %r410, 2;
$L__BB29_19:
	and.b32  	%r294, %r53, 1;
	setp.eq.b32 	%p116, %r294, 1;
	not.pred 	%p117, %p116;
	@%p117 bra 	$L__BB29_39;
	add.s32 	%r295, %r410, %r2;
	sub.s32 	%r296, %r2, %r410;
	setp.lt.s32 	%p118, %r295, %r52;
	selp.b32 	%r297, %r295, %r6, %p118;
	max.s32 	%r298, %r296, 0;
	mad.lo.s32 	%r299, %r297, %r51, %r1;
	mad.lo.s32 	%r300, %r298, %r51, %r1;
	mul.wide.s32 	%rd131, %r299, 8;
	add.s64 	%rd132, %rd1, %rd131;
	ld.global.nc.u64 	%rd133, [%rd132];
	{ // callseq 208, 0
	.param .b64 param0;
	st.param.b64 	[param0], %rd3;
	.param .b64 param1;
	st.param.b64 	[param1], %rd133;
	.param .b32 retval0;
	prototype_208 : .callprototype (.param .b32 _) _ (.param .b64 _, .param .b64 _);
	call (retval0), 
	%rd2, 
	(
	param0, 
	param1
	)
	, prototype_208;
	ld.param.b32 	%r301, [retval0];
	} // callseq 208
	cvt.u16.u32 	%rs163, %r301;
	and.b16  	%rs164, %rs163, %rs232;
	setp.ne.s16 	%p119, %rs164, 0;
	mul.wide.s32 	%rd134, %r300, 8;
	add.s64 	%rd135, %rd1, %rd134;
	ld.global.nc.u64 	%rd136, [%rd135];
	{ // callseq 209, 0
	.param .b64 param0;
	st.param.b64 	[param0], %rd3;
	.param .b64 param1;
	st.param.b64 	[param1], %rd136;
	.param .b32 retval0;
	prototype_209 : .callprototype (.param .b32 _) _ (.param .b64 _, .param .b64 _);
	call (retval0), 
	%rd2, 
	(
	param0, 
	param1
	)
	, prototype_209;
	ld.param.b32 	%r303, [retval0];
	} // callseq 209
	cvt.u16.u32 	%rs165, %r303;
	and.b16  	%rs167, %rs165, 1;
	setp.eq.b16 	%p120, %rs167, 1;
	and.pred  	%p121, %p119, %p120;
	selp.u16 	%rs232, 1, 0, %p121;
	bra.uni 	$L__BB29_39;
$L__BB29_21:
	setp.ne.s16 	%p6, %rs34, 0;
	@%p6 bra 	$L__BB29_30;
	and.b32  	%r29, %r53, 3;
	setp.lt.u32 	%p45, %r53, 4;
	mov.b16 	%rs232, 1;
	mov.b32 	%r412, 1;
	@%p45 bra 	$L__BB29_25;
	and.b32  	%r30, %r53, 2147483644;
	mov.b16 	%rs232, 1;
	mov.b32 	%r412, 1;
$L__BB29_24:
	.pragma "nounroll";
	add.s32 	%r137, %r412, %r1;
	sub.s32 	%r138, %r1, %r412;
	setp.lt.s32 	%p46, %r137, %r51;
	selp.b32 	%r139, 0, %r51, %p46;
	sub.s32 	%r140, %r137, %r139;
	shr.s32 	%r141, %r138, 31;
	and.b32  	%r142, %r141, %r51;
	add.s32 	%r143, %r142, %r138;
	add.s32 	%r144, %r140, %r3;
	add.s32 	%r145, %r143, %r3;
	mul.wide.s32 	%rd53, %r144, 8;
	add.s64 	%rd54, %rd1, %rd53;
	ld.global.nc.u64 	%rd55, [%rd54];
	{ // callseq 182, 0
	.param .b64 param0;
	st.param.b64 	[param0], %rd3;
	.param .b64 param1;
	st.param.b64 	[param1], %rd55;
	.param .b32 retval0;
	prototype_182 : .callprototype (.param .b32 _) _ (.param .b64 _, .param .b64 _);
	call (retval0), 
	%rd2, 
	(
	param0, 
	param1
	)
	, prototype_182;
	ld.param.b32 	%r146, [retval0];
	} // callseq 182
	cvt.u16.u32 	%rs83, %r146;
	and.b16  	%rs84, %rs83, %rs232;
	and.b16  	%rs85, %rs84, 255;
	setp.ne.s16 	%p47, %rs85, 0;
	mul.wide.s32 	%rd56, %r145, 8;
	add.s64 	%rd57, %rd1, %rd56;
	ld.global.nc.u64 	%rd58, [%rd57];
	{ // callseq 183, 0
	.param .b64 param0;
	st.param.b64 	[param0], %rd3;
	.param .b64 param1;
	st.param.b64 	[param1], %rd58;
	.param .b32 retval0;
	prototype_183 : .callprototype (.param .b32 _) _ (.param .b64 _, .param .b64 _);
	call (retval0), 
	%rd2, 
	(
	param0, 
	param1
	)
	, prototype_183;
	ld.param.b32 	%r148, [retval0];
	} // callseq 183
	cvt.u16.u32 	%rs86, %r148;
	and.b16  	%rs88, %rs86, 1;
	setp.eq.b16 	%p48, %rs88, 1;
	and.pred  	%p49, %p47, %p48;
	not.b32 	%r150, %r412;
	add.s32 	%r151, %r137, 1;
	add.s32 	%r152, %r1, %r150;
	setp.lt.s32 	%p50, %r151, %r51;
	selp.b32 	%r153, 0, %r51, %p50;
	sub.s32 	%r154, %r151, %r153;
	shr.s32 	%r155, %r152, 31;
	and.b32  	%r156, %r155, %r51;
	add.s32 	%r157, %r156, %r152;
	add.s32 	%r158, %r154, %r3;
	add.s32 	%r159, %r157, %r3;
	mul.wide.s32 	%rd59, %r158, 8;
	add.s64 	%rd60, %rd1, %rd59;
	ld.global.nc.u64 	%rd61, [%rd60];
	{ // callseq 184, 0
	.param .b64 param0;
	st.param.b64 	[param0], %rd3;
	.param .b64 param1;
	st.param.b64 	[param1], %rd61;
	.param .b32 retval0;
	prototype_184 : .callprototype (.param .b32 _) _ (.param .b64 _, .param .b64 _);
	call (retval0), 
	%rd2, 
	(
	param0, 
	param1
	)
	, prototype_184;
	ld.param.b32 	%r160, [retval0];
	} // callseq 184
	cvt.u16.u32 	%rs89, %r160;
	and.b16  	%rs91, %rs89, 1;
	setp.eq.b16 	%p51, %rs91, 1;
	and.pred  	%p52, %p49, %p51;
	mul.wide.s32 	%rd62, %r159, 8;
	add.s64 	%rd63, %rd1, %rd62;
	ld.global.nc.u64 	%rd64, [%rd63];
	{ // callseq 185, 0
	.param .b64 param0;
	st.param.b64 	[param0], %rd3;
	.param .b64 param1;
	st.param.b64 	[param1], %rd64;
	.param .b32 retval0;
	prototype_185 : .callprototype (.param .b32 _) _ (.param .b64 _, .param .b64 _);
	call (retval0), 
	%rd2, 
	(
	param0, 
	param1
	)
	, prototype_185;
	ld.param.b32 	%r162, [retval0];
	} // callseq 185
	cvt.u16.u32 	%rs92, %r162;
	and.b16  	%rs94, %rs92, 1;
	setp.eq.b16 	%p53, %rs94, 1;
	and.pred  	%p54, %p52, %p53;
	add.s32 	%r164, %r137, 2;
	add.s32 	%r165, %r138, -2;
	setp.lt.s32 	%p55, %r164, %r51;
	selp.b32 	%r166, 0, %r51, %p55;
	sub.s32 	%r167, %r164, %r166;
	shr.s32 	%r168, %r165, 31;
	and.b32  	%r169, %r168, %r51;
	add.s32 	%r170, %r169, %r165;
	add.s32 	%r171, %r167, %r3;
	add.s32 	%r172, %r170, %r3;
	mul.wide.s32 	%rd65, %r171, 8;
	add.s64 	%rd66, %rd1, %rd65;
	ld.global.nc.u64 	%rd67, [%rd66];
	{ // callseq 186, 0
	.param .b64 param0;
	st.param.b64 	[param0], %rd3;
	.param .b64 param1;
	st.param.b64 	[param1], %rd67;
	.param .b32 retval0;
	prototype_186 : .callprototype (.param .b32 _) _ (.param .b64 _, .param .b64 _);
	call (retval0), 
	%rd2, 
	(
	param0, 
	param1
	)
	, prototype_186;
	ld.param.b32 	%r173, [retval0];
	} // callseq 186
	cvt.u16.u32 	%rs95, %r173;
	and.b16  	%rs97, %rs95, 1;
	setp.eq.b16 	%p56, %rs97, 1;
	and.pred  	%p57, %p54, %p56;
	mul.wide.s32 	%rd68, %r172, 8;
	add.s64 	%rd69, %rd1, %rd68;
	ld.global.nc.u64 	%rd70, [%rd69];
	{ // callseq 187, 0
	.param .b64 param0;
	st.param.b64 	[param0], %rd3;
	.param .b64 param1;
	st.param.b64 	[param1], %rd70;
	.param .b32 retval0;
	prototype_187 : .callprototype (.param .b32 _) _ (.param .b64 _, .param .b64 _);
	call (retval0), 
	%rd2, 
	(
	param0, 
	param1
	)
	, prototype_187;
	ld.param.b32 	%r175, [retval0];
	} // callseq 187
	cvt.u16.u32 	%rs98, %r175;
	and.b16  	%rs100, %rs98, 1;
	setp.eq.b16 	%p58, %rs100, 1;
	and.pred  	%p59, %p57, %p58;
	add.s32 	%r177, %r412, 3;
	add.s32 	%r178, %r137, 3;
	sub.s32 	%r179, %r1, %r177;
	setp.lt.s32 	%p60, %r178, %r51;
	selp.b32 	%r180, 0, %r51, %p60;
	sub.s32 	%r181, %r178, %r180;
	shr.s32 	%r182, %r179, 31;
	and.b32  	%r183, %r182, %r51;
	add.s32 	%r184, %r183, %r179;
	add.s32 	%r185, %r181, %r3;
	add.s32 	%r186, %r184, %r3;
	mul.wide.s32 	%rd71, %r185, 8;
	add.s64 	%rd72, %rd1, %rd71;
	ld.global.nc.u64 	%rd73, [%rd72];
	{ // callseq 188, 0
	.param .b64 param0;
	st.param.b64 	[param0], %rd3;
	.param .b64 param1;
	st.param.b64 	[param1], %rd73;
	.param .b32 retval0;
	prototype_188 : .callprototype (.param .b32 _) _ (.param .b64 _, .param .b64 _);
	call (retval0), 
	%rd2, 
	(
	param0, 
	param1
	)
	, prototype_188;
	ld.param.b32 	%r187, [retval0];
	} // callseq 188
	cvt.u16.u32 	%rs101, %r187;
	and.b16  	%rs103, %rs101, 1;
	setp.eq.b16 	%p61, %rs103, 1;
	and.pred  	%p62, %p59, %p61;
	mul.wide.s32 	%rd74, %r186, 8;
	add.s64 	%rd75, %rd1, %rd74;
	ld.global.nc.u64 	%rd76, [%rd75];
	{ // callseq 189, 0
	.param .b64 param0;
	st.param.b64 	[param0], %rd3;
	.param .b64 param1;
	st.param.b64 	[param1], %rd76;
	.param .b32 retval0;
	prototype_189 : .callprototype (.param .b32 _) _ (.param .b64 _, .param .b64 _);
	call (retval0), 
	%rd2, 
	(
	param0, 
	param1
	)
	, prototype_189;
	ld.param.b32 	%r189, [retval0];
	} // callseq 189
	cvt.u16.u32 	%rs104, %r189;
	and.b16  	%rs106, %rs104, 1;
	setp.eq.b16 	%p63, %rs106, 1;
	and.pred  	%p64, %p62, %p63;
	selp.u16 	%rs232, 1, 0, %p64;
	add.s32 	%r412, %r412, 4;
	setp.ne.s32 	%p65, %r177, %r30;
	@%p65 bra 	$L__BB29_24;
$L__BB29_25:
	setp.eq.s32 	%p66, %r29, 0;
	@%p66 bra 	$L__BB29_39;
	setp.eq.s32 	%p67, %r29, 1;
	@%p67 bra 	$L__BB29_28;
	add.s32 	%r191, %r412, %r1;
	sub.s32 	%r192, %r1, %r412;
	setp.lt.s32 	%p68, %r191, %r51;
	selp.b32 	%r193, 0, %r51, %p68;
	sub.s32 	%r194, %r191, %r193;
	shr.s32 	%r195, %r192, 31;
	and.b32  	%r196, %r195, %r51;
	add.s32 	%r197, %r196, %r192;
	add.s32 	%r198, %r194, %r3;
	add.s32 	%r199, %r197, %r3;
	mul.wide.s32 	%rd77, %r198, 8;
	add.s64 	%rd78, %rd1, %rd77;
	ld.global.nc.u64 	%rd79, [%rd78];
	{ // callseq 190, 0
	.param .b64 param0;
	st.param.b64 	[param0], %rd3;
	.param .b64 param1;
	st.param.b64 	[param1], %rd79;
	.param .b32 retval0;
	prototype_190 : .callprototype (.param .b32 _) _ (.param .b64 _, .param .b64 _);
	call (retval0), 
	%rd2, 
	(
	param0, 
	param1
	)
	, prototype_190;
	ld.param.b32 	%r200, [retval0];
	} // callseq 190
	cvt.u16.u32 	%rs108, %r200;
	and.b16  	%rs109, %rs108, %rs232;
	setp.ne.s16 	%p69, %rs109, 0;
	mul.wide.s32 	%rd80, %r199, 8;
	add.s64 	%rd81, %rd1, %rd80;
	ld.global.nc.u64 	%rd82, [%rd81];
	{ // callseq 191, 0
	.param .b64 param0;
	st.param.b64 	[param0], %rd3;
	.param .b64 param1;
	st.param.b64 	[param1], %rd82;
	.param .b32 retval0;
	prototype_191 : .callprototype (.param .b32 _) _ (.param .b64 _, .param .b64 _);
	call (retval0), 
	%rd2, 
	(
	param0, 
	param1
	)
	, prototype_191;
	ld.param.b32 	%r202, [retval0];
	} // callseq 191
	cvt.u16.u32 	%rs110, %r202;
	and.b16  	%rs112, %rs110, 1;
	setp.eq.b16 	%p70, %rs112, 1;
	and.pred  	%p71, %p69, %p70;
	not.b32 	%r204, %r412;
	add.s32 	%r205, %r191, 1;
	add.s32 	%r206, %r1, %r204;
	setp.lt.s32 	%p72, %r205, %r51;
	selp.b32 	%r207, 0, %r51, %p72;
	sub.s32 	%r208, %r205, %r207;
	shr.s32 	%r209, %r206, 31;
	and.b32  	%r210, %r209, %r51;
	add.s32 	%r211, %r210, %r206;
	add.s32 	%r212, %r208, %r3;
	add.s32 	%r213, %r211, %r3;
	mul.wide.s32 	%rd83, %r212, 8;
	add.s64 	%rd84, %rd1, %rd83;
	ld.global.nc.u64 	%rd85, [%rd84];
	{ // callseq 192, 0
	.param .b64 param0;
	st.param.b64 	[param0], %rd3;
	.param .b64 param1;
	st.param.b64 	[param1], %rd85;
	.param .b32 retval0;
	prototype_192 : .callprototype (.param .b32 _) _ (.param .b64 _, .param .b64 _);
	call (retval0), 
	%rd2, 
	(
	param0, 
	param1
	)
	, prototype_192;
	ld.param.b32 	%r214, [retval0];
	} // callseq 192
	cvt.u16.u32 	%rs113, %r214;
	and.b16  	%rs115, %rs113, 1;
	setp.eq.b16 	%p73, %rs115, 1;
	and.pred  	%p74, %p71, %p73;
	mul.wide.s32 	%rd86, %r213, 8;
	add.s64 	%rd87, %rd1, %rd86;
	ld.global.nc.u64 	%rd88, [%rd87];
	{ // callseq 193, 0
	.param .b64 param0;
	st.param.b64 	[param0], %rd3;
	.param .b64 param1;
	st.param.b64 	[param1], %rd88;
	.param .b32 retval0;
	prototype_193 : .callprototype (.param .b32 _) _ (.param .b64 _, .param .b64 _);
	call (retval0), 
	%rd2, 
	(
	param0, 
	param1
	)
	, prototype_193;
	ld.param.b32 	%r216, [retval0];
	} // callseq 193
	cvt.u16.u32 	%rs116, %r216;
	and.b16  	%rs118, %rs116, 1;
	setp.eq.b16 	%p75, %rs118, 1;
	and.pred  	%p76, %p74, %p75;
	selp.u16 	%rs232, 1, 0, %p76;
	add.s32 	%r412, %r412, 2;
$L__BB29_28:
	and.b32  	%r218, %r53, 1;
	setp.eq.b32 	%p77, %r218, 1;
	not.pred 	%p78, %p77;
	@%p78 bra 	$L__BB29_39;
	add.s32 	%r219, %r412, %r1;
	sub.s32 	%r220, %r1, %r412;
	setp.lt.s32 	%p79, %r219, %r51;
	selp.b32 	%r221, 0, %r51, %p79;
	sub.s32 	%r222, %r219, %r221;
	shr.s32 	%r223, %r220, 31;
	and.b32  	%r224, %r223, %r51;
	add.s32 	%r225, %r224, %r220;
	add.s32 	%r226, %r222, %r3;
	add.s32 	%r227, %r225, %r3;
	mul.wide.s32 	%rd89, %r226, 8;
	add.s64 	%rd90, %rd1, %rd89;
	ld.global.nc.u64 	%rd91, [%rd90];
	{ // callseq 194, 0
	.param .b64 param0;
	st.param.b64 	[param0], %rd3;
	.param .b64 param1;
	st.param.b64 	[param1], %rd91;
	.param .b32 retval0;
	prototype_194 : .callprototype (.param .b32 _) _ (.param .b64 _, .param .b64 _);
	call (retval0), 
	%rd2, 
	(
	param0, 
	param1
	)
	, prototype_194;
	ld.param.b32 	%r228, [retval0];
	} // callseq 194
	cvt.u16.u32 	%rs119, %r228;
	and.b16  	%rs120, %rs119, %rs232;
	setp.ne.s16 	%p80, %rs120, 0;
	mul.wide.s32 	%rd92, %r227, 8;
	add.s64 	%rd93, %rd1, %rd92;
	ld.global.nc.u64 	%rd94, [%rd93];
	{ // callseq 195, 0
	.param .b64 param0;
	st.param.b64 	[param0], %rd3;
	.param .b64 param1;
	st.param.b64 	[param1], %rd94;
	.param .b32 retval0;
	prototype_195 : .callprototype (.param .b32 _) _ (.param .b64 _, .param .b64 _);
	call (retval0), 
	%rd2, 
	(
	param0, 
	param1
	)
	, prototype_195;
	ld.param.b32 	%r230, [retval0];
	} // callseq 195
	cvt.u16.u32 	%rs121, %r230;
	and.b16  	%rs123, %rs121, 1;
	setp.eq.b16 	%p81, %rs123, 1;
	and.pred  	%p82, %p80, %p81;
	selp.u16 	%rs232, 1, 0, %p82;
	bra.uni 	$L__BB29_39;
$L__BB29_30:
	and.b32  	%r36, %r53, 3;
	setp.lt.u32 	%p7, %r53, 4;
	mov.b16 	%rs232, 1;
	mov.b32 	%r419, 1;
	@%p7 bra 	$L__BB29_34;
	add.s32 	%r417, %r1, -4;
	and.b32  	%r64, %r53, 2147483644;
	neg.s32 	%r415, %r64;
	mov.b16 	%rs232, 1;
	mov.b32 	%r416, 2;
	mov.u32 	%r414, %r1;
$L__BB29_32:
	.pragma "nounroll";
	add.s32 	%r65, %r414, 1;
	add.s32 	%r66, %r417, 2;
	add.s32 	%r67, %r417, 3;
	setp.lt.s32 	%p8, %r65, %r51;
	selp.b32 	%r68, %r65, %r5, %p8;
	max.s32 	%r69, %r67, 0;
	add.s32 	%r70, %r68, %r3;
	add.s32 	%r71, %r69, %r3;
	mul.wide.s32 	%rd11, %r70, 8;
	add.s64 	%rd12, %rd1, %rd11;
	ld.global.nc.u64 	%rd13, [%rd12];
	{ // callseq 168, 0
	.param .b64 param0;
	st.param.b64 	[param0], %rd3;
	.param .b64 param1;
	st.param.b64 	[param1], %rd13;
	.param .b32 retval0;
	prototype_168 : .callprototype (.param .b32 _) _ (.param .b64 _, .param .b64 _);
	call (retval0), 
	%rd2, 
	(
	param0, 
	param1
	)
	, prototype_168;
	ld.param.b32 	%r72, [retval0];
	} // callseq 168
	cvt.u16.u32 	%rs39, %r72;
	and.b16  	%rs40, %rs39, %rs232;
	and.b16  	%rs41, %rs40, 255;
	setp.ne.s16 	%p9, %rs41, 0;
	mul.wide.s32 	%rd14, %r71, 8;
	add.s64 	%rd15, %rd1, %rd14;
	ld.global.nc.u64 	%rd16, [%rd15];
	{ // callseq 169, 0
	.param .b64 param0;
	st.param.b64 	[param0], %rd3;
	.param .b64 param1;
	st.param.b64 	[param1], %rd16;
	.param .b32 retval0;
	prototype_169 : .callprototype (.param .b32 _) _ (.param .b64 _, .param .b64 _);
	call (retval0), 
	%rd2, 
	(
	param0, 
	param1
	)
	, prototype_169;
	ld.param.b32 	%r74, [retval0];
	} // callseq 169
	cvt.u16.u32 	%rs42, %r74;
	and.b16  	%rs44, %rs42, 1;
	setp.eq.b16 	%p10, %rs44, 1;
	and.pred  	%p11, %p9, %p10;
	add.s32 	%r76, %r414, 2;
	setp.lt.s32 	%p12, %r76, %r51;
	selp.b32 	%r77, %r76, %r5, %p12;
	max.s32 	%r78, %r66, 0;
	add.s32 	%r79, %r77, %r3;
	add.s32 	%r80, %r78, %r3;
	mul.wide.s32 	%rd17, %r79, 8;
	add.s64 	%rd18, %rd1, %rd17;
	ld.global.nc.u64 	%rd19, [%rd18];
	{ // callseq 170, 0
	.param .b64 param0;
	st.param.b64 	[param0], %rd3;
	.param .b64 param1;
	st.param.b64 	[param1], %rd19;
	.param .b32 retval0;
	prototype_170 : .callprototype (.param .b32 _) _ (.param .b64 _, .param .b64 _);
	call (retval0), 
	%rd2, 
	(
	param0, 
	param1
	)
	, prototype_170;
	ld.param.b32 	%r81, [retval0];
	} // callseq 170
	cvt.u16.u32 	%rs45, %r81;
	and.b16  	%rs47, %rs45, 1;
	setp.eq.b16 	%p13, %rs47, 1;
	and.pred  	%p14, %p11, %p13;
	mul.wide.s32 	%rd20, %r80, 8;
	add.s64 	%rd21, %rd1, %rd20;
	ld.global.nc.u64 	%rd22, [%rd21];
	{ // callseq 171, 0
	.param .b64 param0;
	st.param.b64 	[param0], %rd3;
	.param .b64 param1;
	st.param.b64 	[param1], %rd22;
	.param .b32 retval0;
	prototype_171 : .callprototype (.param .b32 _) _ (.param .b64 _, .param .b64 _);
	call (retval0), 
	%rd2, 
	(
	param0, 
	param1
	)
	, prototype_171;
	ld.param.b32 	%r83, [retval0];
	} // callseq 171
	cvt.u16.u32 	%rs48, %r83;
	and.b16  	%rs50, %rs48, 1;
	setp.eq.b16 	%p15, %rs50, 1;
	and.pred  	%p16, %p14, %p15;
	add.s32 	%r85, %r414, 3;
	add.s32 	%r86, %r417, 1;
	setp.lt.s32 	%p17, %r85, %r51;
	selp.b32 	%r87, %r85, %r5, %p17;
	max.s32 	%r88, %r86, 0;
	add.s32 	%r89, %r87, %r3;
	add.s32 	%r90, %r88, %r3;
	mul.wide.s32 	%rd23, %r89, 8;
	add.s64 	%rd24, %rd1, %rd23;
	ld.global.nc.u64 	%rd25, [%rd24];
	{ // callseq 172, 0
	.param .b64 param0;
	st.param.b64 	[param0], %rd3;
	.param .b64 param1;
	st.param.b64 	[param1], %rd25;
	.param .b32 retval0;
	prototype_172 : .callprototype (.param .b32 _) _ (.param .b64 _, .param .b64 _);
	call (retval0), 
	%rd2, 
	(
	param0, 
	param1
	)
	, prototype_172;
	ld.param.b32 	%r91, [retval0];
	} // callseq 172
	cvt.u16.u32 	%rs51, %r91;
	and.b16  	%rs53, %rs51, 1;
	setp.eq.b16 	%p18, %rs53, 1;
	and.pred  	%p19, %p16, %p18;
	mul.wide.s32 	%rd26, %r90, 8;
	add.s64 	%rd27, %rd1, %rd26;
	ld.global.nc.u64 	%rd28, [%rd27];
	{ // callseq 173, 0
	.param .b64 param0;
	st.param.b64 	[param0], %rd3;
	.param .b64 param1;
	st.param.b64 	[param1], %rd28;
	.param .b32 retval0;
	prototype_173 : .callprototype (.param .b32 _) _ (.param .b64 _, .param .b64 _);
	call (retval0), 
	%rd2, 
	(
	param0, 
	param1
	)
	, prototype_173;
	ld.param.b32 	%r93, [retval0];
	} // callseq 173
	cvt.u16.u32 	%rs54, %r93;
	and.b16  	%rs56, %rs54, 1;
	setp.eq.b16 	%p20, %rs56, 1;
	and.pred  	%p21, %p19, %p20;
	add.s32 	%r414, %r414, 4;
	setp.lt.s32 	%p22, %r414, %r51;
	selp.b32 	%r95, %r414, %r5, %p22;
	max.s32 	%r96, %r417, 0;
	add.s32 	%r97, %r95, %r3;
	add.s32 	%r98, %r96, %r3;
	mul.wide.s32 	%rd29, %r97, 8;
	add.s64 	%rd30, %rd1, %rd29;
	ld.global.nc.u64 	%rd31, [%rd30];
	{ // callseq 174, 0
	.param .b64 param0;
	st.param.b64 	[param0], %rd3;
	.param .b64 param1;
	st.param.b64 	[param1], %rd31;
	.param .b32 retval0;
	prototype_174 : .callprototype (.param .b32 _) _ (.param .b64 _, .param .b64 _);
	call (retval0), 
	%rd2, 
	(
	param0, 
	param1
	)
	, prototype_174;
	ld.param.b32 	%r99, [retval0];
	} // callseq 174
	cvt.u16.u32 	%rs57, %r99;
	and.b16  	%rs59, %rs57, 1;
	setp.eq.b16 	%p23, %rs59, 1;
	and.pred  	%p24, %p21, %p23;
	mul.wide.s32 	%rd32, %r98, 8;
	add.s64 	%rd33, %rd1, %rd32;
	ld.global.nc.u64 	%rd34, [%rd33];
	{ // callseq 175, 0
	.param .b64 param0;
	st.param.b64 	[param0], %rd3;
	.param .b64 param1;
	st.param.b64 	[param1], %rd34;
	.param .b32 retval0;
	prototype_175 : .callprototype (.param .b32 _) _ (.param .b64 _, .param .b64 _);
	call (retval0), 
	%rd2, 
	(
	param0, 
	param1
	)
	, prototype_175;
	ld.param.b32 	%r101, [retval0];
	} // callseq 175
	cvt.u16.u32 	%rs60, %r101;
	and.b16  	%rs62, %rs60, 1;
	setp.eq.b16 	%p25, %rs62, 1;
	and.pred  	%p26, %p24, %p25;
	selp.u16 	%rs232, 1, 0, %p26;
	add.s32 	%r417, %r417, -4;
	add.s32 	%r416, %r416, 4;
	add.s32 	%r415, %r415, 4;
	setp.ne.s32 	%p27, %r415, 0;
	@%p27 bra 	$L__BB29_32;
	add.s32 	%r419, %r416, -1;
$L__BB29_34:
	setp.eq.s32 	%p28, %r36, 0;
	@%p28 bra 	$L__BB29_39;
	setp.eq.s32 	%p29, %r36, 1;
	@%p29 bra 	$L__BB29_37;
	add.s32 	%r103, %r419, %r1;
	sub.s32 	%r104, %r1, %r419;
	setp.lt.s32 	%p30, %r103, %r51;
	selp.b32 	%r105, %r103, %r5, %p30;
	max.s32 	%r106, %r104, 0;
	add.s32 	%r107, %r105, %r3;
	add.s32 	%r108, %r106, %r3;
	mul.wide.s32 	%rd35, %r107, 8;
	add.s64 	%rd36, %rd1, %rd35;
	ld.global.nc.u64 	%rd37, [%rd36];
	{ // callseq 176, 0
	.param .b64 param0;
	st.param.b64 	[param0], %rd3;
	.param .b64 param1;
	st.param.b64 	[param1], %rd37;
	.param .b32 retval0;
	prototype_176 : .callprototype (.param .b32 _) _ (.param .b64 _, .param .b64 _);
	call (retval0), 
	%rd2, 
	(
	param0, 
	param1
	)
	, prototype_176;
	ld.param.b32 	%r109, [retval0];
	} // callseq 176
	cvt.u16.u32 	%rs64, %r109;
	and.b16  	%rs65, %rs64, %rs232;
	setp.ne.s16 	%p31, %rs65, 0;
	mul.wide.s32 	%rd38, %r108, 8;
	add.s64 	%rd39, %rd1, %rd38;
	ld.global.nc.u64 	%rd40, [%rd39];
	{ // callseq 177, 0
	.param .b64 param0;
	st.param.b64 	[param0], %rd3;
	.param .b64 param1;
	st.param.b64 	[param1], %rd40;
	.param .b32 retval0;
	prototype_177 : .callprototype (.param .b32 _) _ (.param .b64 _, .param .b64 _);
	call (retval0), 
	%rd2, 
	(
	param0, 
	param1
	)
	, prototype_177;
	ld.param.b32 	%r111, [retval0];
	} // callseq 177
	cvt.u16.u32 	%rs66, %r111;
	and.b16  	%rs68, %rs66, 1;
	setp.eq.b16 	%p32, %rs68, 1;
	and.pred  	%p33, %p31, %p32;
	not.b32 	%r113, %r419;
	add.s32 	%r114, %r103, 1;
	add.s32 	%r115, %r1, %r113;
	setp.lt.s32 	%p34, %r114, %r51;
	selp.b32 	%r116, %r114, %r5, %p34;
	max.s32 	%r117, %r115, 0;
	add.s32 	%r118, %r116, %r3;
	add.s32 	%r119, %r117, %r3;
	mul.wide.s32 	%rd41, %r118, 8;
	add.s64 	%rd42, %rd1, %rd41;
	ld.global.nc.u64 	%rd43, [%rd42];
	{ // callseq 178, 0
	.param .b64 param0;
	st.param.b64 	[param0], %rd3;
	.param .b64 param1;
	st.param.b64 	[param1], %rd43;
	.param .b32 retval0;
	prototype_178 : .callprototype (.param .b32 _) _ (.param .b64 _, .param .b64 _);
	call (retval0), 
	%rd2, 
	(
	param0, 
	param1
	)
	, prototype_178;
	ld.param.b32 	%r120, [retval0];
	} // callseq 178
	cvt.u16.u32 	%rs69, %r120;
	and.b16  	%rs71, %rs69, 1;
	setp.eq.b16 	%p35, %rs71, 1;
	and.pred  	%p36, %p33, %p35;
	mul.wide.s32 	%rd44, %r119, 8;
	add.s64 	%rd45, %rd1, %rd44;
	ld.global.nc.u64 	%rd46, [%rd45];
	{ // callseq 179, 0
	.param .b64 param0;
	st.param.b64 	[param0], %rd3;
	.param .b64 param1;
	st.param.b64 	[param1], %rd46;
	.param .b32 retval0;
	prototype_179 : .callprototype (.param .b32 _) _ (.param .b64 _, .param .b64 _);
	call (retval0), 
	%rd2, 
	(
	param0, 
	param1
	)
	, prototype_179;
	ld.param.b32 	%r122, [retval0];
	} // callseq 179
	cvt.u16.u32 	%rs72, %r122;
	and.b16  	%rs74, %rs72, 1;
	setp.eq.b16 	%p37, %rs74, 1;
	and.pred  	%p38, %p36, %p37;
	selp.u16 	%rs232, 1, 0, %p38;
	add.s32 	%r419, %r419, 2;
$L__BB29_37:
	and.b32  	%r124, %r53, 1;
	setp.eq.b32 	%p39, %r124, 1;
	not.pred 	%p40, %p39;
	@%p40 bra 	$L__BB29_39;
	add.s32 	%r125, %r419, %r1;
	sub.s32 	%r126, %r1, %r419;
	setp.lt.s32 	%p41, %r125, %r51;
	selp.b32 	%r127, %r125, %r5, %p41;
	max.s32 	%r128, %r126, 0;
	add.s32 	%r129, %r127, %r3;
	add.s32 	%r130, %r128, %r3;
	mul.wide.s32 	%rd47, %r129, 8;
	add.s64 	%rd48, %rd1, %rd47;
	ld.global.nc.u64 	%rd49, [%rd48];
	{ // callseq 180, 0
	.param .b64 param0;
	st.param.b64 	[param0], %rd3;
	.param .b64 param1;
	st.param.b64 	[param1], %rd49;
	.param .b32 retval0;
	prototype_180 : .callprototype (.param .b32 _) _ (.param .b64 _, .param .b64 _);
	call (retval0), 
	%rd2, 
	(
	param0, 
	param1
	)
	, prototype_180;
	ld.param.b32 	%r131, [retval0];
	} // callseq 180
	cvt.u16.u32 	%rs75, %r131;
	and.b16  	%rs76, %rs75, %rs232;
	setp.ne.s16 	%p42, %rs76, 0;
	mul.wide.s32 	%rd50, %r130, 8;
	add.s64 	%rd51, %rd1, %rd50;
	ld.global.nc.u64 	%rd52, [%rd51];
	{ // callseq 181, 0
	.param .b64 param0;
	st.param.b64 	[param0], %rd3;
	.param .b64 param1;
	st.param.b64 	[param1], %rd52;
	.param .b32 retval0;
	prototype_181 : .callprototype (.param .b32 _) _ (.param .b64 _, .param .b64 _);
	call (retval0), 
	%rd2, 
	(
	param0, 
	param1
	)
	, prototype_181;
	ld.param.b32 	%r133, [retval0];
	} // callseq 181
	cvt.u16.u32 	%rs77, %r133;
	and.b16  	%rs79, %rs77, 1;
	setp.eq.b16 	%p43, %rs79, 1;
	and.pred  	%p44, %p42, %p43;
	selp.u16 	%rs232, 1, 0, %p44;
$L__BB29_39:
	cvt.s64.s32 	%rd179, %r4;
	cvta.to.global.u64 	%rd180, %rd4;
	add.s64 	%rd181, %rd180, %rd179;
	st.global.u8 	[%rd181], %rs232;
$L__BB29_40:
	ret;

}
	// .globl	_cupy_boolrelextrema_2D_float32
.visible .entry _cupy_boolrelextrema_2D_float32(
	.param .u32 _cupy_boolrelextrema_2D_float32_param_0,
	.param .u32 _cupy_boolrelextrema_2D_float32_param_1,
	.param .u32 _cupy_boolrelextrema_2D_float32_param_2,
	.param .u8 _cupy_boolrelextrema_2D_float32_param_3,
	.param .u32 _cupy_boolrelextrema_2D_float32_param_4,
	.param .u32 _cupy_boolrelextrema_2D_float32_param_5,
	.param .u64 .ptr .align 1 _cupy_boolrelextrema_2D_float32_param_6,
	.param .u64 .ptr .align 1 _cupy_boolrelextrema_2D_float32_param_7
)
.maxntid 512
{
	.reg .pred 	%p<160>;
	.reg .b16 	%rs<233>;
	.reg .b32 	%r<420>;
	.reg .b32 	%f<58>;
	.reg .b64 	%rd<125>;

	ld.param.u32 	%r51, [_cupy_boolrelextrema_2D_float32_param_0];
	ld.param.u32 	%r52, [_cupy_boolrelextrema_2D_float32_param_1];
	ld.param.u32 	%r53, [_cupy_boolrelextrema_2D_float32_param_2];
	ld.param.s8 	%rs34, [_cupy_boolrelextrema_2D_float32_param_3];
	ld.param.u32 	%r55, [_cupy_boolrelextrema_2D_float32_param_4];
	ld.param.u32 	%r54, [_cupy_boolrelextrema_2D_float32_param_5];
	ld.param.u64 	%rd4, [_cupy_boolrelextrema_2D_float32_param_6];
	ld.param.u64 	%rd3, [_cupy_boolrelextrema_2D_float32_param_7];
	cvta.to.global.u64 	%rd1, %rd4;
	mul.wide.s32 	%rd5, %r55, 8;
	mov.u64 	%rd6, func_f;
	add.s64 	%rd7, %rd6, %rd5;
	ld.global.nc.u64 	%rd2, [%rd7];
	mov.u32 	%r56, %ctaid.x;
	mov.u32 	%r57, %ntid.x;
	mov.u32 	%r58, %tid.x;
	mad.lo.s32 	%r1, %r56, %r57, %r58;
	mov.u32 	%r59, %ctaid.y;
	mov.u32 	%r60, %ntid.y;
	mov.u32 	%r61, %tid.y;
	mad.lo.s32 	%r2, %r59, %r60, %r61;
	setp.ge.s32 	%p1, %r2, %r52;
	setp.ge.s32 	%p2, %r1, %r51;
	or.pred  	%p3, %p2, %p1;
	@%p3 bra 	$L__BB30_40;
	mul.lo.s32 	%r3, %r2, %r51;
	add.s32 	%r4, %r3, %r1;
	mul.wide.s32 	%rd8, %r4, 4;
	add.s64 	%rd9, %rd1, %rd8;
	ld.global.nc.f32 	%f1, [%rd9];
	setp.lt.s32 	%p4, %r53, 1;
	mov.b16 	%rs232, 1;
	@%p4 bra 	$L__BB30_39;
	setp.ne.s32 	%p5, %r54, 0;
	add.s32 	%r5, %r51, -1;
	add.s32 	%r6, %r52, -1;
	@%p5 bra 	$L__BB30_21;
	setp.ne.s16 	%p83, %rs34, 0;
	@%p83 bra 	$L__BB30_12;
	and.b32  	%r7, %r53, 3;
	setp.lt.u32 	%p122, %r53, 4;
	mov.b16 	%rs232, 1;
	mov.b32 	%r403, 1;
	@%p122 bra 	$L__BB30_7;
	and.b32  	%r8, %r53, 2147483644;
	mov.b16 	%rs232, 1;
	mov.b32 	%r403, 1;
$L__BB30_6:
	.pragma "nounroll";
	add.s32 	%r307, %r403, %r2;
	sub.s32 	%r308, %r2, %r403;
	setp.lt.s32 	%p123, %r307, %r52;
	selp.b32 	%r309, 0, %r52, %p123;
	sub.s32 	%r310, %r307, %r309;
	shr.s32 	%r311, %r308, 31;
	and.b32  	%r312, %r311, %r52;
	add.s32 	%r313, %r312, %r308;
	mad.lo.s32 	%r314, %r310, %r51, %r1;
	mad.lo.s32 	%r315, %r313, %r51, %r1;
	mul.wide.s32 	%rd94, %r314, 4;
	add.s64 	%rd95, %rd1, %rd94;
	ld.global.nc.f32 	%f44, [%rd95];
	{ // callseq 266, 0
	.param .b32 param0;
	st.param.f32 	[param0], %f1;
	.param .b32 param1;
	st.param.f32 	[param1], %f44;
	.param .b32 retval0;
	prototype_266 : .callprototype (.param .b32 _) _ (.param .b32 _, .param .b32 _);
	call (retval0), 
	%rd2, 
	(
	param0, 
	param1
	)
	, prototype_266;
	ld.param.b32 	%r316, [retval0];
	} // callseq 266
	cvt.u16.u32 	%rs171, %r316;
	and.b16  	%rs172, %rs171, %rs232;
	and.b16  	%rs173, %rs172, 255;
	setp.ne.s16 	%p124, %rs173, 0;
	mul.wide.s32 	%rd96, %r315, 4;
	add.s64 	%rd97, %rd1, %rd96;
	ld.global.nc.f32 	%f45, [%rd97];
	{ // callseq 267, 0
	.param .b32 param0;
	st.param.f32 	[param0], %f1;
	.param .b32 param1;
	st.param.f32 	[param1], %f45;
	.param .b32 retval0;
	prototype_267 : .callprototype (.param .b32 _) _ (.param .b32 _, .param .b32 _);
	call (retval0), 
	%rd2, 
	(
	param0, 
	param1
	)
	, prototype_267;
	ld.param.b32 	%r318, [retval0];
	} // callseq 267
	cvt.u16.u32 	%rs174, %r318;
	and.b16  	%rs176, %rs174, 1;
	setp.eq.b16 	%p125, %rs176, 1;
	and.pred  	%p126, %p124, %p125;
	not.b32 	%r320, %r403;
	add.s32 	%r321, %r307, 1;
	add.s32 	%r322, %r2, %r320;
	setp.lt.s32 	%p127, %r321, %r52;
	selp.b32 	%r323, 0, %r52, %p127;
	sub.s32 	%r324, %r321, %r323;
	shr.s32 	%r325, %r322, 31;
	and.b32  	%r326, %r325, %r52;
	add.s32 	%r327, %r326, %r322;
	mad.lo.s32 	%r328, %r324, %r51, %r1;
	mad.lo.s32 	%r329, %r327, %r51, %r1;
	mul.wide.s32 	%rd98, %r328, 4;
	add.s64 	%rd99, %rd1, %rd98;
	ld.global.nc.f32 	%f46, [%rd99];
	{ // callseq 268, 0
	.param .b32 param0;
	st.param.f32 	[param0], %f1;
	.param .b32 param1;
	st.param.f32 	[param1], %f46;
	.param .b32 retval0;
	prototype_268 : .callprototype (.param .b32 _) _ (.param .b32 _, .param .b32 _);
	call (retval0), 
	%rd2, 
	(
	param0, 
	param1
	)
	, prototype_268;
	ld.param.b32 	%r330, [retval0];
	} // callseq 268
	cvt.u16.u32 	%rs177, %r330;
	and.b16  	%rs179, %rs177, 1;
	setp.eq.b16 	%p128, %rs179, 1;
	and.pred  	%p129, %p126, %p128;
	mul.wide.s32 	%rd100, %r329, 4;
	add.s64 	%rd101, %rd1, %rd100;
	ld.global.nc.f32 	%f47, [%rd101];
	{ // callseq 269, 0
	.param .b32 param0;
	st.param.f32 	[param0], %f1;
	.param .b32 param1;
	st.param.f32 	[param1], %f47;
	.param .b32 retval0;
	prototype_269 : .callprototype (.param .b32 _) _ (.param .b32 _, .param .b32 _);
	call (retval0), 
	%rd2, 
	(
	param0, 
	param1
	)
	, prototype_269;
	ld.param.b32 	%r332, [retval0];
	} // callseq 269
	cvt.u16.u32 	%rs180, %r332;
	and.b16  	%rs182, %rs180, 1;
	setp.eq.b16 	%p130, %rs182, 1;
	and.pred  	%p131, %p129, %p130;
	add.s32 	%r334, %r307, 2;
	add.s32 	%r335, %r308, -2;
	setp.lt.s32 	%p132, %r334, %r52;
	selp.b32 	%r336, 0, %r52, %p132;
	sub.s32 	%r337, %r334, %r336;
	shr.s32 	%r338, %r335, 31;
	and.b32  	%r339, %r338, %r52;
	add.s32 	%r340, %r339, %r335;
	mad.lo.s32 	%r341, %r337, %r51, %r1;
	mad.lo.s32 	%r342, %r340, %r51, %r1;
	mul.wide.s32 	%rd102, %r341, 4;
	add.s64 	%rd103, %rd1, %rd102;
	ld.global.nc.f32 	%f48, [%rd103];
	{ // callseq 270, 0
	.param .b32 param0;
	st.param.f32 	[param0], %f1;
	.param .b32 param1;
	st.param.f32 	[param1], %f48;
	.param .b32 retval0;
	prototype_270 : .callprototype (.param .b32 _) _ (.param .b32 _, .param .b32 _);
	call (retval0), 
	%rd2, 
	(
	param0, 
	param1
	)
	, prototype_270;
	ld.param.b32 	%r343, [retval0];
	} // callseq 270
	cvt.u16.u32 	%rs183, %r343;
	and.b16  	%rs185, %rs183, 1;
	setp.eq.b16 	%p133, %rs185, 1;
	and.pred  	%p134, %p131, %p133;
	mul.wide.s32 	%rd104, %r342, 4;
	add.s64 	%rd105, %rd1, %rd104;
	ld.global.nc.f32 	%f49, [%rd105];
	{ // callseq 271, 0
	.param .b32 param0;
	st.param.f32 	[param0], %f1;
	.param .b32 param1;
	st.param.f32 	[param1], %f49;
	.param .b32 retval0;
	prototype_271 : .callprototype (.param .b32 _) _ (.param .b32 _, .param .b32 _);
	call (retval0), 
	%rd2, 
	(
	param0, 
	param1
	)
	, prototype_271;
	ld.param.b32 	%r345, [retval0];
	} // callseq 271
	cvt.u16.u32 	%rs186, %r345;
	and.b16  	%rs188, %rs186, 1;
	setp.eq.b16 	%p135, %rs188, 1;
	and.pred  	%p136, %p134, %p135;
	add.s32 	%r347, %r403, 3;
	add.s32 	%r348, %r307, 3;
	sub.s32 	%r349, %r2, %r347;
	setp.lt.s32 	%p137, %r348, %r52;
	selp.b32 	%r350, 0, %r52, %p137;
	sub.s32 	%r351, %r348, %r350;
	shr.s32 	%r352, %r349, 31;
	and.b32  	%r353, %r352, %r52;
	add.s32 	%r354, %r353, %r349;
	mad.lo.s32 	%r355, %r351, %r51, %r1;
	mad.lo.s32 	%r356, %r354, %r51, %r1;
	mul.wide.s32 	%rd106, %r355, 4;
	add.s64 	%rd107, %rd1, %rd106;
	ld.global.nc.f32 	%f50, [%rd107];
	{ // callseq 272, 0
	.param .b32 param0;
	st.param.f32 	[param0], %f1;
	.param .b32 param1;
	st.param.f32 	[param1], %f50;
	.param .b32 retval0;
	prototype_272 : .callprototype (.param .b32 _) _ (.param .b32 _, .param .b32 _);
	call (retval0), 
	%rd2, 
	(
	param0, 
	param1
	)
	, prototype_272;
	ld.param.b32 	%r357, [retval0];
	} // callseq 272
	cvt.u16.u32 	%rs189, %r357;
	and.b16  	%rs191, %rs189, 1;
	setp.eq.b16 	%p138, %rs191, 1;
	and.pred  	%p139, %p136, %p138;
	mul.wide.s32 	%rd108, %r356, 4;
	add.s64 	%rd109, %rd1, %rd108;
	ld.global.nc.f32 	%f51, [%rd109];
	{ // callseq 273, 0
	.param .b32 param0;
	st.param.f32 	[param0], %f1;
	.param .b32 param1;
	st.param.f32 	[param1], %f51;
	.param .b32 retval0;
	prototype_273 : .callprototype (.param .b32 _) _ (.param .b32 _, .param .b32 _);
	call (retval0), 
	%rd2, 
	(
	param0, 
	param1
	)
	, prototype_273;
	ld.param.b32 	%r359, [retval0];
	} // callseq 273
	cvt.u16.u32 	%rs192, %r359;
	and.b16  	%rs194, %rs192, 1;
	setp.eq.b16 	%p140, %rs194, 1;
	and.pred  	%p141, %p139, %p140;
	selp.u16 	%rs232, 1, 0, %p141;
	add.s32 	%r403, %r403, 4;
	setp.ne.s32 	%p142, %r347, %r8;
	@%p142 bra 	$L__BB30_6;
$L__BB30_7:
	setp.eq.s32 	%p143, %r7, 0;
	@%p143 bra 	$L__BB30_39;
	setp.eq.s32 	%p144, %r7, 1;
	@%p144 bra 	$L__BB30_10;
	add.s32 	%r361, %r403, %r2;
	sub.s32 	%r362, %r2, %r403;
	setp.lt.s32 	%p145, %r361, %r52;
	selp.b32 	%r363, 0, %r52, %p145;
	sub.s32 	%r364, %r361, %r363;
	shr.s32 	%r365, %r362, 31;
	and.b32  	%r366, %r365, %r52;
	add.s32 	%r367, %r366, %r362;
	mad.lo.s32 	%r368, %r364, %r51, %r1;
	mad.lo.s32 	%r369, %r367, %r51, %r1;
	mul.wide.s32 	%rd110, %r368, 4;
	add.s64 	%rd111, %rd1, %rd110;
	ld.global.nc.f32 	%f52, [%rd111];
	{ // callseq 274, 0
	.param .b32 param0;
	st.param.f32 	[param0], %f1;
	.param .b32 param1;
	st.param.f32 	[param1], %f52;
	.param .b32 retval0;
	prototype_274 : .callprototype (.param .b32 _) _ (.param .b32 _, .param .b32 _);
	call (retval0), 
	%rd2, 
	(
	param0, 
	param1
	)
	, prototype_274;
	ld.param.b32 	%r370, [retval0];
	} // callseq 274
	cvt.u16.u32 	%rs196, %r370;
	and.b16  	%rs197, %rs196, %rs232;
	setp.ne.s16 	%p146, %rs197, 0;
	mul.wide.s32 	%rd112, %r369, 4;
	add.s64 	%rd113, %rd1, %rd112;
	ld.global.nc.f32 	%f53, [%rd113];
	{ // callseq 275, 0
	.param .b32 param0;
	st.param.f32 	[param0], %f1;
	.param .b32 param1;
	st.param.f32 	[param1], %f53;
	.param .b32 retval0;
	prototype_275 : .callprototype (.param .b32 _) _ (.param .b32 _, .param .b32 _);
	call (retval0), 
	%rd2, 
	(
	param0, 
	param1
	)
	, prototype_275;
	ld.param.b32 	%r372, [retval0];
	} // callseq 275
	cvt.u16.u32 	%rs198, %r372;
	and.b16  	%rs200, %rs198, 1;
	setp.eq.b16 	%p147, %rs200, 1;
	and.pred  	%p148, %p146, %p147;
	not.b32 	%r374, %r403;
	add.s32 	%r375, %r361, 1;
	add.s32 	%r376, %r2, %r374;
	setp.lt.s32 	%p149, %r375, %r52;
	selp.b32 	%r377, 0, %r52, %p149;
	sub.s32 	%r378, %r375, %r377;
	shr.s32 	%r379, %r376, 31;
	and.b32  	%r380, %r379, %r52;
	add.s32 	%r381, %r380, %r376;
	mad.lo.s32 	%r382, %r378, %r51, %r1;
	mad.lo.s32 	%r383, %r381, %r51, %r1;
	mul.wide.s32 	%rd114, %r382, 4;
	add.s64 	%rd115, %rd1, %rd114;
	ld.global.nc.f32 	%f54, [%rd115];
	{ // callseq 276, 0
	.param .b32 param0;
	st.param.f32 	[param0], %f1;
	.param .b32 param1;
	st.param.f32 	[param1], %f54;
	.param .b32 retval0;
	prototype_276 : .callprototype (.param .b32 _) _ (.param .b32 _, .param .b32 _);
	call (retval0), 
	%rd2, 
	(
	param0, 
	param1
	)
	, prototype_276;
	ld.param.b32 	%r384, [retval0];
	} // callseq 276
	cvt.u16.u32 	%rs201, %r384;
	and.b16  	%rs203, %rs201, 1;
	setp.eq.b16 	%p150, %rs203, 1;
	and.pred  	%p151, %p148, %p150;
	mul.wide.s32 	%rd116, %r383, 4;
	add.s64 	%rd117, %rd1, %rd116;
	ld.global.nc.f32 	%f55, [%rd117];
	{ // callseq 277, 0
	.param .b32 param0;
	st.param.f32 	[param0], %f1;
	.param .b32 param1;
	st.param.f32 	[param1], %f55;
	.param .b32 retval0;
	prototype_277 : .callprototype (.param .b32 _) _ (.param .b32 _, .param .b32 _);
	call (retval0), 
	%rd2, 
	(
	param0, 
	param1
	)
	, prototype_277;
	ld.param.b32 	%r386, [retval0];
	} // callseq 277
	cvt.u16.u32 	%rs204, %r386;
	and.b16  	%rs206, %rs204, 1;
	setp.eq.b16 	%p152, %rs206, 1;
	and.pred  	%p153, %p151, %p152;
	selp.u16 	%rs232, 1, 0, %p153;
	add.s32 	%r403, %r403, 2;
$L__BB30_10:
	and.b32  	%r388, %r53, 1;
	setp.eq.b32 	%p154, %r388, 1;
	not.pred 	%p155, %p154;
	@%p155 bra 	$L__BB30_39;
	add.s32 	%r389, %r403, %r2;
	sub.s32 	%r390, %r2, %r403;
	setp.lt.s32 	%p156, %r389, %r52;
	selp.b32 	%r391, 0, %r52, %p156;
	sub.s32 	%r392, %r389, %r391;
	shr.s32 	%r393, %r390, 31;
	and.b32  	%r394, %r393, %r52;
	add.s32 	%r395, %r394, %r390;
	mad.lo.s32 	%r396, %r392, %r51, %r1;
	mad.lo.s32 	%r397, %r395, %r51, %r1;
	mul.wide.s32 	%rd118, %r396, 4;
	add.s64 	%rd119, %rd1, %rd118;
	ld.global.nc.f32 	%f56, [%rd119];
	{ // callseq 278, 0
	.param .b32 param0;
	st.param.f32 	[param0], %f1;
	.param .b32 param1;
	st.param.f32 	[param1], %f56;
	.param .b32 retval0;
	prototype_278 : .callprototype (.param .b32 _) _ (.param .b32 _, .param .b32 _);
	call (retval0), 
	%rd2, 
	(
	param0, 
	param1
	)
	, prototype_278;
	ld.param.b32 	%r398, [retval0];
	} // callseq 278
	cvt.u16.u32 	%rs207, %r398;
	and.b16  	%rs208, %rs207, %rs232;
	setp.ne.s16 	%p157, %rs208, 0;
	mul.wide.s32 	%rd120, %r397, 4;
	add.s64 	%rd121, %rd1, %rd120;
	ld.global.nc.f32 	%f57, [%rd121];
	{ // callseq 279, 0
	.param .b32 param0;
	st.param.f32 	[param0], %f1;
	.param .b32 param1;
	st.param.f32 	[param1], %f57;
	.param .b32 retval0;
	prototype_279 : .callprototype (.param .b32 _) _ (.param .b32 _, .param .b32 _);
	call (retval0), 
	%rd2, 
	(
	param0, 
	param1
	)
	, prototype_279;
	ld.param.b32 	%r400, [retval0];
	} // callseq 279
	cvt.u16.u32 	%rs209, %r400;
	and.b16  	%rs211, %rs209, 1;
	setp.eq.b16 	%p158, %rs211, 1;
	and.pred  	%p159, %p157, %p158;
	selp.u16 	%rs232, 1, 0, %p159;
	bra.uni 	$L__BB30_39;
$L__BB30_12:
	and.b32  	%r14, %r53, 3;
	setp.lt.u32 	%p84, %r53, 4;
	mov.b16 	%rs232, 1;
	mov.b32 	%r410, 1;
	@%p84 bra 	$L__BB30_16;
	add.s32 	%r408, %r2, -4;
	and.b32  	%r234, %r53, 2147483644;
	neg.s32 	%r406, %r234;
	mov.b16 	%rs232, 1;
	mov.b32 	%r407, 2;
	mov.u32 	%r405, %r2;
$L__BB30_14:
	.pragma "nounroll";
	add.s32 	%r235, %r405, 1;
	add.s32 	%r236, %r408, 2;
	add.s32 	%r237, %r408, 3;
	setp.lt.s32 	%p85, %r235, %r52;
	selp.b32 	%r238, %r235, %r6, %p85;
	max.s32 	%r239, %r237, 0;
	mad.lo.s32 	%r240, %r238, %r51, %r1;
	mad.lo.s32 	%r241, %r239, %r51, %r1;
	mul.wide.s32 	%rd66, %r240, 4;
	add.s64 	%rd67, %rd1, %rd66;
	ld.global.nc.f32 	%f30, [%rd67];
	{ // callseq 252, 0
	.param .b32 param0;
	st.param.f32 	[param0], %f1;
	.param .b32 param1;
	st.param.f32 	[param1], %f30;
	.param .b32 retval0;
	prototype_252 : .callprototype (.param .b32 _) _ (.param .b32 _, .param .b32 _);
	call (retval0), 
	%rd2, 
	(
	param0, 
	param1
	)
	, prototype_252;
	ld.param.b32 	%r242, [retval0];
	} // callseq 252
	cvt.u16.u32 	%rs127, %r242;
	and.b16  	%rs128, %rs127, %rs232;
	and.b16  	%rs129, %rs128, 255;
	setp.ne.s16 	%p86, %rs129, 0;
	mul.wide.s32 	%rd68, %r241, 4;
	add.s64 	%rd69, %rd1, %rd68;
	ld.global.nc.f32 	%f31, [%rd69];
	{ // callseq 253, 0
	.param .b32 param0;
	st.param.f32 	[param0], %f1;
	.param .b32 param1;
	st.param.f32 	[param1], %f31;
	.param .b32 retval0;
	prototype_253 : .callprototype (.param .b32 _) _ (.param .b32 _, .param .b32 _);
	call (retval0), 
	%rd2, 
	(
	param0, 
	param1
	)
	, prototype_253;
	ld.param.b32 	%r244, [retval0];
	} // callseq 253
	cvt.u16.u32 	%rs130, %r244;
	and.b16  	%rs132, %rs130, 1;
	setp.eq.b16 	%p87, %rs132, 1;
	and.pred  	%p88, %p86, %p87;
	add.s32 	%r246, %r405, 2;
	setp.lt.s32 	%p89, %r246, %r52;
	selp.b32 	%r247, %r246, %r6, %p89;
	max.s32 	%r248, %r236, 0;
	mad.lo.s32 	%r249, %r247, %r51, %r1;
	mad.lo.s32 	%r250, %r248, %r51, %r1;
	mul.wide.s32 	%rd70, %r249, 4;
	add.s64 	%rd71, %rd1, %rd70;
	ld.global.nc.f32 	%f32, [%rd71];
	{ // callseq 254, 0
	.param .b32 param0;
	st.param.f32 	[param0], %f1;
	.param .b32 param1;
	st.param.f32 	[param1], %f32;
	.param .b32 retval0;
	prototype_254 : .callprototype (.param .b32 _) _ (.param .b32 _, .param .b32 _);
	call (retval0), 
	%rd2, 
	(
	param0, 
	param1
	)
	, prototype_254;
	ld.param.b32 	%r251, [retval0];
	} // callseq 254
	cvt.u16.u32 	%rs133, %r251;
	and.b16  	%rs135, %rs133, 1;
	setp.eq.b16 	%p90, %rs135, 1;
	and.pred  	%p91, %p88, %p90;
	mul.wide.s32 	%rd72, %r250, 4;
	add.s64 	%rd73, %rd1, %rd72;
	ld.global.nc.f32 	%f33, [%rd73];
	{ // callseq 255, 0
	.param .b32 param0;
	st.param.f32 	[param0], %f1;
	.param .b32 param1;
	st.param.f32 	[param1], %f33;
	.param .b32 retval0;
	prototype_255 : .callprototype (.param .b32 _) _ (.param .b32 _, .param .b32 _);
	call (retval0), 
	%rd2, 
	(
	param0, 
	param1
	)
	, prototype_255;
	ld.param.b32 	%r253, [retval0];
	} // callseq 255
	cvt.u16.u32 	%rs136, %r253;
	and.b16  	%rs138, %rs136, 1;
	setp.eq.b16 	%p92, %rs138, 1;
	and.pred  	%p93, %p91, %p92;
	add.s32 	%r255, %r405, 3;
	add.s32 	%r256, %r408, 1;
	setp.lt.s32 	%p94, %r255, %r52;
	selp.b32 	%r257, %r255, %r6, %p94;
	max.s32 	%r258, %r256, 0;
	mad.lo.s32 	%r259, %r257, %r51, %r1;
	mad.lo.s32 	%r260, %r258, %r51, %r1;
	mul.wide.s32 	%rd74, %r259, 4;
	add.s64 	%rd75, %rd1, %rd74;
	ld.global.nc.f32 	%f34, [%rd75];
	{ // callseq 256, 0
	.param .b32 param0;
	st.param.f32 	[param0], %f1;
	.param .b32 param1;
	st.param.f32 	[param1], %f34;
	.param .b32 retval0;
	prototype_256 : .callprototype (.param .b32 _) _ (.param .b32 _, .param .b32 _);
	call (retval0), 
	%rd2, 
	(
	param0, 
	param1
	)
	, prototype_256;
	ld.param.b32 	%r261, [retval0];
	} // callseq 256
	cvt.u16.u32 	%rs139, %r261;
	and.b16  	%rs141, %rs139, 1;
	setp.eq.b16 	%p95, %rs141, 1;
	and.pred  	%p96, %p93, %p95;
	mul.wide.s32 	%rd76, %r260, 4;
	add.s64 	%rd77, %rd1, %rd76;
	ld.global.nc.f32 	%f35, [%rd77];
	{ // callseq 257, 0
	.param .b32 param0;
	st.param.f32 	[param0], %f1;
	.param .b32 param1;
	st.param.f32 	[param1], %f35;
	.param .b32 retval0;
	prototype_257 : .callprototype (.param .b32 _) _ (.param .b32 _, .param .b32 _);
	call (retval0), 
	%rd2, 
	(
	param0, 
	param1
	)
	, prototype_257;
	ld.param.b32 	%r263, [retval0];
	} // callseq 257
	cvt.u16.u32 	%rs142, %r263;
	and.b16  	%rs144, %rs142, 1;
	setp.eq.b16 	%p97, %rs144, 1;
	and.pred  	%p98, %p96, %p97;
	add.s32 	%r405, %r405, 4;
	setp.lt.s32 	%p99, %r405, %r52;
	selp.b32 	%r265, %r405, %r6, %p99;
	max.s32 	%r266, %r408, 0;
	mad.lo.s32 	%r267, %r265, %r51, %r1;
	mad.lo.s32 	%r268, %r266, %r51, %r1;
	mul.wide.s32 	%rd78, %r267, 4;
	add.s64 	%rd79, %rd1, %rd78;
	ld.global.nc.f32 	%f36, [%rd79];
	{ // callseq 258, 0
	.param .b32 param0;
	st.param.f32 	[param0], %f1;
	.param .b32 param1;
	st.param.f32 	[param1], %f36;
	.param .b32 retval0;
	prototype_258 : .callprototype (.param .b32 _) _ (.param .b32 _, .param .b32 _);
	call (retval0), 
	%rd2, 
	(
	param0, 
	param1
	)
	, prototype_258;
	ld.param.b32 	%r269, [retval0];
	} // callseq 258
	cvt.u16.u32 	%rs145, %r269;
	and.b16  	%rs147, %rs145, 1;
	setp.eq.b16 	%p100, %rs147, 1;
	and.pred  	%p101, %p98, %p100;
	mul.wide.s32 	%rd80, %r268, 4;
	add.s64 	%rd81, %rd1, %rd80;
	ld.global.nc.f32 	%f37, [%rd81];
	{ // callseq 259, 0
	.param .b32 param0;
	st.param.f32 	[param0], %f1;
	.param .b32 param1;
	st.param.f32 	[param1], %f37;
	.param .b32 retval0;
	prototype_259 : .callprototype (.param .b32 _) _ (.param .b32 _, .param .b32 _);
	call (retval0), 
	%rd2, 
	(
	param0, 
	param1
	)
	, prototype_259;
	ld.param.b32 	%r271, [retval0];
	} // callseq 259
	cvt.u16.u32 	%rs148, %r271;
	and.b16  	%rs150, %rs148, 1;
	setp.eq.b16 	%p102, %rs150, 1;
	and.pred  	%p103, %p101, %p102;
	selp.u16 	%rs232, 1, 0, %p103;
	add.s32 	%r408, %r408, -4;
	add.s32 	%r407, %r407, 4;
	add.s32 	%r406, %r406, 4;
	setp.ne.s32 	%p104, %r406, 0;
	@%p104 bra 	$L__BB30_14;
	add.s32 	%r410, %r407, -1;
$L__BB30_16:
	setp.eq.s32 	%p105, %r14, 0;
	@%p105 bra 	$L__BB30_39;
	setp.eq.s32 	%p106, %r14, 1;
	@%p106 bra 	$L__BB30_19;
	add.s32 	%r273, %r410, %r2;
	sub.s32 	%r274, %r2, %r410;
	setp.lt.s32 	%p107, %r273, %r52;
	selp.b32 	%r275, %r273, %r6, %p107;
	max.s32 	%r276, %r274, 0;
	mad.lo.s32 	%r277, %r275, %r51, %r1;
	mad.lo.s32 	%r278, %r276, %r51, %r1;
	mul.wide.s32 	%rd82, %r277, 4;
	add.s64 	%rd83, %rd1, %rd82;
	ld.global.nc.f32 	%f38, [%rd83];
	{ // callseq 260, 0
	.param .b32 param0;
	st.param.f32 	[param0], %f1;
	.param .b32 param1;
	st.param.f32 	[param1], %f38;
	.param .b32 retval0;
	prototype_260 : .callprototype (.param .b32 _) _ (.param .b32 _, .param .b32 _);
	call (retval0), 
	%rd2, 
	(
	param0, 
	param1
	)
	, prototype_260;
	ld.param.b32 	%r279, [retval0];
	} // callseq 260
	cvt.u16.u32 	%rs152, %r279;
	and.b16  	%rs153, %rs152, %rs232;
	setp.ne.s16 	%p108, %rs153, 0;
	mul.wide.s32 	%rd84, %r278, 4;
	add.s64 	%rd85, %rd1, %rd84;
	ld.global.nc.f32 	%f39, [%rd85];
	{ // callseq 261, 0
	.param .b32 param0;
	st.param.f32 	[param0], %f1;
	.param .b32 param1;
	st.param.f32 	[param1], %f39;
	.param .b32 retval0;
	prototype_261 : .callprototype (.param .b32 _) _ (.param .b32 _, .param .b32 _);
	call (retval0), 
	%rd2, 
	(
	param0, 
	param1
	)
	, prototype_261;
	ld.param.b32 	%r281, [retval0];
	} // callseq 261
	cvt.u16.u32 	%rs154, %r281;
	and.b16  	%rs156, %rs154, 1;
	setp.eq.b16 	%p109, %rs156, 1;
	and.pred  	%p110, %p108, %p109;
	not.b32 	%r283, %r410;
	add.s32 	%r284, %r273, 1;
	add.s32 	%r285, %r2, %r283;
	setp.lt.s32 	%p111, %r284, %r52;
	selp.b32 	%r286, %r284, %r6, %p111;
	max.s32 	%r287, %r285, 0;
	mad.lo.s32 	%r288, %r286, %r51, %r1;
	mad.lo.s32 	%r289, %r287, %r51, %r1;
	mul.wide.s32 	%rd86, %r288, 4;
	add.s64 	%rd87, %rd1, %rd86;
	ld.global.nc.f32 	%f40, [%rd87];
	{ // callseq 262, 0
	.param .b32 param0;
	st.param.f32 	[param0], %f1;
	.param .b32 param1;
	st.param.f32 	[param1], %f40;
	.param .b32 retval0;
	prototype_262 : .callprototype (.param .b32 _) _ (.param .b32 _, .param .b32 _);
	call (retval0), 
	%rd2, 
	(
	param0, 
	param1
	)
	, prototype_262;
	ld.param.b32 	%r290, [retval0];
	} // callseq 262
	cvt.u16.u32 	%rs157, %r290;
	and.b16  	%rs159, %rs157, 1;
	setp.eq.b16 	%p112, %rs159, 1;
	and.pred  	%p113, %p110, %p112;
	mul.wide.s32 	%rd88, %r289, 4;
	add.s64 	%rd89, %rd1, %rd88;
	ld.global.nc.f32 	%f41, [%rd89];
	{ // callseq 263, 0
	.param .b32 param0;
	st.param.f32 	[param0], %f1;
	.param .b32 param1;
	st.param.f32 	[param1], %f41;
	.param .b32 retval0;
	prototype_263 : .callprototype (.param .b32 _) _ (.param .b32 _, .param .b32 _);
	call (retval0), 
	%rd2, 
	(
	param0, 
	param1
	)
	, prototype_263;
	ld.param.b32 	%r292, [retval0];
	} // callseq 263
	cvt.u16.u32 	%rs160, %r292;
	and.b16  	%rs162, %rs160, 1;
	setp.eq.b16 	%p114, %rs162, 1;
	and.pred  	%p115, %p113, %p114;
	selp.u16 	%rs232, 1, 0, %p115;
	add.s32 	%r410, %r410, 2;
$L__BB30_19:
	and.b32  	%r294, %r53, 1;
	setp.eq.b32 	%p116, %r294, 1;
	not.pred 	%p117, %p116;
	@%p117 bra 	$L__BB30_39;
	add.s32 	%r295, %r410, %r2;
	sub.s32 	%r296, %r2, %r410;
	setp.lt.s32 	%p118, %r295, %r52;
	selp.b32 	%r297, %r295, %r6, %p118;
	max.s32 	%r298, %r296, 0;
	mad.lo.s32 	%r299, %r297, %r51, %r1;
	mad.lo.s32 	%r300, %r298, %r51, %r1;
	mul.wide.s32 	%rd90, %r299, 4;
	add.s64 	%rd91, %rd1, %rd90;
	ld.global.nc.f32 	%f42, [%rd91];
	{ // callseq 264, 0
	.param .b32 param0;
	st.param.f32 	[param0], %f1;
	.param .b32 param1;
	st.param.f32 	[param1], %f42;
	.param .b32 retval0;
	prototype_264 : .callprototype (.param .b32 _) _ (.param .b32 _, .param .b32 _);
	call (retval0), 
	%rd2, 
	(
	param0, 
	param1
	)
	, prototype_264;
	ld.param.b32 	%r301, [retval0];
	} // callseq 264
	cvt.u16.u32 	%rs163, %r301;
	and.b16  	%rs164, %rs163, %rs232;
	setp.ne.s16 	%p119, %rs164, 0;
	mul.wide.s32 	%rd92, %r300, 4;
	add.s64 	%rd93, %rd1, %rd92;
	ld.global.nc.f32 	%f43, [%rd93];
	{ // callseq 265, 0
	.param .b32 param0;
	st.param.f32 	[param0], %f1;
	.param .b32 param1;
	st.param.f32 	[param1], %f43;
	.param .b32 retval0;
	prototype_265 : .callprototype (.param .b32 _) _ (.param .b32 _, .param .b32 _);
	call (retval0), 
	%rd2, 
	(
	param0, 
	param1
	)
	, prototype_265;
	ld.param.b32 	%r303, [retval0];
	} // callseq 265
	cvt.u16.u32 	%rs165, %r303;
	and.b16  	%rs167, %rs165, 1;
	setp.eq.b16 	%p120, %rs167, 1;
	and.pred  	%p121, %p119, %p120;
	selp.u16 	%rs232, 1, 0, %p121;
	bra.uni 	$L__BB30_39;
$L__BB30_21:
	setp.ne.s16 	%p6, %rs34, 0;
	@%p6 bra 	$L__BB30_30;
	and.b32  	%r29, %r53, 3;
	setp.lt.u32 	%p45, %r53, 4;
	mov.b16 	%rs232, 1;
	mov.b32 	%r412, 1;
	@%p45 bra 	$L__BB30_25;
	and.b32  	%r30, %r53, 2147483644;
	mov.b16 	%rs232, 1;
	mov.b32 	%r412, 1;
$L__BB30_24:
	.pragma "nounroll";
	add.s32 	%r137, %r412, %r1;
	sub.s32 	%r138, %r1, %r412;
	setp.lt.s32 	%p46, %r137, %r51;
	selp.b32 	%r139, 0, %r51, %p46;
	sub.s32 	%r140, %r137, %r139;
	shr.s32 	%r141, %r138, 31;
	and.b32  	%r142, %r141, %r51;
	add.s32 	%r143, %r142, %r138;
	add.s32 	%r144, %r140, %r3;
	add.s32 	%r145, %r143, %r3;
	mul.wide.s32 	%rd38, %r144, 4;
	add.s64 	%rd39, %rd1, %rd38;
	ld.global.nc.f32 	%f16, [%rd39];
	{ // callseq 238, 0
	.param .b32 param0;
	st.param.f32 	[param0], %f1;
	.param .b32 param1;
	st.param.f32 	[param1], %f16;
	.param .b32 retval0;
	prototype_238 : .callprototype (.param .b32 _) _ (.param .b32 _, .param .b32 _);
	call (retval0), 
	%rd2, 
	(
	param0, 
	param1
	)
	, prototype_238;
	ld.param.b32 	%r146, [retval0];
	} // callseq 238
	cvt.u16.u32 	%rs83, %r146;
	and.b16  	%rs84, %rs83, %rs232;
	and.b16  	%rs85, %rs84, 255;
	setp.ne.s16 	%p47, %rs85, 0;
	mul.wide.s32 	%rd40, %r145, 4;
	add.s64 	%rd41, %rd1, %rd40;
	ld.global.nc.f32 	%f17, [%rd41];
	{ // callseq 239, 0
	.param .b32 param0;
	st.param.f32 	[param0], %f1;
	.param .b32 param1;
	st.param.f32 	[param1], %f17;
	.param .b32 retval0;
	prototype_239 : .callprototype (.param .b32 _) _ (.param .b32 _, .param .b32 _);
	call (retval0), 
	%rd2, 
	(
	param0, 
	param1
	)
	, prototype_239;
	ld.param.b32 	%r148, [retval0];
	} // callseq 239
	cvt.u16.u32 	%rs86, %r148;
	and.b16  	%rs88, %rs86, 1;
	setp.eq.b16 	%p48, %rs88, 1;
	and.pred  	%p49, %p47, %p48;
	not.b32 	%r150, %r412;
	add.s32 	%r151, %r137, 1;
	add.s32 	%r152, %r1, %r150;
	setp.lt.s32 	%p50, %r151, %r51;
	selp.b32 	%r153, 0, %r51, %p50;
	sub.s32 	%r154, %r151, %r153;
	shr.s32 	%r155, %r152, 31;
	and.b32  	%r156, %r155, %r51;
	add.s32 	%r157, %r156, %r152;
	add.s32 	%r158, %r154, %r3;
	add.s32 	%r159, %r157, %r3;
	mul.wide.s32 	%rd42, %r158, 4;
	add.s64 	%rd43, %rd1, %rd42;
	ld.global.nc.f32 	%f18, [%rd43];
	{ // callseq 240, 0
	.param .b32 param0;
	st.param.f32 	[param0], %f1;
	.param .b32 param1;
	st.param.f32 	[param1], %f18;
	.param .b32 retval0;
	prototype_240 : .callprototype (.param .b32 _) _ (.param .b32 _, .param .b32 _);
	call (retval0), 
	%rd2, 
	(
	param0, 
	param1
	)
	, prototype_240;
	ld.param.b32 	%r160, [retval0];
	} // callseq 240
	cvt.u16.u32 	%rs89, %r160;
	and.b16  	%rs91, %rs89, 1;
	setp.eq.b16 	%p51, %rs91, 1;
	and.pred  	%p52, %p49, %p51;
	mul.wide.s32 	%rd44, %r159, 4;
	add.s64 	%rd45, %rd1, %rd44;
	ld.global.nc.f32 	%f19, [%rd45];
	{ // callseq 241, 0
	.param .b32 param0;
	st.param.f32 	[param0], %f1;
	.param .b32 param1;
	st.param.f32 	[param1], %f19;
	.param .b32 retval0;
	prototype_241 : .callprototype (.param .b32 _) _ (.param .b32 _, .param .b32 _);
	call (retval0), 
	%rd2, 
	(
	param0, 
	param1
	)
	, prototype_241;
	ld.param.b32 	%r162, [retval0];
	} // callseq 241
	cvt.u16.u32 	%rs92, %r162;
	and.b16  	%rs94, %rs92, 1;
	setp.eq.b16 	%p53, %rs94, 1;
	and.pred  	%p54, %p52, %p53;
	add.s32 	%r164, %r137, 2;
	add.s32 	%r165, %r138, -2;
	setp.lt.s32 	%p55, %r164, %r51;
	selp.b32 	%r166, 0, %r51, %p55;
	sub.s32 	%r167, %r164, %r166;
	shr.s32 	%r168, %r165, 31;
	and.b32  	%r169, %r168, %r51;
	add.s32 	%r170, %r169, %r165;
	add.s32 	%r171, %r167, %r3;
	add.s32 	%r172, %r170, %r3;
	mul.wide.s32 	%rd46, %r171, 4;
	add.s64 	%rd47, %rd1, %rd46;
	ld.global.nc.f32 	%f20, [%rd47];
	{ // callseq 242, 0
	.param .b32 param0;
	st.param.f32 	[param0], %f1;
	.param .b32 param1;
	st.param.f32 	[param1], %f20;
	.param .b32 retval0;
	prototype_242 : .callprototype (.param .b32 _) _ (.param .b32 _, .param .b32 _);
	call (retval0), 
	%rd2, 
	(
	param0, 
	param1
	)
	, prototype_242;
	ld.param.b32 	%r173, [retval0];
	} // callseq 242
	cvt.u16.u32 	%rs95, %r173;
	and.b16  	%rs97, %rs95, 1;
	setp.eq.b16 	%p56, %rs97, 1;
	and.pred  	%p57, %p54, %p56;
	mul.wide.s32 	%rd48, %r172, 4;
	add.s64 	%rd49, %rd1, %rd48;
	ld.global.nc.f32 	%f21, [%rd49];
	{ // callseq 243, 0
	.param .b32 param0;
	st.param.f32 	[param0], %f1;
	.param .b32 param1;
	st.param.f32 	[param1], %f21;
	.param .b32 retval0;
	prototype_243 : .callprototype (.param .b32 _) _ (.param .b32 _, .param .b32 _);
	call (retval0), 
	%rd2, 
	(
	param0, 
	param1
	)
	, prototype_243;
	ld.param.b32 	%r175, [retval0];
	} // callseq 243
	cvt.u16.u32 	%rs98, %r175;
	and.b16  	%rs100, %rs98, 1;
	setp.eq.b16 	%p58, %rs100, 1;
	and.pred  	%p59, %p57, %p58;
	add.s32 	%r177, %r412, 3;
	add.s32 	%r178, %r137, 3;
	sub.s32 	%r179, %r1, %r177;
	setp.lt.s32 	%p60, %r178, %r51;
	selp.b32 	%r180, 0, %r51, %p60;
	sub.s32 	%r181, %r178, %r180;
	shr.s32 	%r182, %r179, 31;
	and.b32  	%r183, %r182, %r51;
	add.s32 	%r184, %r183, %r179;
	add.s32 	%r185, %r181, %r3;
	add.s32 	%r186, %r184, %r3;
	mul.wide.s32 	%rd50, %r185, 4;
	add.s64 	%rd51, %rd1, %rd50;
	ld.global.nc.f32 	%f22, [%rd51];
	{ // callseq 244, 0
	.param .b32 param0;
	st.param.f32 	[param0], %f1;
	.param .b32 param1;
	st.param.f32 	[param1], %f22;
	.param .b32 retval0;
	prototype_244 : .callprototype (.param .b32 _) _ (.param .b32 _, .param .b32 _);
	call (retval0), 
	%rd2, 
	(
	param0, 
	param1
	)
	, prototype_244;
	ld.param.b32 	%r187, [retval0];
	} // callseq 244
	cvt.u16.u32 	%rs101, %r187;
	and.b16  	%rs103, %rs101, 1;
	setp.eq.b16 	%p61, %rs103, 1;
	and.pred  	%p62, %p59, %p61;
	mul.wide.s32 	%rd52, %r186, 4;
	add.s64 	%rd53, %rd1, %rd52;
	ld.global.nc.f32 	%f23, [%rd53];
	{ // callseq 245, 0
	.param .b32 param0;
	st.param.f32 	[param0], %f1;
	.param .b32 param1;
	st.param.f32 	[param1], %f23;
	.param .b32 retval0;
	prototype_245 : .callprototype (.param .b32 _) _ (.param .b32 _, .param .b32 _);
	call (retval0), 
	%rd2, 
	(
	param0, 
	param1
	)
	, prototype_245;
	ld.param.b32 	%r189, [retval0];
	} // callseq 245
	cvt.u16.u32 	%rs104, %r189;
	and.b16  	%rs106, %rs104, 1;
	setp.eq.b16 	%p63, %rs106, 1;
	and.pred  	%p64, %p62, %p63;
	selp.u16 	%rs232, 1, 0, %p64;
	add.s32 	%r412, %r412, 4;
	setp.ne.s32 	%p65, %r177, %r30;
	@%p65 bra 	$L__BB30_24;
$L__BB30_25:
	setp.eq.s32 	%p66, %r29, 0;
	@%p66 bra 	$L__BB30_39;
	setp.eq.s32 	%p67, %r29, 1;
	@%p67 bra 	$L__BB30_28;
	add.s32 	%r191, %r412, %r1;
	sub.s32 	%r192, %r1, %r412;
	setp.lt.s32 	%p68, %r191, %r51;
	selp.b32 	%r193, 0, %r51, %p68;
	sub.s32 	%r194, %r191, %r193;
	shr.s32 	%r195, %r192, 31;
	and.b32  	%r196, %r195, %r51;
	add.s32 	%r197, %r196, %r192;
	add.s32 	%r198, %r194, %r3;
	add.s32 	%r199, %r197, %r3;
	mul.wide.s32 	%rd54, %r198, 4;
	add.s64 	%rd55, %rd1, %rd54;
	ld.global.nc.f32 	%f24, [%rd55];
	{ // callseq 246, 0
	.param .b32 param0;
	st.param.f32 	[param0], %f1;
	.param .b32 param1;
	st.param.f32 	[param1], %f24;
	.param .b32 retval0;
	prototype_246 : .callprototype (.param .b32 _) _ (.param .b32 _, .param .b32 _);
	call (retval0), 
	%rd2, 
	(
	param0, 
	param1
	)
	, prototype_246;
	ld.param.b32 	%r200, [retval0];
	} // callseq 246
	cvt.u16.u32 	%rs108, %r200;
	and.b16  	%rs109, %rs108, %rs232;
	setp.ne.s16 	%p69, %rs109, 0;
	mul.wide.s32 	%rd56, %r199, 4;
	add.s64 	%rd57, %rd1, %rd56;
	ld.global.nc.f32 	%f25, [%rd57];
	{ // callseq 247, 0
	.param .b32 param0;
	st.param.f32 	[param0], %f1;
	.param .b32 param1;
	st.param.f32 	[param1], %f25;
	.param .b32 retval0;
	prototype_247 : .callprototype (.param .b32 _) _ (.param .b32 _, .param .b32 _);
	call (retval0), 
	%rd2, 
	(
	param0, 
	param1
	)
	, prototype_247;
	ld.param.b32 	%r202, [retval0];
	} // callseq 247
	cvt.u16.u32 	%rs110, %r202;
	and.b16  	%rs112, %rs110, 1;
	setp.eq.b16 	%p70, %rs112, 1;
	and.pred  	%p71, %p69, %p70;
	not.b32 	%r204, %r412;
	add.s32 	%r205, %r191, 1;
	add.s32 	%r206, %r1, %r204;
	setp.lt.s32 	%p72, %r205, %r51;
	selp.b32 	%r207, 0, %r51, %p72;
	sub.s32 	%r208, %r205, %r207;
	shr.s32 	%r209, %r206, 31;
	and.b32  	%r210, %r209, %r51;
	add.s32 	%r211, %r210, %r206;
	add.s32 	%r212, %r208, %r3;
	add.s32 	%r213, %r211, %r3;
	mul.wide.s32 	%rd58, %r212, 4;
	add.s64 	%rd59, %rd1, %rd58;
	ld.global.nc.f32 	%f26, [%rd59];
	{ // callseq 248, 0
	.param .b32 param0;
	st.param.f32 	[param0], %f1;
	.param .b32 param1;
	st.param.f32 	[param1], %f26;
	.param .b32 retval0;
	prototype_248 : .callprototype (.param .b32 _) _ (.param .b32 _, .param .b32 _);
	call (retval0), 
	%rd2, 
	(
	param0, 
	param1
	)
	, prototype_248;
	ld.param.b32 	%r214, [retval0];
	} // callseq 248
	cvt.u16.u32 	%rs113, %r214;
	and.b16  	%rs115, %rs113, 1;
	setp.eq.b16 	%p73, %rs115, 1;
	and.pred  	%p74, %p71, %p73;
	mul.wide.s32 	%rd60, %r213, 4;
	add.s64 	%rd61, %rd1, %rd60;
	ld.global.nc.f32 	%f27, [%rd61];
	{ // callseq 249, 0
	.param .b32 param0;
	st.param.f32 	[param0], %f1;
	.param .b32 param1;
	st.param.f32 	[param1], %f27;
	.param .b32 retval0;
	prototype_249 : .callprototype (.param .b32 _) _ (.param .b32 _, .param .b32 _);
	call (retval0), 
	%rd2, 
	(
	param0, 
	param1
	)
	, prototype_249;
	ld.param.b32 	%r216, [retval0];
	} // callseq 249
	cvt.u16.u32 	%rs116, %r216;
	and.b16  	%rs118, %rs116, 1;
	setp.eq.b16 	%p75, %rs118, 1;
	and.pred  	%p76, %p74, %p75;
	selp.u16 	%rs232, 1, 0, %p76;
	add.s32 	%r412, %r412, 2;
$L__BB30_28:
	and.b32  	%r218, %r53, 1;
	setp.eq.b32 	%p77, %r218, 1;
	not.pred 	%p78, %p77;
	@%p78 bra 	$L__BB30_39;
	add.s32 	%r219, %r412, %r1;
	sub.s32 	%r220, %r1, %r412;
	setp.lt.s32 	%p79, %r219, %r51;
	selp.b32 	%r221, 0, %r51, %p79;
	sub.s32 	%r222, %r219, %r221;
	shr.s32 	%r223, %r220, 31;
	and.b32  	%r224, %r223, %r51;
	add.s32 	%r225, %r224, %r220;
	add.s32 	%r226, %r222, %r3;
	add.s32 	%r227, %r225, %r3;
	mul.wide.s32 	%rd62, %r226, 4;
	add.s64 	%rd63, %rd1, %rd62;
	ld.global.nc.f32 	%f28, [%rd63];
	{ // callseq 250, 0
	.param .b32 param0;
	st.param.f32 	[param0], %f1;
	.param .b32 param1;
	st.param.f32 	[param1], %f28;
	.param .b32 retval0;
	prototype_250 : .callprototype (.param .b32 _) _ (.param .b32 _, .param .b32 _);
	call (retval0), 
	%rd2, 
	(
	param0, 
	param1
	)
	, prototype_250;
	ld.param.b32 	%r228, [retval0];
	} // callseq 250
	cvt.u16.u32 	%rs119, %r228;
	and.b16  	%rs120, %rs119, %rs232;
	setp.ne.s16 	%p80, %rs120, 0;
	mul.wide.s32 	%rd64, %r227, 4;
	add.s64 	%rd65, %rd1, %rd64;
	ld.global.nc.f32 	%f29, [%rd65];
	{ // callseq 251, 0
	.param .b32 param0;
	st.param.f32 	[param0], %f1;
	.param .b32 param1;
	st.param.f32 	[param1], %f29;
	.param .b32 retval0;
	prototype_251 : .callprototype (.param .b32 _) _ (.param .b32 _, .param .b32 _);
	call (retval0), 
	%rd2, 
	(
	param0, 
	param1
	)
	, prototype_251;
	ld.param.b32 	%r230, [retval0];
	} // callseq 251
	cvt.u16.u32 	%rs121, %r230;
	and.b16  	%rs123, %rs121, 1;
	setp.eq.b16 	%p81, %rs123, 1;
	and.pred  	%p82, %p80, %p81;
	selp.u16 	%rs232, 1, 0, %p82;
	bra.uni 	$L__BB30_39;
$L__BB30_30:
	and.b32  	%r36, %r53, 3;
	setp.lt.u32 	%p7, %r53, 4;
	mov.b16 	%rs232, 1;
	mov.b32 	%r419, 1;
	@%p7 bra 	$L__BB30_34;
	add.s32 	%r417, %r1, -4;
	and.b32  	%r64, %r53, 2147483644;
	neg.s32 	%r415, %r64;
	mov.b16 	%rs232, 1;
	mov.b32 	%r416, 2;
	mov.u32 	%r414, %r1;
$L__BB30_32:
	.pragma "nounroll";
	add.s32 	%r65, %r414, 1;
	add.s32 	%r66, %r417, 2;
	add.s32 	%r67, %r417, 3;
	setp.lt.s32 	%p8, %r65, %r51;
	selp.b32 	%r68, %r65, %r5, %p8;
	max.s32 	%r69, %r67, 0;
	add.s32 	%r70, %r68, %r3;
	add.s32 	%r71, %r69, %r3;
	mul.wide.s32 	%rd10, %r70, 4;
	add.s64 	%rd11, %rd1, %rd10;
	ld.global.nc.f32 	%f2, [%rd11];
	{ // callseq 224, 0
	.param .b32 param0;
	st.param.f32 	[param0], %f1;
	.param .b32 param1;
	st.param.f32 	[param1], %f2;
	.param .b32 retval0;
	prototype_224 : .callprototype (.param .b32 _) _ (.param .b32 _, .param .b32 _);
	call (retval0), 
	%rd2, 
	(
	param0, 
	param1
	)
	, prototype_224;
	ld.param.b32 	%r72, [retval0];
	} // callseq 224
	cvt.u16.u32 	%rs39, %r72;
	and.b16  	%rs40, %rs39, %rs232;
	and.b16  	%rs41, %rs40, 255;
	setp.ne.s16 	%p9, %rs41, 0;
	mul.wide.s32 	%rd12, %r71, 4;
	add.s64 	%rd13, %rd1, %rd12;
	ld.global.nc.f32 	%f3, [%rd13];
	{ // callseq 225, 0
	.param .b32 param0;
	st.param.f32 	[param0], %f1;
	.param .b32 param1;
	st.param.f32 	[param1], %f3;
	.param .b32 retval0;
	prototype_225 : .callprototype (.param .b32 _) _ (.param .b32 _, .param .b32 _);
	call (retval0), 
	%rd2, 
	(
	param0, 
	param1
	)
	, prototype_225;
	ld.param.b32 	%r74, [retval0];
	} // callseq 225
	cvt.u16.u32 	%rs42, %r74;
	and.b16  	%rs44, %rs42, 1;
	setp.eq.b16 	%p10, %rs44, 1;
	and.pred  	%p11, %p9, %p10;
	add.s32 	%r76, %r414, 2;
	setp.lt.s32 	%p12, %r76, %r51;
	selp.b32 	%r77, %r76, %r5, %p12;
	max.s32 	%r78, %r66, 0;
	add.s32 	%r79, %r77, %r3;
	add.s32 	%r80, %r78, %r3;
	mul.wide.s32 	%rd14, %r79, 4;
	add.s64 	%rd15, %rd1, %rd14;
	ld.global.nc.f32 	%f4, [%rd15];
	{ // callseq 226, 0
	.param .b32 param0;
	st.param.f32 	[param0], %f1;
	.param .b32 param1;
	st.param.f32 	[param1], %f4;
	.param .b32 retval0;
	prototype_226 : .callprototype (.param .b32 _) _ (.param .b32 _, .param .b32 _);
	call (retval0), 
	%rd2, 
	(
	param0, 
	param1
	)
	, prototype_226;
	ld.param.b32 	%r81, [retval0];
	} // callseq 226
	cvt.u16.u32 	%rs45, %r81;
	and.b16  	%rs47, %rs45, 1;
	setp.eq.b16 	%p13, %rs47, 1;
	and.pred  	%p14, %p11, %p13;
	mul.wide.s32 	%rd16, %r80, 4;
	add.s64 	%rd17, %rd1, %rd16;
	ld.global.nc.f32 	%f5, [%rd17];
	{ // callseq 227, 0
	.param .b32 param0;
	st.param.f32 	[param0], %f1;
	.param .b32 param1;
	st.param.f32 	[param1], %f5;
	.param .b32 retval0;
	prototype_227 : .callprototype (.param .b32 _) _ (.param .b32 _, .param .b32 _);
	call (retval0), 
	%rd2, 
	(
	param0, 
	param1
	)
	, prototype_227;
	ld.param.b32 	%r83, [retval0];
	} // callseq 227
	cvt.u16.u32 	%rs48, %r83;
	and.b16  	%rs50, %rs48, 1;
	setp.eq.b16 	%p15, %rs50, 1;
	and.pred  	%p16, %p14, %p15;
	add.s32 	%r85, %r414, 3;
	add.s32 	%r86, %r417, 1;
	setp.lt.s32 	%p17, %r85, %r51;
	selp.b32 	%r87, %r85, %r5, %p17;
	max.s32 	%r88, %r86, 0;
	add.s32 	%r89, %r87, %r3;
	add.s32 	%r90, %r88, %r3;
	mul.wide.s32 	%rd18, %r89, 4;
	add.s64 	%rd19, %rd1, %rd18;
	ld.global.nc.f32 	%f6, [%rd19];
	{ // callseq 228, 0
	.param .b32 param0;
	st.param.f32 	[param0], %f1;
	.param .b32 param1;
	st.param.f32 	[param1], %f6;
	.param .b32 retval0;
	prototype_228 : .callprototype (.param .b32 _) _ (.param .b32 _, .param .b32 _);
	call (retval0), 
	%rd2, 
	(
	param0, 
	param1
	)
	, prototype_228;
	ld.param.b32 	%r91, [retval0];
	} // callseq 228
	cvt.u16.u32 	%rs51, %r91;
	and.b16  	%rs53, %rs51, 1;
	setp.eq.b16 	%p18, %rs53, 1;
	and.pred  	%p19, %p16, %p18;
	mul.wide.s32 	%rd20, %r90, 4;
	add.s64 	%rd21, %rd1, %rd20;
	ld.global.nc.f32 	%f7, [%rd21];
	{ // callseq 229, 0
	.param .b32 param0;
	st.param.f32 	[param0], %f1;
	.param .b32 param1;
	st.param.f32 	[param1], %f7;
	.param .b32 retval0;
	prototype_229 : .callprototype (.param .b32 _) _ (.param .b32 _, .param .b32 _);
	call (retval0), 
	%rd2, 
	(
	param0, 
	param1
	)
	, prototype_229;
	ld.param.b32 	%r93, [retval0];
	} // callseq 229
	cvt.u16.u32 	%rs54, %r93;
	and.b16  	%rs56, %rs54, 1;
	setp.eq.b16 	%p20, %rs56, 1;
	and.pred  	%p21, %p19, %p20;
	add.s32 	%r414, %r414, 4;
	setp.lt.s32 	%p22, %r414, %r51;
	selp.b32 	%r95, %r414, %r5, %p22;
	max.s32 	%r96, %r417, 0;
	add.s32 	%r97, %r95, %r3;
	add.s32 	%r98, %r96, %r3;
	mul.wide.s32 	%rd22, %r97, 4;
	add.s64 	%rd23, %rd1, %rd22;
	ld.global.nc.f32 	%f8, [%rd23];
	{ // callseq 230, 0
	.param .b32 param0;
	st.param.f32 	[param0], %f1;
	.param .b32 param1;
	st.param.f32 	[param1], %f8;
	.param .b32 retval0;
	prototype_230 : .callprototype (.param .b32 _) _ (.param .b32 _, .param .b32 _);
	call (retval0), 
	%rd2, 
	(
	param0, 
	param1
	)
	, prototype_230;
	ld.param.b32 	%r99, [retval0];
	} // callseq 230
	cvt.u16.u32 	%rs57, %r99;
	and.b16  	%rs59, %rs57, 1;
	setp.eq.b16 	%p23, %rs59, 1;
	and.pred  	%p24, %p21, %p23;
	mul.wide.s32 	%rd24, %r98, 4;
	add.s64 	%rd25, %rd1, %rd24;
	ld.global.nc.f32 	%f9, [%rd25];
	{ // callseq 231, 0
	.param .b32 param0;
	st.param.f32 	[param0], %f1;
	.param .b32 param1;
	st.param.f32 	[param1], %f9;
	.param .b32 retval0;
	prototype_231 : .callprototype (.param .b32 _) _ (.param .b32 _, .param .b32 _);
	call (retval0), 
	%rd2, 
	(
	param0, 
	param1
	)
	, prototype_231;
	ld.param.b32 	%r101, [retval0];
	} // callseq 231
	cvt.u16.u32 	%rs60, %r101;
	and.b16  	%rs62, %rs60, 1;
	setp.eq.b16 	%p25, %rs62, 1;
	and.pred  	%p26, %p24, %p25;
	selp.u16 	%rs232, 1, 0, %p26;
	add.s32 	%r417, %r417, -4;
	add.s32 	%r416, %r416, 4;
	add.s32 	%r415, %r415, 4;
	setp.ne.s32 	%p27, %r415, 0;
	@%p27 bra 	$L__BB30_32;
	add.s32 	%r419, %r416, -1;
$L__BB30_34:
	setp.eq.s32 	%p28, %r36, 0;
	@%p28 bra 	$L__BB30_39;
	setp.eq.s32 	%p29, %r36, 1;
	@%p29 bra 	$L__BB30_37;
	add.s32 	%r103, %r419, %r1;
	sub.s32 	%r104, %r1, %r419;
	setp.lt.s32 	%p30, %r103, %r51;
	selp.b32 	%r105, %r103, %r5, %p30;
	max.s32 	%r106, %r104, 0;
	add.s32 	%r107, %r105, %r3;
	add.s32 	%r108, %r106, %r3;
	mul.wide.s32 	%rd26, %r107, 4;
	add.s64 	%rd27, %rd1, %rd26;
	ld.global.nc.f32 	%f10, [%rd27];
	{ // callseq 232, 0
	.param .b32 param0;
	st.param.f32 	[param0], %f1;
	.param .b32 param1;
	st.param.f32 	[param1], %f10;
	.param .b32 retval0;
	prototype_232 : .callprototype (.param .b32 _) _ (.param .b32 _, .param .b32 _);
	call (retval0), 
	%rd2, 
	(
	param0, 
	param1
	)
	, prototype_232;
	ld.param.b32 	%r109, [retval0];
	} // callseq 232
	cvt.u16.u32 	%rs64, %r109;
	and.b16  	%rs65, %rs64, %rs232;
	setp.ne.s16 	%p31, %rs65, 0;
	mul.wide.s32 	%rd28, %r108, 4;
	add.s64 	%rd29, %rd1, %rd28;
	ld.global.nc.f32 	%f11, [%rd29];
	{ // callseq 233, 0
	.param .b32 param0;
	st.param.f32 	[param0], %f1;
	.param .b32 param1;
	st.param.f32 	[param1], %f11;
	.param .b32 retval0;
	prototype_233 : .callprototype (.param .b32 _) _ (.param .b32 _, .param .b32 _);
	call (retval0), 
	%rd2, 
	(
	param0, 
	param1
	)
	, prototype_233;
	ld.param.b32 	%r111, [retval0];
	} // callseq 233
	cvt.u16.u32 	%rs66, %r111;
	and.b16  	%rs68, %rs66, 1;
	setp.eq.b16 	%p32, %rs68, 1;
	and.pred  	%p33, %p31, %p32;
	not.b32 	%r113, %r419;
	add.s32 	%r114, %r103, 1;
	add.s32 	%r115, %r1, %r113;
	setp.lt.s32 	%p34, %r114, %r51;
	selp.b32 	%r116, %r114, %r5, %p34;
	max.s32 	%r117, %r115, 0;
	add.s32 	%r118, %r116, %r3;
	add.s32 	%r119, %r117, %r3;
	mul.wide.s32 	%rd30, %r118, 4;
	add.s64 	%rd31, %rd1, %rd30;
	ld.global.nc.f32 	%f12, [%rd31];
	{ // callseq 234, 0
	.param .b32 param0;
	st.param.f32 	[param0], %f1;
	.param .b32 param1;
	st.param.f32 	[param1], %f12;
	.param .b32 retval0;
	prototype_234 : .callprototype (.param .b32 _) _ (.param .b32 _, .param .b32 _);
	call (retval0), 
	%rd2, 
	(
	param0, 
	param1
	)
	, prototype_234;
	ld.param.b32 	%r120, [retval0];
	} // callseq 234
	cvt.u16.u32 	%rs69, %r120;
	and.b16  	%rs71, %rs69, 1;
	setp.eq.b16 	%p35, %rs71, 1;
	and.pred  	%p36, %p33, %p35;
	mul.wide.s32 	%rd32, %r119, 4;
	add.s64 	%rd33, %rd1, %rd32;
	ld.global.nc.f32 	%f13, [%rd33];
	{ // callseq 235, 0
	.param .b32 param0;
	st.param.f32 	[param0], %f1;
	.param .b32 param1;
	st.param.f32 	[param1], %f13;
	.param .b32 retval0;
	prototype_235 : .callprototype (.param .b32 _) _ (.param .b32 _, .param .b32 _);
	call (retval0), 
	%rd2, 
	(
	param0, 
	param1
	)
	, prototype_235;
	ld.param.b32 	%r122, [retval0];
	} // callseq 235
	cvt.u16.u32 	%rs72, %r122;
	and.b16  	%rs74, %rs72, 1;
	setp.eq.b16 	%p37, %rs74, 1;
	and.pred  	%p38, %p36, %p37;
	selp.u16 	%rs232, 1, 0, %p38;
	add.s32 	%r419, %r419, 2;
$L__BB30_37:
	and.b32  	%r124, %r53, 1;
	setp.eq.b32 	%p39, %r124, 1;
	not.pred 	%p40, %p39;
	@%p40 bra 	$L__BB30_39;
	add.s32 	%r125, %r419, %r1;
	sub.s32 	%r126, %r1, %r419;
	setp.lt.s32 	%p41, %r125, %r51;
	selp.b32 	%r127, %r125, %r5, %p41;
	max.s32 	%r128, %r126, 0;
	add.s32 	%r129, %r127, %r3;
	add.s32 	%r130, %r128, %r3;
	mul.wide.s32 	%rd34, %r129, 4;
	add.s64 	%rd35, %rd1, %rd34;
	ld.global.nc.f32 	%f14, [%rd35];
	{ // callseq 236, 0
	.param .b32 param0;
	st.param.f32 	[param0], %f1;
	.param .b32 param1;
	st.param.f32 	[param1], %f14;
	.param .b32 retval0;
	prototype_236 : .callprototype (.param .b32 _) _ (.param .b32 _, .param .b32 _);
	call (retval0), 
	%rd2, 
	(
	param0, 
	param1
	)
	, prototype_236;
	ld.param.b32 	%r131, [retval0];
	} // callseq 236
	cvt.u16.u32 	%rs75, %r131;
	and.b16  	%rs76, %rs75, %rs232;
	setp.ne.s16 	%p42, %rs76, 0;
	mul.wide.s32 	%rd36, %r130, 4;
	add.s64 	%rd37, %rd1, %rd36;
	ld.global.nc.f32 	%f15, [%rd37];
	{ // callseq 237, 0
	.param .b32 param0;
	st.param.f32 	[param0], %f1;
	.param .b32 param1;
	st.param.f32 	[param1], %f15;
	.param .b32 retval0;
	prototype_237 : .callprototype (.param .b32 _) _ (.param .b32 _, .param .b32 _);
	call (retval0), 
	%rd2, 
	(
	param0, 
	param1
	)
	, prototype_237;
	ld.param.b32 	%r133, [retval0];
	} // callseq 237
	cvt.u16.u32 	%rs77, %r133;
	and.b16  	%rs79, %rs77, 1;
	setp.eq.b16 	%p43, %rs79, 1;
	and.pred  	%p44, %p42, %p43;
	selp.u16 	%rs232, 1, 0, %p44;
$L__BB30_39:
	cvt.s64.s32 	%rd122, %r4;
	cvta.to.global.u64 	%rd123, %rd3;
	add.s64 	%rd124, %rd123, %rd122;
	st.global.u8 	[%rd124], %rs232;
$L__BB30_40:
	ret;

}
	// .globl	_cupy_boolrelextrema_2D_float64
.visible .entry _cupy_boolrelextrema_2D_float64(
	.param .u32 _cupy_boolrelextrema_2D_float64_param_0,
	.param .u32 _cupy_boolrelextrema_2D_float64_param_1,
	.param .u32 _cupy_boolrelextrema_2D_float64_param_2,
	.param .u8 _cupy_boolrelextrema_2D_float64_param_3,
	.param .u32 _cupy_boolrelextrema_2D_float64_param_4,
	.param .u32 _cupy_boolrelextrema_2D_float64_param_5,
	.param .u64 .ptr .align 1 _cupy_boolrelextrema_2D_float64_param_6,
	.param .u64 .ptr .align 1 _cupy_boolrelextrema_2D_float64_param_7
)
.maxntid 512
{
	.reg .pred 	%p<160>;
	.reg .b16 	%rs<233>;
	.reg .b32 	%r<420>;
	.reg .b64 	%rd<125>;
	.reg .b64 	%fd<58>;

	ld.param.u32 	%r51, [_cupy_boolrelextrema_2D_float64_param_0];
	ld.param.u32 	%r52, [_cupy_boolrelextrema_2D_float64_param_1];
	ld.param.u32 	%r53, [_cupy_boolrelextrema_2D_float64_param_2];
	ld.param.s8 	%rs34, [_cupy_boolrelextrema_2D_float64_param_3];
	ld.param.u32 	%r55, [_cupy_boolrelextrema_2D_float64_param_4];
	ld.param.u32 	%r54, [_cupy_boolrelextrema_2D_float64_param_5];
	ld.param.u64 	%rd4, [_cupy_boolrelextrema_2D_float64_param_6];
	ld.param.u64 	%rd3, [_cupy_boolrelextrema_2D_float64_param_7];
	cvta.to.global.u64 	%rd1, %rd4;
	mul.wide.s32 	%rd5, %r55, 8;
	mov.u64 	%rd6, func_d;
	add.s64 	%rd7, %rd6, %rd5;
	ld.global.nc.u64 	%rd2, [%rd7];
	mov.u32 	%r56, %ctaid.x;
	mov.u32 	%r57, %ntid.x;
	mov.u32 	%r58, %tid.x;
	mad.lo.s32 	%r1, %r56, %r57, %r58;
	mov.u32 	%r59, %ctaid.y;
	mov.u32 	%r60, %ntid.y;
	mov.u32 	%r61, %tid.y;
	mad.lo.s32 	%r2, %r59, %r60, %r61;
	setp.ge.s32 	%p1, %r2, %r52;
	setp.ge.s32 	%p2, %r1, %r51;
	or.pred  	%p3, %p2, %p1;
	@%p3 bra 	$L__BB31_40;
	mul.lo.s32 	%r3, %r2, %r51;
	add.s32 	%r4, %r3, %r1;
	mul.wide.s32 	%rd8, %r4, 8;
	add.s64 	%rd9, %rd1, %rd8;
	ld.global.nc.f64 	%fd1, [%rd9];
	setp.lt.s32 	%p4, %r53, 1;
	mov.b16 	%rs232, 1;
	@%p4 bra 	$L__BB31_39;
	setp.ne.s32 	%p5, %r54, 0;
	add.s32 	%r5, %r51, -1;
	add.s32 	%r6, %r52, -1;
	@%p5 bra 	$L__BB31_21;
	setp.ne.s16 	%p83, %rs34, 0;
	@%p83 bra 	$L__BB31_12;
	and.b32  	%r7, %r53, 3;
	setp.lt.u32 	%p122, %r53, 4;
	mov.b16 	%rs232, 1;
	mov.b32 	%r403, 1;
	@%p122 bra 	$L__BB31_7;
	and.b32  	%r8, %r53, 2147483644;
	mov.b16 	%rs232, 1;
	mov.b32 	%r403, 1;
$L__BB31_6:
	.pragma "nounroll";
	add.s32 	%r307, %r403, %r2;
	sub.s32 	%r308, %r2, %r403;
	setp.lt.s32 	%p123, %r307, %r52;
	selp.b32 	%r309, 0, %r52, %p123;
	sub.s32 	%r310, %r307, %r309;
	shr.s32 	%r311, %r308, 31;
	and.b32  	%r312, %r311, %r52;
	add.s32 	%r313, %r312, %r308;
	mad.lo.s32 	%r314, %r310, %r51, %r1;
	mad.lo.s32 	%r315, %r313, %r51, %r1;
	mul.wide.s32 	%rd94, %r314, 8;
	add.s64 	%rd95, %rd1, %rd94;
	ld.global.nc.f64 	%fd44, [%rd95];
	{ // callseq 322, 0
	.param .b64 param0;
	st.param.f64 	[param0], %fd1;
	.param .b64 param1;
	st.param.f64 	[param1], %fd44;
	.param .b32 retval0;
	prototype_322 : .callprototype (.param .b32 _) _ (.param .b64 _, .param .b64 _);
	call (retval0), 
	%rd2, 
	(
	param0, 
	param1
	)
	, prototype_322;
	ld.param.b32 	%r316, [retval0];
	} // callseq 322
	cvt.u16.u32 	%rs171, %r316;
	and.b16  	%rs172, %rs171, %rs232;
	and.b16  	%rs173, %rs172, 255;
	setp.ne.s16 	%p124, %rs173, 0;
	mul.wide.s32 	%rd96, %r315, 8;
	add.s64 	%rd97, %rd1, %rd96;
	ld.global.nc.f64 	%fd45, [%rd97];
	{ // callseq 323, 0
	.param .b64 param0;
	st.param.f64 	[param0], %fd1;
	.param .b64 param1;
	st.param.f64 	[param1], %fd45;
	.param .b32 retval0;
	prototype_323 : .callprototype (.param .b32 _) _ (.param .b64 _, .param .b64 _);
	call (retval0), 
	%rd2, 
	(
	param0, 
	param1
	)
	, prototype_323;
	ld.param.b32 	%r318, [retval0];
	} // callseq 323
	cvt.u16.u32 	%rs174, %r318;
	and.b16  	%rs176, %rs174, 1;
	setp.eq.b16 	%p125, %rs176, 1;
	and.pred  	%p126, %p124, %p125;
	not.b32 	%r320, %r403;
	add.s32 	%r321, %r307, 1;
	add.s32 	%r322, %r2, %r320;
	setp.lt.s32 	%p127, %r321, %r52;
	selp.b32 	%r323, 0, %r52, %p127;
	sub.s32 	%r324, %r321, %r323;
	shr.s32 	%r325, %r322, 31;
	and.b32  	%r326, %r325, %r52;
	add.s32 	%r327, %r326, %r322;
	mad.lo.s32 	%r328, %r324, %r51, %r1;
	mad.lo.s32 	%r329, %r327, %r51, %r1;
	mul.wide.s32 	%rd98, %r328, 8;
	add.s64 	%rd99, %rd1, %rd98;
	ld.global.nc.f64 	%fd46, [%rd99];
	{ // callseq 324, 0
	.param .b64 param0;
	st.param.f64 	[param0], %fd1;
	.param .b64 param1;
	st.param.f64 	[param1], %fd46;
	.param .b32 retval0;
	prototype_324 : .callprototype (.param .b32 _) _ (.param .b64 _, .param .b64 _);
	call (retval0), 
	%rd2, 
	(
	param0, 
	param1
	)
	, prototype_324;
	ld.param.b32 	%r330, [retval0];
	} // callseq 324
	cvt.u16.u32 	%rs177, %r330;
	and.b16  	%rs179, %rs177, 1;
	setp.eq.b16 	%p128, %rs179, 1;
	and.pred  	%p129, %p126, %p128;
	mul.wide.s32 	%rd100, %r329, 8;
	add.s64 	%rd101, %rd1, %rd100;
	ld.global.nc.f64 	%fd47, [%rd101];
	{ // callseq 325, 0
	.param .b64 param0;
	st.param.f64 	[param0], %fd1;
	.param .b64 param1;
	st.param.f64 	[param1], %fd47;
	.param .b32 retval0;
	prototype_325 : .callprototype (.param .b32 _) _ (.param .b64 _, .param .b64 _);
	call (retval0), 
	%rd2, 
	(
	param0, 
	param1
	)
	, prototype_325;
	ld.param.b32 	%r332, [retval0];
	} // callseq 325
	cvt.u16.u32 	%rs180, %r332;
	and.b16  	%rs182, %rs180, 1;
	setp.eq.b16 	%p130, %rs182, 1;
	and.pred  	%p131, %p129, %p130;
	add.s32 	%r334, %r307, 2;
	add.s32 	%r335, %r308, -2;
	setp.lt.s32 	%p132, %r334, %r52;
	selp.b32 	%r336, 0, %r52, %p132;
	sub.s32 	%r337, %r334, %r336;
	shr.s32 	%r338, %r335, 31;
	and.b32  	%r339, %r338, %r52;
	add.s32 	%r340, %r339, %r335;
	mad.lo.s32 	%r341, %r337, %r51, %r1;
	mad.lo.s32 	%r342, %r340, %r51, %r1;
	mul.wide.s32 	%rd102, %r341, 8;
	add.s64 	%rd103, %rd1, %rd102;
	ld.global.nc.f64 	%fd48, [%rd103];
	{ // callseq 326, 0
	.param .b64 param0;
	st.param.f64 	[param0], %fd1;
	.param .b64 param1;
	st.param.f64 	[param1], %fd48;
	.param .b32 retval0;
	prototype_326 : .callprototype (.param .b32 _) _ (.param .b64 _, .param .b64 _);
	call (retval0), 
	%rd2, 
	(
	param0, 
	param1
	)
	, prototype_326;
	ld.param.b32 	%r343, [retval0];
	} // callseq 326
	cvt.u16.u32 	%rs183, %r343;
	and.b16  	%rs185, %rs183, 1;
	setp.eq.b16 	%p133, %rs185, 1;
	and.pred  	%p134, %p131, %p133;
	mul.wide.s32 	%rd104, %r342, 8;
	add.s64 	%rd105, %rd1, %rd104;
	ld.global.nc.f64 	%fd49, [%rd105];
	{ // callseq 327, 0
	.param .b64 param0;
	st.param.f64 	[param0], %fd1;
	.param .b64 param1;
	st.param.f64 	[param1], %fd49;
	.param .b32 retval0;
	prototype_327 : .callprototype (.param .b32 _) _ (.param .b64 _, .param .b64 _);
	call (retval0), 
	%rd2, 
	(
	param0, 
	param1
	)
	, prototype_327;
	ld.param.b32 	%r345, [retval0];
	} // callseq 327
	cvt.u16.u32 	%rs186, %r345;
	and.b16  	%rs188, %rs186, 1;
	setp.eq.b16 	%p135, %rs188, 1;
	and.pred  	%p136, %p134, %p135;
	add.s32 	%r347, %r403, 3;
	add.s32 	%r348, %r307, 3;
	sub.s32 	%r349, %r2, %r347;
	setp.lt.s32 	%p137, %r348, %r52;
	selp.b32 	%r350, 0, %r52, %p137;
	sub.s32 	%r351, %r348, %r350;
	shr.s32 	%r352, %r349, 31;
	and.b32  	%r353, %r352, %r52;
	add.s32 	%r354, %r353, %r349;
	mad.lo.s32 	%r355, %r351, %r51, %r1;
	mad.lo.s32 	%r356, %r354, %r51, %r1;
	mul.wide.s32 	%rd106, %r355, 8;
	add.s64 	%rd107, %rd1, %rd106;
	ld.global.nc.f64 	%fd50, [%rd107];
	{ // callseq 328, 0
	.param .b64 param0;
	st.param.f64 	[param0], %fd1;
	.param .b64 param1;
	st.param.f64 	[param1], %fd50;
	.param .b32 retval0;
	prototype_328 : .callprototype (.param .b32 _) _ (.param .b64 _, .param .b64 _);
	call (retval0), 
	%rd2, 
	(
	param0, 
	param1
	)
	, prototype_328;
	ld.param.b32 	%r357, [retval0];
	} // callseq 328
	cvt.u16.u32 	%rs189, %r357;
	and.b16  	%rs191, %rs189, 1;
	setp.eq.b16 	%p138, %rs191, 1;
	and.pred  	%p139, %p136, %p138;
	mul.wide.s32 	%rd108, %r356, 8;
	add.s64 	%rd109, %rd1, %rd108;
	ld.global.nc.f64 	%fd51, [%rd109];
	{ // callseq 329, 0
	.param .b64 param0;
	st.param.f64 	[param0], %fd1;
	.param .b64 param1;
	st.param.f64 	[param1], %fd51;
	.param .b32 retval0;
	prototype_329 : .callprototype (.param .b32 _) _ (.param .b64 _, .param .b64 _);
	call (retval0), 
	%rd2, 
	(
	param0, 
	param1
	)
	, prototype_329;
	ld.param.b32 	%r359, [retval0];
	} // callseq 329
	cvt.u16.u32 	%rs192, %r359;
	and.b16  	%rs194, %rs192, 1;
	setp.eq.b16 	%p140, %rs194, 1;
	and.pred  	%p141, %p139, %p140;
	selp.u16 	%rs232, 1, 0, %p141;
	add.s32 	%r403, %r403, 4;
	setp.ne.s32 	%p142, %r347, %r8;
	@%p142 bra 	$L__BB31_6;
$L__BB31_7:
	setp.eq.s32 	%p143, %r7, 0;
	@%p143 bra 	$L__BB31_39;
	setp.eq.s32 	%p144, %r7, 1;
	@%p144 bra 	$L__BB31_10;
	add.s32 	%r361, %r403, %r2;
	sub.s32 	%r362, %r2, %r403;
	setp.lt.s32 	%p145, %r361, %r52;
	selp.b32 	%r363, 0, %r52, %p145;
	sub.s32 	%r364, %r361, %r363;
	shr.s32 	%r365, %r362, 31;
	and.b32  	%r366, %r365, %r52;
	add.s32 	%r367, %r366, %r362;
	mad.lo.s32 	%r368, %r364, %r51, %r1;
	mad.lo.s32 	%r369, %r367, %r51, %r1;
	mul.wide.s32 	%rd110, %r368, 8;
	add.s64 	%rd111, %rd1, %rd110;
	ld.global.nc.f64 	%fd52, [%rd111];
	{ // callseq 330, 0
	.param .b64 param0;
	st.param.f64 	[param0], %fd1;
	.param .b64 param1;
	st.param.f64 	[param1], %fd52;
	.param .b32 retval0;
	prototype_330 : .callprototype (.param .b32 _) _ (.param .b64 _, .param .b64 _);
	call (retval0), 
	%rd2, 
	(
	param0, 
	param1
	)
	, prototype_330;
	ld.param.b32 	%r370, [retval0];
	} // callseq 330
	cvt.u16.u32 	%rs196, %r370;
	and.b16  	%rs197, %rs196, %rs232;
	setp.ne.s16 	%p146, %rs197, 0;
	mul.wide.s32 	%rd112, %r369, 8;
	add.s64 	%rd113, %rd1, %rd112;
	ld.global.nc.f64 	%fd53, [%rd113];
	{ // callseq 331, 0
	.param .b64 param0;
	st.param.f64 	[param0], %fd1;
	.param .b64 param1;
	st.param.f64 	[param1], %fd53;
	.param .b32 retval0;
	prototype_331 : .callprototype (.param .b32 _) _ (.param .b64 _, .param .b64 _);
	call (retval0), 
	%rd2, 
	(
	param0, 
	param1
	)
	, prototype_331;
	ld.param.b32 	%r372, [retval0];
	} // callseq 331
	cvt.u16.u32 	%rs198, %r372;
	and.b16  	%rs200, %rs198, 1;
	setp.eq.b16 	%p147, %rs200, 1;
	and.pred  	%p148, %p146, %p147;
	not.b32 	%r374, %r403;
	add.s32 	%r375, %r361, 1;
	add.s32 	%r376, %r2, %r374;
	setp.lt.s32 	%p149, %r375, %r52;
	selp.b32 	%r377, 0, %r52, %p149;
	sub.s32 	%r378, %r375, %r377;
	shr.s32 	%r379, %r376, 31;
	and.b32  	%r380, %r379, %r52;
	add.s32 	%r381, %r380, %r376;
	mad.lo.s32 	%r382, %r378, %r51, %r1;
	mad.lo.s32 	%r383, %r381, %r51, %r1;
	mul.wide.s32 	%rd114, %r382, 8;
	add.s64 	%rd115, %rd1, %rd114;
	ld.global.nc.f64 	%fd54, [%rd115];
	{ // callseq 332, 0
	.param .b64 param0;
	st.param.f64 	[param0], %fd1;
	.param .b64 param1;
	st.param.f64 	[param1], %fd54;
	.param .b32 retval0;
	prototype_332 : .callprototype (.param .b32 _) _ (.param .b64 _, .param .b64 _);
	call (retval0), 
	%rd2, 
	(
	param0, 
	param1
	)
	, prototype_332;
	ld.param.b32 	%r384, [retval0];
	} // callseq 332
	cvt.u16.u32 	%rs201, %r384;
	and.b16  	%rs203, %rs201, 1;
	setp.eq.b16 	%p150, %rs203, 1;
	and.pred  	%p151, %p148, %p150;
	mul.wide.s32 	%rd116, %r383, 8;
	add.s64 	%rd117, %rd1, %rd116;
	ld.global.nc.f64 	%fd55, [%rd117];
	{ // callseq 333, 0
	.param .b64 param0;
	st.param.f64 	[param0], %fd1;
	.param .b64 param1;
	st.param.f64 	[param1], %fd55;
	.param .b32 retval0;
	prototype_333 : .callprototype (.param .b32 _) _ (.param .b64 _, .param .b64 _);
	call (retval0), 
	%rd2, 
	(
	param0, 
	param1
	)
	, prototype_333;
	ld.param.b32 	%r386, [retval0];
	} // callseq 333
	cvt.u16.u32 	%rs204, %r386;
	and.b16  	%rs206, %rs204, 1;
	setp.eq.b16 	%p152, %rs206, 1;
	and.pred  	%p153, %p151, %p152;
	selp.u16 	%rs232, 1, 0, %p153;
	add.s32 	%r403, %r403, 2;
$L__BB31_10:
	and.b32  	%r388, %r53, 1;
	setp.eq.b32 	%p154, %r388, 1;
	not.pred 	%p155, %p154;
	@%p155 bra 	$L__BB31_39;
	add.s32 	%r389, %r403, %r2;
	sub.s32 	%r390, %r2, %r403;
	setp.lt.s32 	%p156, %r389, %r52;
	selp.b32 	%r391, 0, %r52, %p156;
	sub.s32 	%r392, %r389, %r391;
	shr.s32 	%r393, %r390, 31;
	and.b32  	%r394, %r393, %r52;
	add.s32 	%r395, %r394, %r390;
	mad.lo.s32 	%r396, %r392, %r51, %r1;
	mad.lo.s32 	%r397, %r395, %r51, %r1;
	mul.wide.s32 	%rd118, %r396, 8;
	add.s64 	%rd119, %rd1, %rd118;
	ld.global.nc.f64 	%fd56, [%rd119];
	{ // callseq 334, 0
	.param .b64 param0;
	st.param.f64 	[param0], %fd1;
	.param .b64 param1;
	st.param.f64 	[param1], %fd56;
	.param .b32 retval0;
	prototype_334 : .callprototype (.param .b32 _) _ (.param .b64 _, .param .b64 _);
	call (retval0), 
	%rd2, 
	(
	param0, 
	param1
	)
	, prototype_334;
	ld.param.b32 	%r398, [retval0];
	} // callseq 334
	cvt.u16.u32 	%rs207, %r398;
	and.b16  	%rs208, %rs207, %rs232;
	setp.ne.s16 	%p157, %rs208, 0;
	mul.wide.s32 	%rd120, %r397, 8;
	add.s64 	%rd121, %rd1, %rd120;
	ld.global.nc.f64 	%fd57, [%rd121];
	{ // callseq 335, 0
	.param .b64 param0;
	st.param.f64 	[param0], %fd1;
	.param .b64 param1;
	st.param.f64 	[param1], %fd57;
	.param .b32 retval0;
	prototype_335 : .callprototype (.param .b32 _) _ (.param .b64 _, .param .b64 _);
	call (retval0), 
	%rd2, 
	(
	param0, 
	param1
	)
	, prototype_335;
	ld.param.b32 	%r400, [retval0];
	} // callseq 335
	cvt.u16.u32 	%rs209, %r400;
	and.b16  	%rs211, %rs209, 1;
	setp.eq.b16 	%p158, %rs211, 1;
	and.pred  	%p159, %p157, %p158;
	selp.u16 	%rs232, 1, 0, %p159;
	bra.uni 	$L__BB31_39;
$L__BB31_12:
	and.b32  	%r14, %r53, 3;
	setp.lt.u32 	%p84, %r53, 4;
	mov.b16 	%rs232, 1;
	mov.b32 	%r410, 1;
	@%p84 bra 	$L__BB31_16;
	add.s32 	%r408, %r2, -4;
	and.b32  	%r234, %r53, 2147483644;
	neg.s32 	%r406, %r234;
	mov.b16 	%rs232, 1;
	mov.b32 	%r407, 2;
	mov.u32 	%r405, %r2;
$L__BB31_14:
	.pragma "nounroll";
	add.s32 	%r235, %r405, 1;
	add.s32 	%r236, %r408, 2;
	add.s32 	%r237, %r408, 3;
	setp.lt.s32 	%p85, %r235, %r52;
	selp.b32 	%r238, %r235, %r6, %p85;
	max.s32 	%r239, %r237, 0;
	mad.lo.s32 	%r240, %r238, %r51, %r1;
	mad.lo.s32 	%r241, %r239, %r51, %r1;
	mul.wide.s32 	%rd66, %r240, 8;
	add.s64 	%rd67, %rd1, %rd66;
	ld.global.nc.f64 	%fd30, [%rd67];
	{ // callseq 308, 0
	.param .b64 param0;
	st.param.f64 	[param0], %fd1;
	.param .b64 param1;
	st.param.f64 	[param1], %fd30;
	.param .b32 retval0;
	prototype_308 : .callprototype (.param .b32 _) _ (.param .b64 _, .param .b64 _);
	call (retval0), 
	%rd2, 
	(
	param0, 
	param1
	)
	, prototype_308;
	ld.param.b32 	%r242, [retval0];
	} // callseq 308
	cvt.u16.u32 	%rs127, %r242;
	and.b16  	%rs128, %rs127, %rs232;
	and.b16  	%rs129, %rs128, 255;
	setp.ne.s16 	%p86, %rs129, 0;
	mul.wide.s32 	%rd68, %r241, 8;
	add.s64 	%rd69, %rd1, %rd68;
	ld.global.nc.f64 	%fd31, [%rd69];
	{ // callseq 309, 0
	.param .b64 param0;
	st.param.f64 	[param0], %fd1;
	.param .b64 param1;
	st.param.f64 	[param1], %fd31;
	.param .b32 retval0;
	prototype_309 : .callprototype (.param .b32 _) _ (.param .b64 _, .param .b64 _);
	call (retval0), 
	%rd2, 
	(
	param0, 
	param1
	)
	, prototype_309;
	ld.param.b32 	%r244, [retval0];
	} // callseq 309
	cvt.u16.u32 	%rs130, %r244;
	and.b16  	%rs132, %rs130, 1;
	setp.eq.b16 	%p87, %rs132, 1;
	and.pred  	%p88, %p86, %p87;
	add.s32 	%r246, %r405, 2;
	setp.lt.s32 	%p89, %r246, %r52;
	selp.b32 	%r247, %r246, %r6, %p89;
	max.s32 	%r248, %r236, 0;
	mad.lo.s32 	%r249, %r247, %r51, %r1;
	mad.lo.s32 	%r250, %r248, %r51, %r1;
	mul.wide.s32 	%rd70, %r249, 8;
	add.s64 	%rd71, %rd1, %rd70;
	ld.global.nc.f64 	%fd32, [%rd71];
	{ // callseq 310, 0
	.param .b64 param0;
	st.param.f64 	[param0], %fd1;
	.param .b64 param1;
	st.param.f64 	[param1], %fd32;
	.param .b32 retval0;
	prototype_310 : .callprototype (.param .b32 _) _ (.param .b64 _, .param .b64 _);
	call (retval0), 
	%rd2, 
	(
	param0, 
	param1
	)
	, prototype_310;
	ld.param.b32 	%r251, [retval0];
	} // callseq 310
	cvt.u16.u32 	%rs133, %r251;
	and.b16  	%rs135, %rs133, 1;
	setp.eq.b16 	%p90, %rs135, 1;
	and.pred  	%p91, %p88, %p90;
	mul.wide.s32 	%rd72, %r250, 8;
	add.s64 	%rd73, %rd1, %rd72;
	ld.global.nc.f64 	%fd33, [%rd73];
	{ // callseq 311, 0
	.param .b64 param0;
	st.param.f64 	[param0], %fd1;
	.param .b64 param1;
	st.param.f64 	[param1], %fd33;
	.param .b32 retval0;
	prototype_311 : .callprototype (.param .b32 _) _ (.param .b64 _, .param .b64 _);
	call (retval0), 
	%rd2, 
	(
	param0, 
	param1
	)
	, prototype_311;
	ld.param.b32 	%r253, [retval0];
	} // callseq 311
	cvt.u16.u32 	%rs136, %r253;
	and.b16  	%rs138, %rs136, 1;
	setp.eq.b16 	%p92, %rs138, 1;
	and.pred  	%p93, %p91, %p92;
	add.s32 	%r255, %r405, 3;
	add.s32 	%r256, %r408, 1;
	setp.lt.s32 	%p94, %r255, %r52;
	selp.b32 	%r257, %r255, %r6, %p94;
	max.s32 	%r258, %r256, 0;
	mad.lo.s32 	%r259, %r257, %r51, %r1;
	mad.lo.s32 	%r260, %r258, %r51, %r1;
	mul.wide.s32 	%rd74, %r259, 8;
	add.s64 	%rd75, %rd1, %rd74;
	ld.global.nc.f64 	%fd34, [%rd75];
	{ // callseq 312, 0
	.param .b64 param0;
	st.param.f64 	[param0], %fd1;
	.param .b64 param1;
	st.param.f64 	[param1], %fd34;
	.param .b32 retval0;
	prototype_312 : .callprototype (.param .b32 _) _ (.param .b64 _, .param .b64 _);
	call (retval0), 
	%rd2, 
	(
	param0, 
	param1
	)
	, prototype_312;
	ld.param.b32 	%r261, [retval0];
	} // callseq 312
	cvt.u16.u32 	%rs139, %r261;
	and.b16  	%rs141, %rs139, 1;
	setp.eq.b16 	%p95, %rs141, 1;
	and.pred  	%p96, %p93, %p95;
	mul.wide.s32 	%rd76, %r260, 8;
	add.s64 	%rd77, %rd1, %rd76;
	ld.global.nc.f64 	%fd35, [%rd77];
	{ // callseq 313, 0
	.param .b64 param0;
	st.param.f64 	[param0], %fd1;
	.param .b64 param1;
	st.param.f64 	[param1], %fd35;
	.param .b32 retval0;
	prototype_313 : .callprototype (.param .b32 _) _ (.param .b64 _, .param .b64 _);
	call (retval0), 
	%rd2, 
	(
	param0, 
	param1
	)
	, prototype_313;
	ld.param.b32 	%r263, [retval0];
	} // callseq 313
	cvt.u16.u32 	%rs142, %r263;
	and.b16  	%rs144, %rs142, 1;
	setp.eq.b16 	%p97, %rs144, 1;
	and.pred  	%p98, %p96, %p97;
	add.s32 	%r405, %r405, 4;
	setp.lt.s32 	%p99, %r405, %r52;
	selp.b32 	%r265, %r405, %r6, %p99;
	max.s32 	%r266, %r408, 0;
	mad.lo.s32 	%r267, %r265, %r51, %r1;
	mad.lo.s32 	%r268, %r266, %r51, %r1;
	mul.wide.s32 	%rd78, %r267, 8;
	add.s64 	%rd79, %rd1, %rd78;
	ld.global.nc.f64 	%fd36, [%rd79];
	{ // callseq 314, 0
	.param .b64 param0;
	st.param.f64 	[param0], %fd1;
	.param .b64 param1;
	st.param.f64 	[param1], %fd36;
	.param .b32 retval0;
	prototype_314 : .callprototype (.param .b32 _) _ (.param .b64 _, .param .b64 _);
	call (retval0), 
	%rd2, 
	(
	param0, 
	param1
	)
	, prototype_314;
	ld.param.b32 	%r269, [retval0];
	} // callseq 314
	cvt.u16.u32 	%rs145, %r269;
	and.b16  	%rs147, %rs145, 1;
	setp.eq.b16 	%p100, %rs147, 1;
	and.pred  	%p101, %p98, %p100;
	mul.wide.s32 	%rd80, %r268, 8;
	add.s64 	%rd81, %rd1, %rd80;
	ld.global.nc.f64 	%fd37, [%rd81];
	{ // callseq 315, 0
	.param .b64 param0;
	st.param.f64 	[param0], %fd1;
	.param .b64 param1;
	st.param.f64 	[param1], %fd37;
	.param .b32 retval0;
	prototype_315 : .callprototype (.param .b32 _) _ (.param .b64 _, .param .b64 _);
	call (retval0), 
	%rd2, 
	(
	param0, 
	param1
	)
	, prototype_315;
	ld.param.b32 	%r271, [retval0];
	} // callseq 315
	cvt.u16.u32 	%rs148, %r271;
	and.b16  	%rs150, %rs148, 1;
	setp.eq.b16 	%p102, %rs150, 1;
	and.pred  	%p103, %p101, %p102;
	selp.u16 	%rs232, 1, 0, %p103;
	add.s32 	%r408, %r408, -4;
	add.s32 	%r407, %r407, 4;
	add.s32 	%r406, %r406, 4;
	setp.ne.s32 	%p104, %r406, 0;
	@%p104 bra 	$L__BB31_14;
	add.s32 	%r410, %r407, -1;
$L__BB31_16:
	setp.eq.s32 	%p105, %r14, 0;
	@%p105 bra 	$L__BB31_39;
	setp.eq.s32 	%p106, %r14, 1;
	@%p106 bra 	$L__BB31_19;
	add.s32 	%r273, %r410, %r2;
	sub.s32 	%r274, %r2, %r410;
	setp.lt.s32 	%p107, %r273, %r52;
	selp.b32 	%r275, %r273, %r6, %p107;
	max.s32 	%r276, %r274, 0;
	mad.lo.s32 	%r277, %r275, %r51, %r1;
	mad.lo.s32 	%r278, %r276, %r51, %r1;
	mul.wide.s32 	%rd82, %r277, 8;
	add.s64 	%rd83, %rd1, %rd82;
	ld.global.nc.f64 	%fd38, [%rd83];
	{ // callseq 316, 0
	.param .b64 param0;
	st.param.f64 	[param0], %fd1;
	.param .b64 param1;
	st.param.f64 	[param1], %fd38;
	.param .b32 retval0;
	prototype_316 : .callprototype (.param .b32 _) _ (.param .b64 _, .param .b64 _);
	call (retval0), 
	%rd2, 
	(
	param0, 
	param1
	)
	, prototype_316;
	ld.param.b32 	%r279, [retval0];
	} // callseq 316
	cvt.u16.u32 	%rs152, %r279;
	and.b16  	%rs153, %rs152, %rs232;
	setp.ne.s16 	%p108, %rs153, 0;
	mul.wide.s32 	%rd84, %r278, 8;
	add.s64 	%rd85, %rd1, %rd84;
	ld.global.nc.f64 	%fd39, [%rd85];
	{ // callseq 317, 0
	.param .b64 param0;
	st.param.f64 	[param0], %fd1;
	.param .b64 param1;
	st.param.f64 	[param1], %fd39;
	.param .b32 retval0;
	prototype_317 : .callprototype (.param .b32 _) _ (.param .b64 _, .param .b64 _);
	call (retval0), 
	%rd2, 
	(
	param0, 
	param1
	)
	, prototype_317;
	ld.param.b32 	%r281, [retval0];
	} // callseq 317
	cvt.u16.u32 	%rs154, %r281;
	and.b16  	%rs156, %rs154, 1;
	setp.eq.b16 	%p109, %rs156, 1;
	and.pred  	%p110, %p108, %p109;
	not.b32 	%r283, %r410;
	add.s32 	%r284, %r273, 1;
	add.s32 	%r285, %r2, %r283;
	setp.lt.s32 	%p111, %r284, %r52;
	selp.b32 	%r286, %r284, %r6, %p111;
	max.s32 	%r287, %r285, 0;
	mad.lo.s32 	%r288, %r286, %r51, %r1;
	mad.lo.s32 	%r289, %r287, %r51, %r1;
	mul.wide.s32 	%rd86, %r288, 8;
	add.s64 	%rd87, %rd1, %rd86;
	ld.global.nc.f64 	%fd40, [%rd87];
	{ // callseq 318, 0
	.param .b64 param0;
	st.param.f64 	[param0], %fd1;
	.param .b64 param1;
	st.param.f64 	[param1], %fd40;
	.param .b32 retval0;
	prototype_318 : .callprototype (.param .b32 _) _ (.param .b64 _, .param .b64 _);
	call (retval0), 
	%rd2, 
	(
	param0, 
	param1
	)
	, prototype_318;
	ld.param.b32 	%r290, [retval0];
	} // callseq 318
	cvt.u16.u32 	%rs157, %r290;
	and.b16  	%rs159, %rs157, 1;
	setp.eq.b16 	%p112, %rs159, 1;
	and.pred  	%p113, %p110, %p112;
	mul.wide.s32 	%rd88, %r289, 8;
	add.s64 	%rd89, %rd1, %rd88;
	ld.global.nc.f64 	%fd41, [%rd89];
	{ // callseq 319, 0
	.param .b64 param0;
	st.param.f64 	[param0], %fd1;
	.param .b64 param1;
	st.param.f64 	[param1], %fd41;
	.param .b32 retval0;
	prototype_319 : .callprototype (.param .b32 _) _ (.param .b64 _, .param .b64 _);
	call (retval0), 
	%rd2, 
	(
	param0, 
	param1
	)
	, prototype_319;
	ld.param.b32 	%r292, [retval0];
	} // callseq 319
	cvt.u16.u32 	%rs160, %r292;
	and.b16  	%rs162, %rs160, 1;
	setp.eq.b16 	%p114, %rs162, 1;
	and.pred  	%p115, %p113, %p114;
	selp.u16 	%rs232, 1, 0, %p115;
	add.s32 	%r410, %r410, 2;
$L__BB31_19:
	and.b32  	%r294, %r53, 1;
	setp.eq.b32 	%p116, %r294, 1;
	not.pred 	%p117, %p116;
	@%p117 bra 	$L__BB31_39;
	add.s32 	%r295, %r410, %r2;
	sub.s32 	%r296, %r2, %r410;
	setp.lt.s32 	%p118, %r295, %r52;
	selp.b32 	%r297, %r295, %r6, %p118;
	max.s32 	%r298, %r296, 0;
	mad.lo.s32 	%r299, %r297, %r51, %r1;
	mad.lo.s32 	%r300, %r298, %r51, %r1;
	mul.wide.s32 	%rd90, %r299, 8;
	add.s64 	%rd91, %rd1, %rd90;
	ld.global.nc.f64 	%fd42, [%rd91];
	{ // callseq 320, 0
	.param .b64 param0;
	st.param.f64 	[param0], %fd1;
	.param .b64 param1;
	st.param.f64 	[param1], %fd42;
	.param .b32 retval0;
	prototype_320 : .callprototype (.param .b32 _) _ (.param .b64 _, .param .b64 _);
	call (retval0), 
	%rd2, 
	(
	param0, 
	param1
	)
	, prototype_320;
	ld.param.b32 	%r301, [retval0];
	} // callseq 320
	cvt.u16.u32 	%rs163, %r301;
	and.b16  	%rs164, %rs163, %rs232;
	setp.ne.s16 	%p119, %rs164, 0;
	mul.wide.s32 	%rd92, %r300, 8;
	add.s64 	%rd93, %rd1, %rd92;
	ld.global.nc.f64 	%fd43, [%rd93];
	{ // callseq 321, 0
	.param .b64 param0;
	st.param.f64 	[param0], %fd1;
	.param .b64 param1;
	st.param.f64 	[param1], %fd43;
	.param .b32 retval0;
	prototype_321 : .callprototype (.param .b32 _) _ (.param .b64 _, .param .b64 _);
	call (retval0), 
	%rd2, 
	(
	param0, 
	param1
	)
	, prototype_321;
	ld.param.b32 	%r303, [retval0];
	} // callseq 321
	cvt.u16.u32 	%rs165, %r303;
	and.b16  	%rs167, %rs165, 1;
	setp.eq.b16 	%p120, %rs167, 1;
	and.pred  	%p121, %p119, %p120;
	selp.u16 	%rs232, 1, 0, %p121;
	bra.uni 	$L__BB31_39;
$L__BB31_21:
	setp.ne.s16 	%p6, %rs34, 0;
	@%p6 bra 	$L__BB31_30;
	and.b32  	%r29, %r53, 3;
	setp.lt.u32 	%p45, %r53, 4;
	mov.b16 	%rs232, 1;
	mov.b32 	%r412, 1;
	@%p45 bra 	$L__BB31_25;
	and.b32  	%r30, %r53, 2147483644;
	mov.b16 	%rs232, 1;
	mov.b32 	%r412, 1;
$L__BB31_24:
	.pragma "nounroll";
	add.s32 	%r137, %r412, %r1;
	sub.s32 	%r138, %r1, %r412;
	setp.lt.s32 	%p46, %r137, %r51;
	selp.b32 	%r139, 0, %r51, %p46;
	sub.s32 	%r140, %r137, %r139;
	shr.s32 	%r141, %r138, 31;
	and.b32  	%r142, %r141, %r51;
	add.s32 	%r143, %r142, %r138;
	add.s32 	%r144, %r140, %r3;
	add.s32 	%r145, %r143, %r3;
	mul.wide.s32 	%rd38, %r144, 8;
	add.s64 	%rd39, %rd1, %rd38;
	ld.global.nc.f64 	%fd16, [%rd39];
	{ // callseq 294, 0
	.param .b64 param0;
	st.param.f64 	[param0], %fd1;
	.param .b64 param1;
	st.param.f64 	[param1], %fd16;
	.param .b32 retval0;
	prototype_294 : .callprototype (.param .b32 _) _ (.param .b64 _, .param .b64 _);
	call (retval0), 
	%rd2, 
	(
	param0, 
	param1
	)
	, prototype_294;
	ld.param.b32 	%r146, [retval0];
	} // callseq 294
	cvt.u16.u32 	%rs83, %r146;
	and.b16  	%rs84, %rs83, %rs232;
	and.b16  	%rs85, %rs84, 255;
	setp.ne.s16 	%p47, %rs85, 0;
	mul.wide.s32 	%rd40, %r145, 8;
	add.s64 	%rd41, %rd1, %rd40;
	ld.global.nc.f64 	%fd17, [%rd41];
	{ // callseq 295, 0
	.param .b64 param0;
	st.param.f64 	[param0], %fd1;
	.param .b64 param1;
	st.param.f64 	[param1], %fd17;
	.param .b32 retval0;
	prototype_295 : .callprototype (.param .b32 _) _ (.param .b64 _, .param .b64 _);
	call (retval0), 
	%rd2, 
	(
	param0, 
	param1
	)
	, prototype_295;
	ld.param.b32 	%r148, [retval0];
	} // callseq 295
	cvt.u16.u32 	%rs86, %r148;
	and.b16  	%rs88, %rs86, 1;
	setp.eq.b16 	%p48, %rs88, 1;
	and.pred  	%p49, %p47, %p48;
	not.b32 	%r150, %r412;
	add.s32 	%r151, %r137, 1;
	add.s32 	%r152, %r1, %r150;
	setp.lt.s32 	%p50, %r151, %r51;
	selp.b32 	%r153, 0, %r51, %p50;
	sub.s32 	%r154, %r151, %r153;
	shr.s32 	%r155, %r152, 31;
	and.b32  	%r156, %r155, %r51;
	add.s32 	%r157, %r156, %r152;
	add.s32 	%r158, %r154, %r3;
	add.s32 	%r159, %r157, %r3;
	mul.wide.s32 	%rd42, %r158, 8;
	add.s64 	%rd43, %rd1, %rd42;
	ld.global.nc.f64 	%fd18, [%rd43];
	{ // callseq 296, 0
	.param .b64 param0;
	st.param.f64 	[param0], %fd1;
	.param .b64 param1;
	st.param.f64 	[param1], %fd18;
	.param .b32 retval0;
	prototype_296 : .callprototype (.param .b32 _) _ (.param .b64 _, .param .b64 _);
	call (retval0), 
	%rd2, 
	(
	param0, 
	param1
	)
	, prototype_296;
	ld.param.b32 	%r160, [retval0];
	} // callseq 296
	cvt.u16.u32 	%rs89, %r160;
	and.b16  	%rs91, %rs89, 1;
	setp.eq.b16 	%p51, %rs91, 1;
	and.pred  	%p52, %p49, %p51;
	mul.wide.s32 	%rd44, %r159, 8;
	add.s64 	%rd45, %rd1, %rd44;
	ld.global.nc.f64 	%fd19, [%rd45];
	{ // callseq 297, 0
	.param .b64 param0;
	st.param.f64 	[param0], %fd1;
	.param .b64 param1;
	st.param.f64 	[param1], %fd19;
	.param .b32 retval0;
	prototype_297 : .callprototype (.param .b32 _) _ (.param .b64 _, .param .b64 _);
	call (retval0), 
	%rd2, 
	(
	param0, 
	param1
	)
	, prototype_297;
	ld.param.b32 	%r162, [retval0];
	} // callseq 297
	cvt.u16.u32 	%rs92, %r162;
	and.b16  	%rs94, %rs92, 1;
	setp.eq.b16 	%p53, %rs94, 1;
	and.pred  	%p54, %p52, %p53;
	add.s32 	%r164, %r137, 2;
	add.s32 	%r165, %r138, -2;
	setp.lt.s32 	%p55, %r164, %r51;
	selp.b32 	%r166, 0, %r51, %p55;
	sub.s32 	%r167, %r164, %r166;
	shr.s32 	%r168, %r165, 31;
	and.b32  	%r169, %r168, %r51;
	add.s32 	%r170, %r169, %r165;
	add.s32 	%r171, %r167, %r3;
	add.s32 	%r172, %r170, %r3;
	mul.wide.s32 	%rd46, %r171, 8;
	add.s64 	%rd47, %rd1, %rd46;
	ld.global.nc.f64 	%fd20, [%rd47];
	{ // callseq 298, 0
	.param .b64 param0;
	st.param.f64 	[param0], %fd1;
	.param .b64 param1;
	st.param.f64 	[param1], %fd20;
	.param .b32 retval0;
	prototype_298 : .callprototype (.param .b32 _) _ (.param .b64 _, .param .b64 _);
	call (retval0), 
	%rd2, 
	(
	param0, 
	param1
	)
	, prototype_298;
	ld.param.b32 	%r173, [retval0];
	} // callseq 298
	cvt.u16.u32 	%rs95, %r173;
	and.b16  	%rs97, %rs95, 1;
	setp.eq.b16 	%p56, %rs97, 1;
	and.pred  	%p57, %p54, %p56;
	mul.wide.s32 	%rd48, %r172, 8;
	add.s64 	%rd49, %rd1, %rd48;
	ld.global.nc.f64 	%fd21, [%rd49];
	{ // callseq 299, 0
	.param .b64 param0;
	st.param.f64 	[param0], %fd1;
	.param .b64 param1;
	st.param.f64 	[param1], %fd21;
	.param .b32 retval0;
	prototype_299 : .callprototype (.param .b32 _) _ (.param .b64 _, .param .b64 _);
	call (retval0), 
	%rd2, 
	(
	param0, 
	param1
	)
	, prototype_299;
	ld.param.b32 	%r175, [retval0];
	} // callseq 299
	cvt.u16.u32 	%rs98, %r175;
	and.b16  	%rs100, %rs98, 1;
	setp.eq.b16 	%p58, %rs100, 1;
	and.pred  	%p59, %p57, %p58;
	add.s32 	%r177, %r412, 3;
	add.s32 	%r178, %r137, 3;
	sub.s32 	%r179, %r1, %r177;
	setp.lt.s32 	%p60, %r178, %r51;
	selp.b32 	%r180, 0, %r51, %p60;
	sub.s32 	%r181, %r178, %r180;
	shr.s32 	%r182, %r179, 31;
	and.b32  	%r183, %r182, %r51;
	add.s32 	%r184, %r183, %r179;
	add.s32 	%r185, %r181, %r3;
	add.s32 	%r186, %r184, %r3;
	mul.wide.s32 	%rd50, %r185, 8;
	add.s64 	%rd51, %rd1, %rd50;
	ld.global.nc.f64 	%fd22, [%rd51];
	{ // callseq 300, 0
	.param .b64 param0;
	st.param.f64 	[param0], %fd1;
	.param .b64 param1;
	st.param.f64 	[param1], %fd22;
	.param .b32 retval0;
	prototype_300 : .callprototype (.param .b32 _) _ (.param .b64 _, .param .b64 _);
	call (retval0), 
	%rd2, 
	(
	param0, 
	param1
	)
	, prototype_300;
	ld.param.b32 	%r187, [retval0];
	} // callseq 300
	cvt.u16.u32 	%rs101, %r187;
	and.b16  	%rs103, %rs101, 1;
	setp.eq.b16 	%p61, %rs103, 1;
	and.pred  	%p62, %p59, %p61;
	mul.wide.s32 	%rd52, %r186, 8;
	add.s64 	%rd53, %rd1, %rd52;
	ld.global.nc.f64 	%fd23, [%rd53];
	{ // callseq 301, 0
	.param .b64 param0;
	st.param.f64 	[param0], %fd1;
	.param .b64 param1;
	st.param.f64 	[param1], %fd23;
	.param .b32 retval0;
	prototype_301 : .callprototype (.param .b32 _) _ (.param .b64 _, .param .b64 _);
	call (retval0), 
	%rd2, 
	(
	param0, 
	param1
	)
	, prototype_301;
	ld.param.b32 	%r189, [retval0];
	} // callseq 301
	cvt.u16.u32 	%rs104, %r189;
	and.b16  	%rs106, %rs104, 1;
	setp.eq.b16 	%p63, %rs106, 1;
	and.pred  	%p64, %p62, %p63;
	selp.u16 	%rs232, 1, 0, %p64;
	add.s32 	%r412, %r412, 4;
	setp.ne.s32 	%p65, %r177, %r30;
	@%p65 bra 	$L__BB31_24;
$L__BB31_25:
	setp.eq.s32 	%p66, %r29, 0;
	@%p66 bra 	$L__BB31_39;
	setp.eq.s32 	%p67, %r29, 1;
	@%p67 bra 	$L__BB31_28;
	add.s32 	%r191, %r412, %r1;
	sub.s32 	%r192, %r1, %r412;
	setp.lt.s32 	%p68, %r191, %r51;
	selp.b32 	%r193, 0, %r51, %p68;
	sub.s32 	%r194, %r191, %r193;
	shr.s32 	%r195, %r192, 31;
	and.b32  	%r196, %r195, %r51;
	add.s32 	%r197, %r196, %r192;
	add.s32 	%r198, %r194, %r3;
	add.s32 	%r199, %r197, %r3;
	mul.wide.s32 	%rd54, %r198, 8;
	add.s64 	%rd55, %rd1, %rd54;
	ld.global.nc.f64 	%fd24, [%rd55];
	{ // callseq 302, 0
	.param .b64 param0;
	st.param.f64 	[param0], %fd1;
	.param .b64 param1;
	st.param.f64 	[param1], %fd24;
	.param .b32 retval0;
	prototype_302 : .callprototype (.param .b32 _) _ (.param .b64 _, .param .b64 _);
	call (retval0), 
	%rd2, 
	(
	param0, 
	param1
	)
	, prototype_302;
	ld.param.b32 	%r200, [retval0];
	} // callseq 302
	cvt.u16.u32 	%rs108, %r200;
	and.b16  	%rs109, %rs108, %rs232;
	setp.ne.s16 	%p69, %rs109, 0;
	mul.wide.s32 	%rd56, %r199, 8;
	add.s64 	%rd57, %rd1, %rd56;
	ld.global.nc.f64 	%fd25, [%rd57];
	{ // callseq 303, 0
	.param .b64 param0;
	st.param.f64 	[param0], %fd1;
	.param .b64 param1;
	st.param.f64 	[param1], %fd25;
	.param .b32 retval0;
	prototype_303 : .callprototype (.param .b32 _) _ (.param .b64 _, .param .b64 _);
	call (retval0), 
	%rd2, 
	(
	param0, 
	param1
	)
	, prototype_303;
	ld.param.b32 	%r202, [retval0];
	} // callseq 303
	cvt.u16.u32 	%rs110, %r202;
	and.b16  	%rs112, %rs110, 1;
	setp.eq.b16 	%p70, %rs112, 1;
	and.pred  	%p71, %p69, %p70;
	not.b32 	%r204, %r412;
	add.s32 	%r205, %r191, 1;
	add.s32 	%r206, %r1, %r204;
	setp.lt.s32 	%p72, %r205, %r51;
	selp.b32 	%r207, 0, %r51, %p72;
	sub.s32 	%r208, %r205, %r207;
	shr.s32 	%r209, %r206, 31;
	and.b32  	%r210, %r209, %r51;
	add.s32 	%r211, %r210, %r206;
	add.s32 	%r212, %r208, %r3;
	add.s32 	%r213, %r211, %r3;
	mul.wide.s32 	%rd58, %r212, 8;
	add.s64 	%rd59, %rd1, %rd58;
	ld.global.nc.f64 	%fd26, [%rd59];
	{ // callseq 304, 0
	.param .b64 param0;
	st.param.f64 	[param0], %fd1;
	.param .b64 param1;
	st.param.f64 	[param1], %fd26;
	.param .b32 retval0;
	prototype_304 : .callprototype (.param .b32 _) _ (.param .b64 _, .param .b64 _);
	call (retval0), 
	%rd2, 
	(
	param0, 
	param1
	)
	, prototype_304;
	ld.param.b32 	%r214, [retval0];
	} // callseq 304
	cvt.u16.u32 	%rs113, %r214;
	and.b16  	%rs115, %rs113, 1;
	setp.eq.b16 	%p73, %rs115, 1;
	and.pred  	%p74, %p71, %p73;
	mul.wide.s32 	%rd60, %r213, 8;
	add.s64 	%rd61, %rd1, %rd60;
	ld.global.nc.f64 	%fd27, [%rd61];
	{ // callseq 305, 0
	.param .b64 param0;
	st.param.f64 	[param0], %fd1;
	.param .b64 param1;
	st.param.f64 	[param1], %fd27;
	.param .b32 retval0;
	prototype_305 : .callprototype (.param .b32 _) _ (.param .b64 _, .param .b64 _);
	call (retval0), 
	%rd2, 
	(
	param0, 
	param1
	)
	, prototype_305;
	ld.param.b32 	%r216, [retval0];
	} // callseq 305
	cvt.u16.u32 	%rs116, %r216;
	and.b16  	%rs118, %rs116, 1;
	setp.eq.b16 	%p75, %rs118, 1;
	and.pred  	%p76, %p74, %p75;
	selp.u16 	%rs232, 1, 0, %p76;
	add.s32 	%r412, %r412, 2;
$L__BB31_28:
	and.b32  	%r218, %r53, 1;
	setp.eq.b32 	%p77, %r218, 1;
	not.pred 	%p78, %p77;
	@%p78 bra 	$L__BB31_39;
	add.s32 	%r219, %r412, %r1;
	sub.s32 	%r220, %r1, %r412;
	setp.lt.s32 	%p79, %r219, %r51;
	selp.b32 	%r221, 0, %r51, %p79;
	sub.s32 	%r222, %r219, %r221;
	shr.s32 	%r223, %r220, 31;
	and.b32  	%r224, %r223, %r51;
	add.s32 	%r225, %r224, %r220;
	add.s32 	%r226, %r222, %r3;
	add.s32 	%r227, %r225, %r3;
	mul.wide.s32 	%rd62, %r226, 8;
	add.s64 	%rd63, %rd1, %rd62;
	ld.global.nc.f64 	%fd28, [%rd63];
	{ // callseq 306, 0
	.param .b64 param0;
	st.param.f64 	[param0], %fd1;
	.param .b64 param1;
	st.param.f64 	[param1], %fd28;
	.param .b32 retval0;
	prototype_306 : .callprototype (.param .b32 _) _ (.param .b64 _, .param .b64 _);
	call (retval0), 
	%rd2, 
	(
	param0, 
	param1
	)
	, prototype_306;
	ld.param.b32 	%r228, [retval0];
	} // callseq 306
	cvt.u16.u32 	%rs119, %r228;
	and.b16  	%rs120, %rs119, %rs232;
	setp.ne.s16 	%p80, %rs120, 0;
	mul.wide.s32 	%rd64, %r227, 8;
	add.s64 	%rd65, %rd1, %rd64;
	ld.global.nc.f64 	%fd29, [%rd65];
	{ // callseq 307, 0
	.param .b64 param0;
	st.param.f64 	[param0], %fd1;
	.param .b64 param1;
	st.param.f64 	[param1], %fd29;
	.param .b32 retval0;
	prototype_307 : .callprototype (.param .b32 _) _ (.param .b64 _, .param .b64 _);
	call (retval0), 
	%rd2, 
	(
	param0, 
	param1
	)
	, prototype_307;
	ld.param.b32 	%r230, [retval0];
	} // callseq 307
	cvt.u16.u32 	%rs121, %r230;
	and.b16  	%rs123, %rs121, 1;
	setp.eq.b16 	%p81, %rs123, 1;
	and.pred  	%p82, %p80, %p81;
	selp.u16 	%rs232, 1, 0, %p82;
	bra.uni 	$L__BB31_39;
$L__BB31_30:
	and.b32  	%r36, %r53, 3;
	setp.lt.u32 	%p7, %r53, 4;
	mov.b16 	%rs232, 1;
	mov.b32 	%r419, 1;
	@%p7 bra 	$L__BB31_34;
	add.s32 	%r417, %r1, -4;
	and.b32  	%r64, %r53, 2147483644;
	neg.s32 	%r415, %r64;
	mov.b16 	%rs232, 1;
	mov.b32 	%r416, 2;
	mov.u32 	%r414, %r1;
$L__BB31_32:
	.pragma "nounroll";
	add.s32 	%r65, %r414, 1;
	add.s32 	%r66, %r417, 2;
	add.s32 	%r67, %r417, 3;
	setp.lt.s32 	%p8, %r65, %r51;
	selp.b32 	%r68, %r65, %r5, %p8;
	max.s32 	%r69, %r67, 0;
	add.s32 	%r70, %r68, %r3;
	add.s32 	%r71, %r69, %r3;
	mul.wide.s32 	%rd10, %r70, 8;
	add.s64 	%rd11, %rd1, %rd10;
	ld.global.nc.f64 	%fd2, [%rd11];
	{ // callseq 280, 0
	.param .b64 param0;
	st.param.f64 	[param0], %fd1;
	.param .b64 param1;
	st.param.f64 	[param1], %fd2;
	.param .b32 retval0;
	prototype_280 : .callprototype (.param .b32 _) _ (.param .b64 _, .param .b64 _);
	call (retval0), 
	%rd2, 
	(
	param0, 
	param1
	)
	, prototype_280;
	ld.param.b32 	%r72, [retval0];
	} // callseq 280
	cvt.u16.u32 	%rs39, %r72;
	and.b16  	%rs40, %rs39, %rs232;
	and.b16  	%rs41, %rs40, 255;
	setp.ne.s16 	%p9, %rs41, 0;
	mul.wide.s32 	%rd12, %r71, 8;
	add.s64 	%rd13, %rd1, %rd12;
	ld.global.nc.f64 	%fd3, [%rd13];
	{ // callseq 281, 0
	.param .b64 param0;
	st.param.f64 	[param0], %fd1;
	.param .b64 param1;
	st.param.f64 	[param1], %fd3;
	.param .b32 retval0;
	prototype_281 : .callprototype (.param .b32 _) _ (.param .b64 _, .param .b64 _);
	call (retval0), 
	%rd2, 
	(
	param0, 
	param1
	)
	, prototype_281;
	ld.param.b32 	%r74, [retval0];
	} // callseq 281
	cvt.u16.u32 	%rs42, %r74;
	and.b16  	%rs44, %rs42, 1;
	setp.eq.b16 	%p10, %rs44, 1;
	and.pred  	%p11, %p9, %p10;
	add.s32 	%r76, %r414, 2;
	setp.lt.s32 	%p12, %r76, %r51;
	selp.b32 	%r77, %r76, %r5, %p12;
	max.s32 	%r78, %r66, 0;
	add.s32 	%r79, %r77, %r3;
	add.s32 	%r80, %r78, %r3;
	mul.wide.s32 	%rd14, %r79, 8;
	add.s64 	%rd15, %rd1, %rd14;
	ld.global.nc.f64 	%fd4, [%rd15];
	{ // callseq 282, 0
	.param .b64 param0;
	st.param.f64 	[param0], %fd1;
	.param .b64 param1;
	st.param.f64 	[param1], %fd4;
	.param .b32 retval0;
	prototype_282 : .callprototype (.param .b32 _) _ (.param .b64 _, .param .b64 _);
	call (retval0), 
	%rd2, 
	(
	param0, 
	param1
	)
	, prototype_282;
	ld.param.b32 	%r81, [retval0];
	} // callseq 282
	cvt.u16.u32 	%rs45, %r81;
	and.b16  	%rs47, %rs45, 1;
	setp.eq.b16 	%p13, %rs47, 1;
	and.pred  	%p14, %p11, %p13;
	mul.wide.s32 	%rd16, %r80, 8;
	add.s64 	%rd17, %rd1, %rd16;
	ld.global.nc.f64 	%fd5, [%rd17];
	{ // callseq 283, 0
	.param .b64 param0;
	st.param.f64 	[param0], %fd1;
	.param .b64 param1;
	st.param.f64 	[param1], %fd5;
	.param .b32 retval0;
	prototype_283 : .callprototype (.param .b32 _) _ (.param .b64 _, .param .b64 _);
	call (retval0), 
	%rd2, 
	(
	param0, 
	param1
	)
	, prototype_283;
	ld.param.b32 	%r83, [retval0];
	} // callseq 283
	cvt.u16.u32 	%rs48, %r83;
	and.b16  	%rs50, %rs48, 1;
	setp.eq.b16 	%p15, %rs50, 1;
	and.pred  	%p16, %p14, %p15;
	add.s32 	%r85, %r414, 3;
	add.s32 	%r86, %r417, 1;
	setp.lt.s32 	%p17, %r85, %r51;
	selp.b32 	%r87, %r85, %r5, %p17;
	max.s32 	%r88, %r86, 0;
	add.s32 	%r89, %r87, %r3;
	add.s32 	%r90, %r88, %r3;
	mul.wide.s32 	%rd18, %r89, 8;
	add.s64 	%rd19, %rd1, %rd18;
	ld.global.nc.f64 	%fd6, [%rd19];
	{ // callseq 284, 0
	.param .b64 param0;
	st.param.f64 	[param0], %fd1;
	.param .b64 param1;
	st.param.f64 	[param1], %fd6;
	.param .b32 retval0;
	prototype_284 : .callprototype (.param .b32 _) _ (.param .b64 _, .param .b64 _);
	call (retval0), 
	%rd2, 
	(
	param0, 
	param1
	)
	, prototype_284;
	ld.param.b32 	%r91, [retval0];
	} // callseq 284
	cvt.u16.u32 	%rs51, %r91;
	and.b16  	%rs53, %rs51, 1;
	setp.eq.b16 	%p18, %rs53, 1;
	and.pred  	%p19, %p16, %p18;
	mul.wide.s32 	%rd20, %r90, 8;
	add.s64 	%rd21, %rd1, %rd20;
	ld.global.nc.f64 	%fd7, [%rd21];
	{ // callseq 285, 0
	.param .b64 param0;
	st.param.f64 	[param0], %fd1;
	.param .b64 param1;
	st.param.f64 	[param1], %fd7;
	.param .b32 retval0;
	prototype_285 : .callprototype (.param .b32 _) _ (.param .b64 _, .param .b64 _);
	call (retval0), 
	%rd2, 
	(
	param0, 
	param1
	)
	, prototype_285;
	ld.param.b32 	%r93, [retval0];
	} // callseq 285
	cvt.u16.u32 	%rs54, %r93;
	and.b16  	%rs56, %rs54, 1;
	setp.eq.b16 	%p20, %rs56, 1;
	and.pred  	%p21, %p19, %p20;
	add.s32 	%r414, %r414, 4;
	setp.lt.s32 	%p22, %r414, %r51;
	selp.b32 	%r95, %r414, %r5, %p22;
	max.s32 	%r96, %r417, 0;
	add.s32 	%r97, %r95, %r3;
	add.s32 	%r98, %r96, %r3;
	mul.wide.s32 	%rd22, %r97, 8;
	add.s64 	%rd23, %rd1, %rd22;
	ld.global.nc.f64 	%fd8, [%rd23];
	{ // callseq 286, 0
	.param .b64 param0;
	st.param.f64 	[param0], %fd1;
	.param .b64 param1;
	st.param.f64 	[param1], %fd8;
	.param .b32 retval0;
	prototype_286 : .callprototype (.param .b32 _) _ (.param .b64 _, .param .b64 _);
	call (retval0), 
	%rd2, 
	(
	param0, 
	param1
	)
	, prototype_286;
	ld.param.b32 	%r99, [retval0];
	} // callseq 286
	cvt.u16.u32 	%rs57, %r99;
	and.b16  	%rs59, %rs57, 1;
	setp.eq.b16 	%p23, %rs59, 1;
	and.pred  	%p24, %p21, %p23;
	mul.wide.s32 	%rd24, %r98, 8;
	add.s64 	%rd25, %rd1, %rd24;
	ld.global.nc.f64 	%fd9, [%rd25];
	{ // callseq 287, 0
	.param .b64 param0;
	st.param.f64 	[param0], %fd1;
	.param .b64 param1;
	st.param.f64 	[param1], %fd9;
	.param .b32 retval0;
	prototype_287 : .callprototype (.param .b32 _) _ (.param .b64 _, .param .b64 _);
	call (retval0), 
	%rd2, 
	(
	param0, 
	param1
	)
	, prototype_287;
	ld.param.b32 	%r101, [retval0];
	} // callseq 287
	cvt.u16.u32 	%rs60, %r101;
	and.b16  	%rs62, %rs60, 1;
	setp.eq.b16 	%p25, %rs62, 1;
	and.pred  	%p26, %p24, %p25;
	selp.u16 	%rs232, 1, 0, %p26;
	add.s32 	%r417, %r417, -4;
	add.s32 	%r416, %r416, 4;
	add.s32 	%r415, %r415, 4;
	setp.ne.s32 	%p27, %r415, 0;
	@%p27 bra 	$L__BB31_32;
	add.s32 	%r419, %r416, -1;
$L__BB31_34:
	setp.eq.s32 	%p28, %r36, 0;
	@%p28 bra 	$L__BB31_39;
	setp.eq.s32 	%p29, %r36, 1;
	@%p29 bra 	$L__BB31_37;
	add.s32 	%r103, %r419, %r1;
	sub.s32 	%r104, %r1, %r419;
	setp.lt.s32 	%p30, %r103, %r51;
	selp.b32 	%r105, %r103, %r5, %p30;
	max.s32 	%r106, %r104, 0;
	add.s32 	%r107, %r105, %r3;
	add.s32 	%r108, %r106, %r3;
	mul.wide.s32 	%rd26, %r107, 8;
	add.s64 	%rd27, %rd1, %rd26;
	ld.global.nc.f64 	%fd10, [%rd27];
	{ // callseq 288, 0
	.param .b64 param0;
	st.param.f64 	[param0], %fd1;
	.param .b64 param1;
	st.param.f64 	[param1], %fd10;
	.param .b32 retval0;
	prototype_288 : .callprototype (.param .b32 _) _ (.param .b64 _, .param .b64 _);
	call (retval0), 
	%rd2, 
	(
	param0, 
	param1
	)
	, prototype_288;
	ld.param.b32 	%r109, [retval0];
	} // callseq 288
	cvt.u16.u32 	%rs64, %r109;
	and.b16  	%rs65, %rs64, %rs232;
	setp.ne.s16 	%p31, %rs65, 0;
	mul.wide.s32 	%rd28, %r108, 8;
	add.s64 	%rd29, %rd1, %rd28;
	ld.global.nc.f64 	%fd11, [%rd29];
	{ // callseq 289, 0
	.param .b64 param0;
	st.param.f64 	[param0], %fd1;
	.param .b64 param1;
	st.param.f64 	[param1], %fd11;
	.param .b32 retval0;
	prototype_289 : .callprototype (.param .b32 _) _ (.param .b64 _, .param .b64 _);
	call (retval0), 
	%rd2, 
	(
	param0, 
	param1
	)
	, prototype_289;
	ld.param.b32 	%r111, [retval0];
	} // callseq 289
	cvt.u16.u32 	%rs66, %r111;
	and.b16  	%rs68, %rs66, 1;
	setp.eq.b16 	%p32, %rs68, 1;
	and.pred  	%p33, %p31, %p32;
	not.b32 	%r113, %r419;
	add.s32 	%r114, %r103, 1;
	add.s32 	%r115, %r1, %r113;
	setp.lt.s32 	%p34, %r114, %r51;
	selp.b32 	%r116, %r114, %r5, %p34;
	max.s32 	%r117, %r115, 0;
	add.s32 	%r118, %r116, %r3;
	add.s32 	%r119, %r117, %r3;
	mul.wide.s32 	%rd30, %r118, 8;
	add.s64 	%rd31, %rd1, %rd30;
	ld.global.nc.f64 	%fd12, [%rd31];
	{ // callseq 290, 0
	.param .b64 param0;
	st.param.f64 	[param0], %fd1;
	.param .b64 param1;
	st.param.f64 	[param1], %fd12;
	.param .b32 retval0;
	prototype_290 : .callprototype (.param .b32 _) _ (.param .b64 _, .param .b64 _);
	call (retval0), 
	%rd2, 
	(
	param0, 
	param1
	)
	, prototype_290;
	ld.param.b32 	%r120, [retval0];
	} // callseq 290
	cvt.u16.u32 	%rs69, %r120;
	and.b16  	%rs71, %rs69, 1;
	setp.eq.b16 	%p35, %rs71, 1;
	and.pred  	%p36, %p33, %p35;
	mul.wide.s32 	%rd32, %r119, 8;
	add.s64 	%rd33, %rd1, %rd32;
	ld.global.nc.f64 	%fd13, [%rd33];
	{ // callseq 291, 0
	.param .b64 param0;
	st.param.f64 	[param0], %fd1;
	.param .b64 param1;
	st.param.f64 	[param1], %fd13;
	.param .b32 retval0;
	prototype_291 : .callprototype (.param .b32 _) _ (.param .b64 _, .param .b64 _);
	call (retval0), 
	%rd2, 
	(
	param0, 
	param1
	)
	, prototype_291;
	ld.param.b32 	%r122, [retval0];
	} // callseq 291
	cvt.u16.u32 	%rs72, %r122;
	and.b16  	%rs74, %rs72, 1;
	setp.eq.b16 	%p37, %rs74, 1;
	and.pred  	%p38, %p36, %p37;
	selp.u16 	%rs232, 1, 0, %p38;
	add.s32 	%r419, %r419, 2;
$L__BB31_37:
	and.b32  	%r124, %r53, 1;
	setp.eq.b32 	%p39, %r124, 1;
	not.pred 	%p40, %p39;
	@%p40 bra 	$L__BB31_39;
	add.s32 	%r125, %r419, %r1;
	sub.s32 	%r126, %r1, %r419;
	setp.lt.s32 	%p41, %r125, %r51;
	selp.b32 	%r127, %r125, %r5, %p41;
	max.s32 	%r128, %r126, 0;
	add.s32 	%r129, %r127, %r3;
	add.s32 	%r130, %r128, %r3;
	mul.wide.s32 	%rd34, %r129, 8;
	add.s64 	%rd35, %rd1, %rd34;
	ld.global.nc.f64 	%fd14, [%rd35];
	{ // callseq 292, 0
	.param .b64 param0;
	st.param.f64 	[param0], %fd1;
	.param .b64 param1;
	st.param.f64 	[param1], %fd14;
	.param .b32 retval0;
	prototype_292 : .callprototype (.param .b32 _) _ (.param .b64 _, .param .b64 _);
	call (retval0), 
	%rd2, 
	(
	param0, 
	param1
	)
	, prototype_292;
	ld.param.b32 	%r131, [retval0];
	} // callseq 292
	cvt.u16.u32 	%rs75, %r131;
	and.b16  	%rs76, %rs75, %rs232;
	setp.ne.s16 	%p42, %rs76, 0;
	mul.wide.s32 	%rd36, %r130, 8;
	add.s64 	%rd37, %rd1, %rd36;
	ld.global.nc.f64 	%fd15, [%rd37];
	{ // callseq 293, 0
	.param .b64 param0;
	st.param.f64 	[param0], %fd1;
	.param .b64 param1;
	st.param.f64 	[param1], %fd15;
	.param .b32 retval0;
	prototype_293 : .callprototype (.param .b32 _) _ (.param .b64 _, .param .b64 _);
	call (retval0), 
	%rd2, 
	(
	param0, 
	param1
	)
	, prototype_293;
	ld.param.b32 	%r133, [retval0];
	} // callseq 293
	cvt.u16.u32 	%rs77, %r133;
	and.b16  	%rs79, %rs77, 1;
	setp.eq.b16 	%p43, %rs79, 1;
	and.pred  	%p44, %p42, %p43;
	selp.u16 	%rs232, 1, 0, %p44;
$L__BB31_39:
	cvt.s64.s32 	%rd122, %r4;
	cvta.to.global.u64 	%rd123, %rd3;
	add.s64 	%rd124, %rd123, %rd122;
	st.global.u8 	[%rd124], %rs232;
$L__BB31_40:
	ret;

}


// ===== COMPILED SASS (sm_100) =====

	.target	sm_100

	.elftype	@"ET_EXEC"


//--------------------- .note.nv.tkinfo           --------------------------
	.section	.note.nv.tkinfo,"",@"SHT_NOTE"
	.sectionflags	@"SHF_NOTE_NV_TKINFO"
	.tkinfo
        /*0018*/ 	.word	0x00000002
        /*0030*/ 	.string	""
        /*0030*/ 	.string	"ptxas"
        /*0030*/ 	.string	"Cuda compilation tools, release 13.0, V13.0.88"
        /*0030*/ 	.string	"Build cuda_13.0.r13.0/compiler.36424714_0"
        /*0030*/ 	.string	"-arch sm_100 -m 64 "



//--------------------- .note.nv.cuinfo           --------------------------
	.section	.note.nv.cuinfo,"",@"SHT_NOTE"
	.sectionflags	@"SHF_NOTE_NV_CUINFO"
        /*0018*/ 	.short	0x0002
        /*001a*/ 	.short	0x0064
        /*001c*/ 	.short	0x0082
	.zero		2


//--------------------- .nv.info                  --------------------------
	.section	.nv.info,"",@"SHT_CUDA_INFO"
	.align	4


	//----- nvinfo : EIATTR_REGCOUNT
	.align		4
        /*0000*/ 	.byte	0x04, 0x2f
        /*0002*/ 	.short	(.L_5 - .L_4)
	.align		4
.L_4:
        /*0004*/ 	.word	index@(_cupy_boolrelextrema_1D_float32)
        /*0008*/ 	.word	0x0000001c


	//----- nvinfo : EIATTR_FRAME_SIZE
	.align		4
.L_5:
        /*000c*/ 	.byte	0x04, 0x11
        /*000e*/ 	.short	(.L_7 - .L_6)
	.align		4
.L_6:
        /*0010*/ 	.word	index@($_cupy_boolrelextrema_1D_float32$_Z9not_equalIlEbT_S0_)
        /*0014*/ 	.word	0x00000000


	//----- nvinfo : EIATTR_FRAME_SIZE
	.align		4
.L_7:
        /*0018*/ 	.byte	0x04, 0x11
        /*001a*/ 	.short	(.L_9 - .L_8)
	.align		4
.L_8:
        /*001c*/ 	.word	index@($_cupy_boolrelextrema_1D_float32$_Z9not_equalIiEbT_S0_)
        /*0020*/ 	.word	0x00000000


	//----- nvinfo : EIATTR_FRAME_SIZE
	.align		4
.L_9:
        /*0024*/ 	.byte	0x04, 0x11
        /*0026*/ 	.short	(.L_11 - .L_10)
	.align		4
.L_10:
        /*0028*/ 	.word	index@($_cupy_boolrelextrema_1D_float32$_Z9not_equalIfEbT_S0_)
        /*002c*/ 	.word	0x00000000


	//----- nvinfo : EIATTR_FRAME_SIZE
	.align		4
.L_11:
        /*0030*/ 	.byte	0x04, 0x11
        /*0032*/ 	.short	(.L_13 - .L_12)
	.align		4
.L_12:
        /*0034*/ 	.word	index@($_cupy_boolrelextrema_1D_float32$_Z9not_equalIdEbT_S0_)
        /*0038*/ 	.word	0x00000000


	//----- nvinfo : EIATTR_FRAME_SIZE
	.align		4
.L_13:
        /*003c*/ 	.byte	0x04, 0x11
        /*003e*/ 	.short	(.L_15 - .L_14)
	.align		4
.L_14:
        /*0040*/ 	.word	index@($_cupy_boolrelextrema_1D_float32$_Z7greaterIlEbT_S0_)
        /*0044*/ 	.word	0x00000000


	//----- nvinfo : EIATTR_FRAME_SIZE
	.align		4
.L_15:
        /*0048*/ 	.byte	0x04, 0x11
        /*004a*/ 	.short	(.L_17 - .L_16)
	.align		4
.L_16:
        /*004c*/ 	.word	index@($_cupy_boolrelextrema_1D_float32$_Z7greaterIiEbT_S0_)
        /*0050*/ 	.word	0x00000000


	//----- nvinfo : EIATTR_FRAME_SIZE
	.align		4
.L_17:
        /*0054*/ 	.byte	0x04, 0x11
        /*0056*/ 	.short	(.L_19 - .L_18)
	.align		4
.L_18:
        /*0058*/ 	.word	index@($_cupy_boolrelextrema_1D_float32$_Z7greaterIfEbT_S0_)
        /*005c*/ 	.word	0x00000000


	//----- nvinfo : EIATTR_FRAME_SIZE
	.align		4
.L_19:
        /*0060*/ 	.byte	0x04, 0x11
        /*0062*/ 	.short	(.L_21 - .L_20)
	.align		4
.L_20:
        /*0064*/ 	.word	index@($_cupy_boolrelextrema_1D_float32$_Z7greaterIdEbT_S0_)
        /*0068*/ 	.word	0x00000000


	//----- nvinfo : EIATTR_FRAME_SIZE
	.align		4
.L_21:
        /*006c*/ 	.byte	0x04, 0x11
        /*006e*/ 	.short	(.L_23 - .L_22)
	.align		4
.L_22:
        /*0070*/ 	.word	index@($_cupy_boolrelextrema_1D_float32$_Z5equalIlEbT_S0_)
        /*0074*/ 	.word	0x00000000


	//----- nvinfo : EIATTR_FRAME_SIZE
	.align		4
.L_23:
        /*0078*/ 	.byte	0x04, 0x11
        /*007a*/ 	.short	(.L_25 - .L_24)
	.align		4
.L_24:
        /*007c*/ 	.word	index@($_cupy_boolrelextrema_1D_float32$_Z5equalIiEbT_S0_)
        /*0080*/ 	.word	0x00000000


	//----- nvinfo : EIATTR_FRAME_SIZE
	.align		4
.L_25:
        /*0084*/ 	.byte	0x04, 0x11
        /*0086*/ 	.short	(.L_27 - .L_26)
	.align		4
.L_26:
        /*0088*/ 	.word	index@($_cupy_boolrelextrema_1D_float32$_Z5equalIfEbT_S0_)
        /*008c*/ 	.word	0x00000000


	//----- nvinfo : EIATTR_FRAME_SIZE
	.align		4
.L_27:
        /*0090*/ 	.byte	0x04, 0x11
        /*0092*/ 	.short	(.L_29 - .L_28)
	.align		4
.L_28:
        /*0094*/ 	.word	index@($_cupy_boolrelextrema_1D_float32$_Z5equalIdEbT_S0_)
        /*0098*/ 	.word	0x00000000


	//----- nvinfo : EIATTR_FRAME_SIZE
	.align		4
.L_29:
        /*009c*/ 	.byte	0x04, 0x11
        /*009e*/ 	.short	(.L_31 - .L_30)
	.align		4
.L_30:
        /*00a0*/ 	.word	index@($_cupy_boolrelextrema_1D_float32$_Z4lessIlEbT_S0_)
        /*00a4*/ 	.word	0x00000000


	//----- nvinfo : EIATTR_FRAME_SIZE
	.align		4
.L_31:
        /*00a8*/ 	.byte	0x04, 0x11
        /*00aa*/ 	.short	(.L_33 - .L_32)
	.align		4
.L_32:
        /*00ac*/ 	.word	index@($_cupy_boolrelextrema_1D_float32$_Z4lessIiEbT_S0_)
        /*00b0*/ 	.word	0x00000000


	//----- nvinfo : EIATTR_FRAME_SIZE
	.align		4
.L_33:
        /*00b4*/ 	.byte	0x04, 0x11
        /*00b6*/ 	.short	(.L_35 - .L_34)
	.align		4
.L_34:
        /*00b8*/ 	.word	index@($_cupy_boolrelextrema_1D_float32$_Z4lessIfEbT_S0_)
        /*00bc*/ 	.word	0x00000000


	//----- nvinfo : EIATTR_FRAME_SIZE
	.align		4
.L_35:
        /*00c0*/ 	.byte	0x04, 0x11
        /*00c2*/ 	.short	(.L_37 - .L_36)
	.align		4
.L_36:
        /*00c4*/ 	.word	index@($_cupy_boolrelextrema_1D_float32$_Z4lessIdEbT_S0_)
        /*00c8*/ 	.word	0x00000000


	//----- nvinfo : EIATTR_FRAME_SIZE
	.align		4
.L_37:
        /*00cc*/ 	.byte	0x04, 0x11
        /*00ce*/ 	.short	(.L_39 - .L_38)
	.align		4
.L_38:
        /*00d0*/ 	.word	index@($_cupy_boolrelextrema_1D_float32$_Z13greater_equalIlEbT_S0_)
        /*00d4*/ 	.word	0x00000000


	//----- nvinfo : EIATTR_FRAME_SIZE
	.align		4
.L_39:
        /*00d8*/ 	.byte	0x04, 0x11
        /*00da*/ 	.short	(.L_41 - .L_40)
	.align		4
.L_40:
        /*00dc*/ 	.word	index@($_cupy_boolrelextrema_1D_float32$_Z13greater_equalIiEbT_S0_)
        /*00e0*/ 	.word	0x00000000


	//----- nvinfo : EIATTR_FRAME_SIZE
	.align		4
.L_41:
        /*00e4*/ 	.byte	0x04, 0x11
        /*00e6*/ 	.short	(.L_43 - .L_42)
	.align		4
.L_42:
        /*00e8*/ 	.word	index@($_cupy_boolrelextrema_1D_float32$_Z13greater_equalIfEbT_S0_)
        /*00ec*/ 	.word	0x00000000


	//----- nvinfo : EIATTR_FRAME_SIZE
	.align		4
.L_43:
        /*00f0*/ 	.byte	0x04, 0x11
        /*00f2*/ 	.short	(.L_45 - .L_44)
	.align		4
.L_44:
        /*00f4*/ 	.word	index@($_cupy_boolrelextrema_1D_float32$_Z13greater_equalIdEbT_S0_)
        /*00f8*/ 	.word	0x00000000


	//----- nvinfo : EIATTR_FRAME_SIZE
	.align		4
.L_45:
        /*00fc*/ 	.byte	0x04, 0x11
        /*00fe*/ 	.short	(.L_47 - .L_46)
	.align		4
.L_46:
        /*0100*/ 	.word	index@($_cupy_boolrelextrema_1D_float32$_Z10less_equalIlEbT_S0_)
        /*0104*/ 	.word	0x00000000


	//----- nvinfo : EIATTR_FRAME_SIZE
	.align		4
.L_47:
        /*0108*/ 	.byte	0x04, 0x11
        /*010a*/ 	.short	(.L_49 - .L_48)
	.align		4
.L_48:
        /*010c*/ 	.word	index@($_cupy_boolrelextrema_1D_float32$_Z10less_equalIiEbT_S0_)
        /*0110*/ 	.word	0x00000000


	//----- nvinfo : EIATTR_FRAME_SIZE
	.align		4
.L_49:
        /*0114*/ 	.byte	0x04, 0x11
        /*0116*/ 	.short	(.L_51 - .L_50)
	.align		4
.L_50:
        /*0118*/ 	.word	index@($_cupy_boolrelextrema_1D_float32$_Z10less_equalIfEbT_S0_)
        /*011c*/ 	.word	0x00000000


	//----- nvinfo : EIATTR_FRAME_SIZE
	.align		4
.L_51:
        /*0120*/ 	.byte	0x04, 0x11
        /*0122*/ 	.short	(.L_53 - .L_52)
	.align		4
.L_52:
        /*0124*/ 	.word	index@($_cupy_boolrelextrema_1D_float32$_Z10less_equalIdEbT_S0_)
        /*0128*/ 	.word	0x00000000


	//----- nvinfo : EIATTR_FRAME_SIZE
	.align		4
.L_53:
        /*012c*/ 	.byte	0x04, 0x11
        /*012e*/ 	.short	(.L_55 - .L_54)
	.align		4
.L_54:
        /*0130*/ 	.word	index@(_cupy_boolrelextrema_1D_float32)
        /*0134*/ 	.word	0x00000000


	//----- nvinfo : EIATTR_REGCOUNT
	.align		4
.L_55:
        /*0138*/ 	.byte	0x04, 0x2f
        /*013a*/ 	.short	(.L_57 - .L_56)
	.align		4
.L_56:
        /*013c*/ 	.word	index@(_cupy_boolrelextrema_2D_float32)
        /*0140*/ 	.word	0x00000020


	//----- nvinfo : EIATTR_FRAME_SIZE
	.align		4
.L_57:
        /*0144*/ 	.byte	0x04, 0x11
        /*0146*/ 	.short	(.L_59 - .L_58)
	.align		4
.L_58:
        /*0148*/ 	.word	index@($_cupy_boolrelextrema_2D_float32$_Z9not_equalIlEbT_S0_)
        /*014c*/ 	.word	0x00000000


	//----- nvinfo : EIATTR_FRAME_SIZE
	.align		4
.L_59:
        /*0150*/ 	.byte	0x04, 0x11
        /*0152*/ 	.short	(.L_61 - .L_60)
	.align		4
.L_60:
        /*0154*/ 	.word	index@($_cupy_boolrelextrema_2D_float32$_Z9not_equalIiEbT_S0_)
        /*0158*/ 	.word	0x00000000


	//----- nvinfo : EIATTR_FRAME_SIZE
	.align		4
.L_61:
        /*015c*/ 	.byte	0x04, 0x11
        /*015e*/ 	.short	(.L_63 - .L_62)
	.align		4
.L_62:
        /*0160*/ 	.word	index@($_cupy_boolrelextrema_2D_float32$_Z9not_equalIfEbT_S0_)
        /*0164*/ 	.word	0x00000000


	//----- nvinfo : EIATTR_FRAME_SIZE
	.align		4
.L_63:
        /*0168*/ 	.byte	0x04, 0x11
        /*016a*/ 	.short	(.L_65 - .L_64)
	.align		4
.L_64:
        /*016c*/ 	.word	index@($_cupy_boolrelextrema_2D_float32$_Z9not_equalIdEbT_S0_)
        /*0170*/ 	.word	0x00000000


	//----- nvinfo : EIATTR_FRAME_SIZE
	.align		4
.L_65:
        /*0174*/ 	.byte	0x04, 0x11
        /*0176*/ 	.short	(.L_67 - .L_66)
	.align		4
.L_66:
        /*0178*/ 	.word	index@($_cupy_boolrelextrema_2D_float32$_Z7greaterIlEbT_S0_)
        /*017c*/ 	.word	0x00000000


	//----- nvinfo : EIATTR_FRAME_SIZE
	.align		4
.L_67:
        /*0180*/ 	.byte	0x04, 0x11
        /*0182*/ 	.short	(.L_69 - .L_68)
	.align		4
.L_68:
        /*0184*/ 	.word	index@($_cupy_boolrelextrema_2D_float32$_Z7greaterIiEbT_S0_)
        /*0188*/ 	.word	0x00000000


	//----- nvinfo : EIATTR_FRAME_SIZE
	.align		4
.L_69:
        /*018c*/ 	.byte	0x04, 0x11
        /*018e*/ 	.short	(.L_71 - .L_70)
	.align		4
.L_70:
        /*0190*/ 	.word	index@($_cupy_boolrelextrema_2D_float32$_Z7greaterIfEbT_S0_)
        /*0194*/ 	.word	0x00000000


	//----- nvinfo : EIATTR_FRAME_SIZE
	.align		4
.L_71:
        /*0198*/ 	.byte	0x04, 0x11
        /*019a*/ 	.short	(.L_73 - .L_72)
	.align		4
.L_72:
        /*019c*/ 	.word	index@($_cupy_boolrelextrema_2D_float32$_Z7greaterIdEbT_S0_)
        /*01a0*/ 	.word	0x00000000


	//----- nvinfo : EIATTR_FRAME_SIZE
	.align		4
.L_73:
        /*01a4*/ 	.byte	0x04, 0x11
        /*01a6*/ 	.short	(.L_75 - .L_74)
	.align		4
.L_74:
        /*01a8*/ 	.word	index@($_cupy_boolrelextrema_2D_float32$_Z5equalIlEbT_S0_)
        /*01ac*/ 	.word	0x00000000


	//----- nvinfo : EIATTR_FRAME_SIZE
	.align		4
.L_75:
        /*01b0*/ 	.byte	0x04, 0x11
        /*01b2*/ 	.short	(.L_77 - .L_76)
	.align		4
.L_76:
        /*01b4*/ 	.word	index@($_cupy_boolrelextrema_2D_float32$_Z5equalIiEbT_S0_)
        /*01b8*/ 	.word	0x00000000


	//----- nvinfo : EIATTR_FRAME_SIZE
	.align		4
.L_77:
        /*01bc*/ 	.byte	0x04, 0x11
        /*01be*/ 	.short	(.L_79 - .L_78)
	.align		4
.L_78:
        /*01c0*/ 	.word	index@($_cupy_boolrelextrema_2D_float32$_Z5equalIfEbT_S0_)
        /*01c4*/ 	.word	0x00000000


	//----- nvinfo : EIATTR_FRAME_SIZE
	.align		4
.L_79:
        /*01c8*/ 	.byte	0x04, 0x11
        /*01ca*/ 	.short	(.L_81 - .L_80)
	.align		4
.L_80:
        /*01cc*/ 	.word	index@($_cupy_boolrelextrema_2D_float32$_Z5equalIdEbT_S0_)
        /*01d0*/ 	.word	0x00000000


	//----- nvinfo : EIATTR_FRAME_SIZE
	.align		4
.L_81:
        /*01d4*/ 	.byte	0x04, 0x11
        /*01d6*/ 	.short	(.L_83 - .L_82)
	.align		4
.L_82:
        /*01d8*/ 	.word	index@($_cupy_boolrelextrema_2D_float32$_Z4lessIlEbT_S0_)
        /*01dc*/ 	.word	0x00000000


	//----- nvinfo : EIATTR_FRAME_SIZE
	.align		4
.L_83:
        /*01e0*/ 	.byte	0x04, 0x11
        /*01e2*/ 	.short	(.L_85 - .L_84)
	.align		4
.L_84:
        /*01e4*/ 	.word	index@($_cupy_boolrelextrema_2D_float32$_Z4lessIiEbT_S0_)
        /*01e8*/ 	.word	0x00000000


	//----- nvinfo : EIATTR_FRAME_SIZE
	.align		4
.L_85:
        /*01ec*/ 	.byte	0x04, 0x11
        /*01ee*/ 	.short	(.L_87 - .L_86)
	.align		4
.L_86:
        /*01f0*/ 	.word	index@($_cupy_boolrelextrema_2D_float32$_Z4lessIfEbT_S0_)
        /*01f4*/ 	.word	0x00000000


	//----- nvinfo : EIATTR_FRAME_SIZE
	.align		4
.L_87:
        /*01f8*/ 	.byte	0x04, 0x11
        /*01fa*/ 	.short	(.L_89 - .L_88)
	.align		4
.L_88:
        /*01fc*/ 	.word	index@($_cupy_boolrelextrema_2D_float32$_Z4lessIdEbT_S0_)
        /*0200*/ 	.word	0x00000000


	//----- nvinfo : EIATTR_FRAME_SIZE
	.align		4
.L_89:
        /*0204*/ 	.byte	0x04, 0x11
        /*0206*/ 	.short	(.L_91 - .L_90)
	.align		4
.L_90:
        /*0208*/ 	.word	index@($_cupy_boolrelextrema_2D_float32$_Z13greater_equalIlEbT_S0_)
        /*020c*/ 	.word	0x00000000


	//----- nvinfo : EIATTR_FRAME_SIZE
	.align		4
.L_91:
        /*0210*/ 	.byte	0x04, 0x11
        /*0212*/ 	.short	(.L_93 - .L_92)
	.align		4
.L_92:
        /*0214*/ 	.word	index@($_cupy_boolrelextrema_2D_float32$_Z13greater_equalIiEbT_S0_)
        /*0218*/ 	.word	0x00000000


	//----- nvinfo : EIATTR_FRAME_SIZE
	.align		4
.L_93:
        /*021c*/ 	.byte	0x04, 0x11
        /*021e*/ 	.short	(.L_95 - .L_94)
	.align		4
.L_94:
        /*0220*/ 	.word	index@($_cupy_boolrelextrema_2D_float32$_Z13greater_equalIfEbT_S0_)
        /*0224*/ 	.word	0x00000000


	//----- nvinfo : EIATTR_FRAME_SIZE
	.align		4
.L_95:
        /*0228*/ 	.byte	0x04, 0x11
        /*022a*/ 	.short	(.L_97 - .L_96)
	.align		4
.L_96:
        /*022c*/ 	.word	index@($_cupy_boolrelextrema_2D_float32$_Z13greater_equalIdEbT_S0_)
        /*0230*/ 	.word	0x00000000


	//----- nvinfo : EIATTR_FRAME_SIZE
	.align		4
.L_97:
        /*0234*/ 	.byte	0x04, 0x11
        /*0236*/ 	.short	(.L_99 - .L_98)
	.align		4
.L_98:
        /*0238*/ 	.word	index@($_cupy_boolrelextrema_2D_float32$_Z10less_equalIlEbT_S0_)
        /*023c*/ 	.word	0x00000000


	//----- nvinfo : EIATTR_FRAME_SIZE
	.align		4
.L_99:
        /*0240*/ 	.byte	0x04, 0x11
        /*0242*/ 	.short	(.L_101 - .L_100)
	.align		4
.L_100:
        /*0244*/ 	.word	index@($_cupy_boolrelextrema_2D_float32$_Z10less_equalIiEbT_S0_)
        /*0248*/ 	.word	0x00000000


	//----- nvinfo : EIATTR_FRAME_SIZE
	.align		4
.L_101:
        /*024c*/ 	.byte	0x04, 0x11
        /*024e*/ 	.short	(.L_103 - .L_102)
	.align		4
.L_102:
        /*0250*/ 	.word	index@($_cupy_boolrelextrema_2D_float32$_Z10less_equalIfEbT_S0_)
        /*0254*/ 	.word	0x00000000


	//----- nvinfo : EIATTR_FRAME_SIZE
	.align		4
.L_103:
        /*0258*/ 	.byte	0x04, 0x11
        /*025a*/ 	.short	(.L_105 - .L_104)
	.align		4
.L_104:
        /*025c*/ 	.word	index@($_cupy_boolrelextrema_2D_float32$_Z10less_equalIdEbT_S0_)
        /*0260*/ 	.word	0x00000000


	//----- nvinfo : EIATTR_FRAME_SIZE
	.align		4
.L_105:
        /*0264*/ 	.byte	0x04, 0x11
        /*0266*/ 	.short	(.L_107 - .L_106)
	.align		4
.L_106:
        /*0268*/ 	.word	index@(_cupy_boolrelextrema_2D_float32)
        /*026c*/ 	.word	0x00000000


	//----- nvinfo : EIATTR_REGCOUNT
	.align		4
.L_107:
        /*0270*/ 	.byte	0x04, 0x2f
        /*0272*/ 	.short	(.L_109 - .L_108)
	.align		4
.L_108:
        /*0274*/ 	.word	index@(_cupy_boolrelextrema_1D_int32)
        /*0278*/ 	.word	0x0000001c


	//----- nvinfo : EIATTR_FRAME_SIZE
	.align		4
.L_109:
        /*027c*/ 	.byte	0x04, 0x11
        /*027e*/ 	.short	(.L_111 - .L_110)
	.align		4
.L_110:
        /*0280*/ 	.word	index@($_cupy_boolrelextrema_1D_int32$_Z9not_equalIlEbT_S0_)
        /*0284*/ 	.word	0x00000000


	//----- nvinfo : EIATTR_FRAME_SIZE
	.align		4
.L_111:
        /*0288*/ 	.byte	0x04, 0x11
        /*028a*/ 	.short	(.L_113 - .L_112)
	.align		4
.L_112:
        /*028c*/ 	.word	index@($_cupy_boolrelextrema_1D_int32$_Z9not_equalIiEbT_S0_)
        /*0290*/ 	.word	0x00000000


	//----- nvinfo : EIATTR_FRAME_SIZE
	.align		4
.L_113:
        /*0294*/ 	.byte	0x04, 0x11
        /*0296*/ 	.short	(.L_115 - .L_114)
	.align		4
.L_114:
        /*0298*/ 	.word	index@($_cupy_boolrelextrema_1D_int32$_Z9not_equalIfEbT_S0_)
        /*029c*/ 	.word	0x00000000


	//----- nvinfo : EIATTR_FRAME_SIZE
	.align		4
.L_115:
        /*02a0*/ 	.byte	0x04, 0x11
        /*02a2*/ 	.short	(.L_117 - .L_116)
	.align		4
.L_116:
        /*02a4*/ 	.word	index@($_cupy_boolrelextrema_1D_int32$_Z9not_equalIdEbT_S0_)
        /*02a8*/ 	.word	0x00000000


	//----- nvinfo : EIATTR_FRAME_SIZE
	.align		4
.L_117:
        /*02ac*/ 	.byte	0x04, 0x11
        /*02ae*/ 	.short	(.L_119 - .L_118)
	.align		4
.L_118:
        /*02b0*/ 	.word	index@($_cupy_boolrelextrema_1D_int32$_Z7greaterIlEbT_S0_)
        /*02b4*/ 	.word	0x00000000


	//----- nvinfo : EIATTR_FRAME_SIZE
	.align		4
.L_119:
        /*02b8*/ 	.byte	0x04, 0x11
        /*02ba*/ 	.short	(.L_121 - .L_120)
	.align		4
.L_120:
        /*02bc*/ 	.word	index@($_cupy_boolrelextrema_1D_int32$_Z7greaterIiEbT_S0_)
        /*02c0*/ 	.word	0x00000000


	//----- nvinfo : EIATTR_FRAME_SIZE
	.align		4
.L_121:
        /*02c4*/ 	.byte	0x04, 0x11
        /*02c6*/ 	.short	(.L_123 - .L_122)
	.align		4
.L_122:
        /*02c8*/ 	.word	index@($_cupy_boolrelextrema_1D_int32$_Z7greaterIfEbT_S0_)
        /*02cc*/ 	.word	0x00000000


	//----- nvinfo : EIATTR_FRAME_SIZE
	.align		4
.L_123:
        /*02d0*/ 	.byte	0x04, 0x11
        /*02d2*/ 	.short	(.L_125 - .L_124)
	.align		4
.L_124:
        /*02d4*/ 	.word	index@($_cupy_boolrelextrema_1D_int32$_Z7greaterIdEbT_S0_)
        /*02d8*/ 	.word	0x00000000


	//----- nvinfo : EIATTR_FRAME_SIZE
	.align		4
.L_125:
        /*02dc*/ 	.byte	0x04, 0x11
        /*02de*/ 	.short	(.L_127 - .L_126)
	.align		4
.L_126:
        /*02e0*/ 	.word	index@($_cupy_boolrelextrema_1D_int32$_Z5equalIlEbT_S0_)
        /*02e4*/ 	.word	0x00000000


	//----- nvinfo : EIATTR_FRAME_SIZE
	.align		4
.L_127:
        /*02e8*/ 	.byte	0x04, 0x11
        /*02ea*/ 	.short	(.L_129 - .L_128)
	.align		4
.L_128:
        /*02ec*/ 	.word	index@($_cupy_boolrelextrema_1D_int32$_Z5equalIiEbT_S0_)
        /*02f0*/ 	.word	0x00000000


	//----- nvinfo : EIATTR_FRAME_SIZE
	.align		4
.L_129:
        /*02f4*/ 	.byte	0x04, 0x11
        /*02f6*/ 	.short	(.L_131 - .L_130)
	.align		4
.L_130:
        /*02f8*/ 	.word	index@($_cupy_boolrelextrema_1D_int32$_Z5equalIfEbT_S0_)
        /*02fc*/ 	.word	0x00000000


	//----- nvinfo : EIATTR_FRAME_SIZE
	.align		4
.L_131:
        /*0300*/ 	.byte	0x04, 0x11
        /*0302*/ 	.short	(.L_133 - .L_132)
	.align		4
.L_132:
        /*0304*/ 	.word	index@($_cupy_boolrelextrema_1D_int32$_Z5equalIdEbT_S0_)
        /*0308*/ 	.word	0x00000000


	//----- nvinfo : EIATTR_FRAME_SIZE
	.align		4
.L_133:
        /*030c*/ 	.byte	0x04, 0x11
        /*030e*/ 	.short	(.L_135 - .L_134)
	.align		4
.L_134:
        /*0310*/ 	.word	index@($_cupy_boolrelextrema_1D_int32$_Z4lessIlEbT_S0_)
        /*0314*/ 	.word	0x00000000


	//----- nvinfo : EIATTR_FRAME_SIZE
	.align		4
.L_135:
        /*0318*/ 	.byte	0x04, 0x11
        /*031a*/ 	.short	(.L_137 - .L_136)
	.align		4
.L_136:
        /*031c*/ 	.word	index@($_cupy_boolrelextrema_1D_int32$_Z4lessIiEbT_S0_)
        /*0320*/ 	.word	0x00000000


	//----- nvinfo : EIATTR_FRAME_SIZE
	.align		4
.L_137:
        /*0324*/ 	.byte	0x04, 0x11
        /*0326*/ 	.short	(.L_139 - .L_138)
	.align		4
.L_138:
        /*0328*/ 	.word	index@($_cupy_boolrelextrema_1D_int32$_Z4lessIfEbT_S0_)
        /*032c*/ 	.word	0x00000000


	//----- nvinfo : EIATTR_FRAME_SIZE
	.align		4
.L_139:
        /*0330*/ 	.byte	0x04, 0x11
        /*0332*/ 	.short	(.L_141 - .L_140)
	.align		4
.L_140:
        /*0334*/ 	.word	index@($_cupy_boolrelextrema_1D_int32$_Z4lessIdEbT_S0_)
        /*0338*/ 	.word	0x00000000


	//----- nvinfo : EIATTR_FRAME_SIZE
	.align		4
.L_141:
        /*033c*/ 	.byte	0x04, 0x11
        /*033e*/ 	.short	(.L_143 - .L_142)
	.align		4
.L_142:
        /*0340*/ 	.word	index@($_cupy_boolrelextrema_1D_int32$_Z13greater_equalIlEbT_S0_)
        /*0344*/ 	.word	0x00000000


	//----- nvinfo : EIATTR_FRAME_SIZE
	.align		4
.L_143:
        /*0348*/ 	.byte	0x04, 0x11
        /*034a*/ 	.short	(.L_145 - .L_144)
	.align		4
.L_144:
        /*034c*/ 	.word	index@($_cupy_boolrelextrema_1D_int32$_Z13greater_equalIiEbT_S0_)
        /*0350*/ 	.word	0x00000000


	//----- nvinfo : EIATTR_FRAME_SIZE
	.align		4
.L_145:
        /*0354*/ 	.byte	0x04, 0x11
        /*0356*/ 	.short	(.L_147 - .L_146)
	.align		4
.L_146:
        /*0358*/ 	.word	index@($_cupy_boolrelextrema_1D_int32$_Z13greater_equalIfEbT_S0_)
        /*035c*/ 	.word	0x00000000


	//----- nvinfo : EIATTR_FRAME_SIZE
	.align		4
.L_147:
        /*0360*/ 	.byte	0x04, 0x11
        /*0362*/ 	.short	(.L_149 - .L_148)
	.align		4
.L_148:
        /*0364*/ 	.word	index@($_cupy_boolrelextrema_1D_int32$_Z13greater_equalIdEbT_S0_)
        /*0368*/ 	.word	0x00000000


	//----- nvinfo : EIATTR_FRAME_SIZE
	.align		4
.L_149:
        /*036c*/ 	.byte	0x04, 0x11
        /*036e*/ 	.short	(.L_151 - .L_150)
	.align		4
.L_150:
        /*0370*/ 	.word	index@($_cupy_boolrelextrema_1D_int32$_Z10less_equalIlEbT_S0_)
        /*0374*/ 	.word	0x00000000


	//----- nvinfo : EIATTR_FRAME_SIZE
	.align		4
.L_151:
        /*0378*/ 	.byte	0x04, 0x11
        /*037a*/ 	.short	(.L_153 - .L_152)
	.align		4
.L_152:
        /*037c*/ 	.word	index@($_cupy_boolrelextrema_1D_int32$_Z10less_equalIiEbT_S0_)
        /*0380*/ 	.word	0x00000000


	//----- nvinfo : EIATTR_FRAME_SIZE
	.align		4
.L_153:
        /*0384*/ 	.byte	0x04, 0x11
        /*0386*/ 	.short	(.L_155 - .L_154)
	.align		4
.L_154:
        /*0388*/ 	.word	index@($_cupy_boolrelextrema_1D_int32$_Z10less_equalIfEbT_S0_)
        /*038c*/ 	.word	0x00000000


	//----- nvinfo : EIATTR_FRAME_SIZE
	.align		4
.L_155:
        /*0390*/ 	.byte	0x04, 0x11
        /*0392*/ 	.short	(.L_157 - .L_156)
	.align		4
.L_156:
        /*0394*/ 	.word	index@($_cupy_boolrelextrema_1D_int32$_Z10less_equalIdEbT_S0_)
        /*0398*/ 	.word	0x00000000


	//----- nvinfo : EIATTR_FRAME_SIZE
	.align		4
.L_157:
        /*039c*/ 	.byte	0x04, 0x11
        /*039e*/ 	.short	(.L_159 - .L_158)
	.align		4
.L_158:
        /*03a0*/ 	.word	index@(_cupy_boolrelextrema_1D_int32)
        /*03a4*/ 	.word	0x00000000


	//----- nvinfo : EIATTR_REGCOUNT
	.align		4
.L_159:
        /*03a8*/ 	.byte	0x04, 0x2f
        /*03aa*/ 	.short	(.L_161 - .L_160)
	.align		4
.L_160:
        /*03ac*/ 	.word	index@(_cupy_boolrelextrema_2D_int32)
        /*03b0*/ 	.word	0x00000020


	//----- nvinfo : EIATTR_FRAME_SIZE
	.align		4
.L_161:
        /*03b4*/ 	.byte	0x04, 0x11
        /*03b6*/ 	.short	(.L_163 - .L_162)
	.align		4
.L_162:
        /*03b8*/ 	.word	index@($_cupy_boolrelextrema_2D_int32$_Z9not_equalIlEbT_S0_)
        /*03bc*/ 	.word	0x00000000


	//----- nvinfo : EIATTR_FRAME_SIZE
	.align		4
.L_163:
        /*03c0*/ 	.byte	0x04, 0x11
        /*03c2*/ 	.short	(.L_165 - .L_164)
	.align		4
.L_164:
        /*03c4*/ 	.word	index@($_cupy_boolrelextrema_2D_int32$_Z9not_equalIiEbT_S0_)
        /*03c8*/ 	.word	0x00000000


	//----- nvinfo : EIATTR_FRAME_SIZE
	.align		4
.L_165:
        /*03cc*/ 	.byte	0x04, 0x11
        /*03ce*/ 	.short	(.L_167 - .L_166)
	.align		4
.L_166:
        /*03d0*/ 	.word	index@($_cupy_boolrelextrema_2D_int32$_Z9not_equalIfEbT_S0_)
        /*03d4*/ 	.word	0x00000000


	//----- nvinfo : EIATTR_FRAME_SIZE
	.align		4
.L_167:
        /*03d8*/ 	.byte	0x04, 0x11
        /*03da*/ 	.short	(.L_169 - .L_168)
	.align		4
.L_168:
        /*03dc*/ 	.word	index@($_cupy_boolrelextrema_2D_int32$_Z9not_equalIdEbT_S0_)
        /*03e0*/ 	.word	0x00000000


	//----- nvinfo : EIATTR_FRAME_SIZE
	.align		4
.L_169:
        /*03e4*/ 	.byte	0x04, 0x11
        /*03e6*/ 	.short	(.L_171 - .L_170)
	.align		4
.L_170:
        /*03e8*/ 	.word	index@($_cupy_boolrelextrema_2D_int32$_Z7greaterIlEbT_S0_)
        /*03ec*/ 	.word	0x00000000


	//----- nvinfo : EIATTR_FRAME_SIZE
	.align		4
.L_171:
        /*03f0*/ 	.byte	0x04, 0x11
        /*03f2*/ 	.short	(.L_173 - .L_172)
	.align		4
.L_172:
        /*03f4*/ 	.word	index@($_cupy_boolrelextrema_2D_int32$_Z7greaterIiEbT_S0_)
        /*03f8*/ 	.word	0x00000000


	//----- nvinfo : EIATTR_FRAME_SIZE
	.align		4
.L_173:
        /*03fc*/ 	.byte	0x04, 0x11
        /*03fe*/ 	.short	(.L_175 - .L_174)
	.align		4
.L_174:
        /*0400*/ 	.word	index@($_cupy_boolrelextrema_2D_int32$_Z7greaterIfEbT_S0_)
        /*0404*/ 	.word	0x00000000


	//----- nvinfo : EIATTR_FRAME_SIZE
	.align		4
.L_175:
        /*0408*/ 	.byte	0x04, 0x11
        /*040a*/ 	.short	(.L_177 - .L_176)
	.align		4
.L_176:
        /*040c*/ 	.word	index@($_cupy_boolrelextrema_2D_int32$_Z7greaterIdEbT_S0_)
        /*0410*/ 	.word	0x00000000


	//----- nvinfo : EIATTR_FRAME_SIZE
	.align		4
.L_177:
        /*0414*/ 	.byte	0x04, 0x11
        /*0416*/ 	.short	(.L_179 - .L_178)
	.align		4
.L_178:
        /*0418*/ 	.word	index@($_cupy_boolrelextrema_2D_int32$_Z5equalIlEbT_S0_)
        /*041c*/ 	.word	0x00000000


	//----- nvinfo : EIATTR_FRAME_SIZE
	.align		4
.L_179:
        /*0420*/ 	.byte	0x04, 0x11
        /*0422*/ 	.short	(.L_181 - .L_180)
	.align		4
.L_180:
        /*0424*/ 	.word	index@($_cupy_boolrelextrema_2D_int32$_Z5equalIiEbT_S0_)
        /*0428*/ 	.word	0x00000000


	//----- nvinfo : EIATTR_FRAME_SIZE
	.align		4
.L_181:
        /*042c*/ 	.byte	0x04, 0x11
        /*042e*/ 	.short	(.L_183 - .L_182)
	.align		4
.L_182:
        /*0430*/ 	.word	index@($_cupy_boolrelextrema_2D_int32$_Z5equalIfEbT_S0_)
        /*0434*/ 	.word	0x00000000


	//----- nvinfo : EIATTR_FRAME_SIZE
	.align		4
.L_183:
        /*0438*/ 	.byte	0x04, 0x11
        /*043a*/ 	.short	(.L_185 - .L_184)
	.align		4
.L_184:
        /*043c*/ 	.word	index@($_cupy_boolrelextrema_2D_int32$_Z5equalIdEbT_S0_)
        /*0440*/ 	.word	0x00000000


	//----- nvinfo : EIATTR_FRAME_SIZE
	.align		4
.L_185:
        /*0444*/ 	.byte	0x04, 0x11
        /*0446*/ 	.short	(.L_187 - .L_186)
	.align		4
.L_186:
        /*0448*/ 	.word	index@($_cupy_boolrelextrema_2D_int32$_Z4lessIlEbT_S0_)
        /*044c*/ 	.word	0x00000000


	//----- nvinfo : EIATTR_FRAME_SIZE
	.align		4
.L_187:
        /*0450*/ 	.byte	0x04, 0x11
        /*0452*/ 	.short	(.L_189 - .L_188)
	.align		4
.L_188:
        /*0454*/ 	.word	index@($_cupy_boolrelextrema_2D_int32$_Z4lessIiEbT_S0_)
        /*0458*/ 	.word	0x00000000


	//----- nvinfo : EIATTR_FRAME_SIZE
	.align		4
.L_189:
        /*045c*/ 	.byte	0x04, 0x11
        /*045e*/ 	.short	(.L_191 - .L_190)
	.align		4
.L_190:
        /*0460*/ 	.word	index@($_cupy_boolrelextrema_2D_int32$_Z4lessIfEbT_S0_)
        /*0464*/ 	.word	0x00000000


	//----- nvinfo : EIATTR_FRAME_SIZE
	.align		4
.L_191:
        /*0468*/ 	.byte	0x04, 0x11
        /*046a*/ 	.short	(.L_193 - .L_192)
	.align		4
.L_192:
        /*046c*/ 	.word	index@($_cupy_boolrelextrema_2D_int32$_Z4lessIdEbT_S0_)
        /*0470*/ 	.word	0x00000000


	//----- nvinfo : EIATTR_FRAME_SIZE
	.align		4
.L_193:
        /*0474*/ 	.byte	0x04, 0x11
        /*0476*/ 	.short	(.L_195 - .L_194)
	.align		4
.L_194:
        /*0478*/ 	.word	index@($_cupy_boolrelextrema_2D_int32$_Z13greater_equalIlEbT_S0_)
        /*047c*/ 	.word	0x00000000


	//----- nvinfo : EIATTR_FRAME_SIZE
	.align		4
.L_195:
        /*0480*/ 	.byte	0x04, 0x11
        /*0482*/ 	.short	(.L_197 - .L_196)
	.align		4
.L_196:
        /*0484*/ 	.word	index@($_cupy_boolrelextrema_2D_int32$_Z13greater_equalIiEbT_S0_)
        /*0488*/ 	.word	0x00000000


	//----- nvinfo : EIATTR_FRAME_SIZE
	.align		4
.L_197:
        /*048c*/ 	.byte	0x04, 0x11
        /*048e*/ 	.short	(.L_199 - .L_198)
	.align		4
.L_198:
        /*0490*/ 	.word	index@($_cupy_boolrelextrema_2D_int32$_Z13greater_equalIfEbT_S0_)
        /*0494*/ 	.word	0x00000000


	//----- nvinfo : EIATTR_FRAME_SIZE
	.align		4
.L_199:
        /*0498*/ 	.byte	0x04, 0x11
        /*049a*/ 	.short	(.L_201 - .L_200)
	.align		4
.L_200:
        /*049c*/ 	.word	index@($_cupy_boolrelextrema_2D_int32$_Z13greater_equalIdEbT_S0_)
        /*04a0*/ 	.word	0x00000000


	//----- nvinfo : EIATTR_FRAME_SIZE
	.align		4
.L_201:
        /*04a4*/ 	.byte	0x04, 0x11
        /*04a6*/ 	.short	(.L_203 - .L_202)
	.align		4
.L_202:
        /*04a8*/ 	.word	index@($_cupy_boolrelextrema_2D_int32$_Z10less_equalIlEbT_S0_)
        /*04ac*/ 	.word	0x00000000


	//----- nvinfo : EIATTR_FRAME_SIZE
	.align		4
.L_203:
        /*04b0*/ 	.byte	0x04, 0x11
        /*04b2*/ 	.short	(.L_205 - .L_204)
	.align		4
.L_204:
        /*04b4*/ 	.word	index@($_cupy_boolrelextrema_2D_int32$_Z10less_equalIiEbT_S0_)
        /*04b8*/ 	.word	0x00000000


	//----- nvinfo : EIATTR_FRAME_SIZE
	.align		4
.L_205:
        /*04bc*/ 	.byte	0x04, 0x11
        /*04be*/ 	.short	(.L_207 - .L_206)
	.align		4
.L_206:
        /*04c0*/ 	.word	index@($_cupy_boolrelextrema_2D_int32$_Z10less_equalIfEbT_S0_)
        /*04c4*/ 	.word	0x00000000


	//----- nvinfo : EIATTR_FRAME_SIZE
	.align		4
.L_207:
        /*04c8*/ 	.byte	0x04, 0x11
        /*04ca*/ 	.short	(.L_209 - .L_208)
	.align		4
.L_208:
        /*04cc*/ 	.word	index@($_cupy_boolrelextrema_2D_int32$_Z10less_equalIdEbT_S0_)
        /*04d0*/ 	.word	0x00000000


	//----- nvinfo : EIATTR_FRAME_SIZE
	.align		4
.L_209:
        /*04d4*/ 	.byte	0x04, 0x11
        /*04d6*/ 	.short	(.L_211 - .L_210)
	.align		4
.L_210:
        /*04d8*/ 	.word	index@(_cupy_boolrelextrema_2D_int32)
        /*04dc*/ 	.word	0x00000000


	//----- nvinfo : EIATTR_REGCOUNT
	.align		4
.L_211:
        /*04e0*/ 	.byte	0x04, 0x2f
        /*04e2*/ 	.short	(.L_213 - .L_212)
	.align		4
.L_212:
        /*04e4*/ 	.word	index@(_cupy_boolrelextrema_1D_float64)
        /*04e8*/ 	.word	0x0000001e


	//----- nvinfo : EIATTR_FRAME_SIZE
	.align		4
.L_213:
        /*04ec*/ 	.byte	0x04, 0x11
        /*04ee*/ 	.short	(.L_215 - .L_214)
	.align		4
.L_214:
        /*04f0*/ 	.word	index@($_cupy_boolrelextrema_1D_float64$_Z9not_equalIlEbT_S0_)
        /*04f4*/ 	.word	0x00000008


	//----- nvinfo : EIATTR_FRAME_SIZE
	.align		4
.L_215:
        /*04f8*/ 	.byte	0x04, 0x11
        /*04fa*/ 	.short	(.L_217 - .L_216)
	.align		4
.L_216:
        /*04fc*/ 	.word	index@($_cupy_boolrelextrema_1D_float64$_Z9not_equalIiEbT_S0_)
        /*0500*/ 	.word	0x00000008


	//----- nvinfo : EIATTR_FRAME_SIZE
	.align		4
.L_217:
        /*0504*/ 	.byte	0x04, 0x11
        /*0506*/ 	.short	(.L_219 - .L_218)
	.align		4
.L_218:
        /*0508*/ 	.word	index@($_cupy_boolrelextrema_1D_float64$_Z9not_equalIfEbT_S0_)
        /*050c*/ 	.word	0x00000008


	//----- nvinfo : EIATTR_FRAME_SIZE
	.align		4
.L_219:
        /*0510*/ 	.byte	0x04, 0x11
        /*0512*/ 	.short	(.L_221 - .L_220)
	.align		4
.L_220:
        /*0514*/ 	.word	index@($_cupy_boolrelextrema_1D_float64$_Z9not_equalIdEbT_S0_)
        /*0518*/ 	.word	0x00000008


	//----- nvinfo : EIATTR_FRAME_SIZE
	.align		4
.L_221:
        /*051c*/ 	.byte	0x04, 0x11
        /*051e*/ 	.short	(.L_223 - .L_222)
	.align		4
.L_222:
        /*0520*/ 	.word	index@($_cupy_boolrelextrema_1D_float64$_Z7greaterIlEbT_S0_)
        /*0524*/ 	.word	0x00000008


	//----- nvinfo : EIATTR_FRAME_SIZE
	.align		4
.L_223:
        /*0528*/ 	.byte	0x04, 0x11
        /*052a*/ 	.short	(.L_225 - .L_224)
	.align		4
.L_224:
        /*052c*/ 	.word	index@($_cupy_boolrelextrema_1D_float64$_Z7greaterIiEbT_S0_)
        /*0530*/ 	.word	0x00000008


	//----- nvinfo : EIATTR_FRAME_SIZE
	.align		4
.L_225:
        /*0534*/ 	.byte	0x04, 0x11
        /*0536*/ 	.short	(.L_227 - .L_226)
	.align		4
.L_226:
        /*0538*/ 	.word	index@($_cupy_boolrelextrema_1D_float64$_Z7greaterIfEbT_S0_)
        /*053c*/ 	.word	0x00000008


	//----- nvinfo : EIATTR_FRAME_SIZE
	.align		4
.L_227:
        /*0540*/ 	.byte	0x04, 0x11
        /*0542*/ 	.short	(.L_229 - .L_228)
	.align		4
.L_228:
        /*0544*/ 	.word	index@($_cupy_boolrelextrema_1D_float64$_Z7greaterIdEbT_S0_)
        /*0548*/ 	.word	0x00000008


	//----- nvinfo : EIATTR_FRAME_SIZE
	.align		4
.L_229:
        /*054c*/ 	.byte	0x04, 0x11
        /*054e*/ 	.short	(.L_231 - .L_230)
	.align		4
.L_230:
        /*0550*/ 	.word	index@($_cupy_boolrelextrema_1D_float64$_Z5equalIlEbT_S0_)
        /*0554*/ 	.word	0x00000008


	//----- nvinfo : EIATTR_FRAME_SIZE
	.align		4
.L_231:
        /*0558*/ 	.byte	0x04, 0x11
        /*055a*/ 	.short	(.L_233 - .L_232)
	.align		4
.L_232:
        /*055c*/ 	.word	index@($_cupy_boolrelextrema_1D_float64$_Z5equalIiEbT_S0_)
        /*0560*/ 	.word	0x00000008


	//----- nvinfo : EIATTR_FRAME_SIZE
	.align		4
.L_233:
        /*0564*/ 	.byte	0x04, 0x11
        /*0566*/ 	.short	(.L_235 - .L_234)
	.align		4
.L_234:
        /*0568*/ 	.word	index@($_cupy_boolrelextrema_1D_float64$_Z5equalIfEbT_S0_)
        /*056c*/ 	.word	0x00000008


	//----- nvinfo : EIATTR_FRAME_SIZE
	.align		4
.L_235:
        /*0570*/ 	.byte	0x04, 0x11
        /*0572*/ 	.short	(.L_237 - .L_236)
	.align		4
.L_236:
        /*0574*/ 	.word	index@($_cupy_boolrelextrema_1D_float64$_Z5equalIdEbT_S0_)
        /*0578*/ 	.word	0x00000008


	//----- nvinfo : EIATTR_FRAME_SIZE
	.align		4
.L_237:
        /*057c*/ 	.byte	0x04, 0x11
        /*057e*/ 	.short	(.L_239 - .L_238)
	.align		4
.L_238:
        /*0580*/ 	.word	index@($_cupy_boolrelextrema_1D_float64$_Z4lessIlEbT_S0_)
        /*0584*/ 	.word	0x00000008


	//----- nvinfo : EIATTR_FRAME_SIZE
	.align		4
.L_239:
        /*0588*/ 	.byte	0x04, 0x11
        /*058a*/ 	.short	(.L_241 - .L_240)
	.align		4
.L_240:
        /*058c*/ 	.word	index@($_cupy_boolrelextrema_1D_float64$_Z4lessIiEbT_S0_)
        /*0590*/ 	.word	0x00000008


	//----- nvinfo : EIATTR_FRAME_SIZE
	.align		4
.L_241:
        /*0594*/ 	.byte	0x04, 0x11
        /*0596*/ 	.short	(.L_243 - .L_242)
	.align		4
.L_242:
        /*0598*/ 	.word	index@($_cupy_boolrelextrema_1D_float64$_Z4lessIfEbT_S0_)
        /*059c*/ 	.word	0x00000008


	//----- nvinfo : EIATTR_FRAME_SIZE
	.align		4
.L_243:
        /*05a0*/ 	.byte	0x04, 0x11
        /*05a2*/ 	.short	(.L_245 - .L_244)
	.align		4
.L_244:
        /*05a4*/ 	.word	index@($_cupy_boolrelextrema_1D_float64$_Z4lessIdEbT_S0_)
        /*05a8*/ 	.word	0x00000008


	//----- nvinfo : EIATTR_FRAME_SIZE
	.align		4
.L_245:
        /*05ac*/ 	.byte	0x04, 0x11
        /*05ae*/ 	.short	(.L_247 - .L_246)
	.align		4
.L_246:
        /*05b0*/ 	.word	index@($_cupy_boolrelextrema_1D_float64$_Z13greater_equalIlEbT_S0_)
        /*05b4*/ 	.word	0x00000008


	//----- nvinfo : EIATTR_FRAME_SIZE
	.align		4
.L_247:
        /*05b8*/ 	.byte	0x04, 0x11
        /*05ba*/ 	.short	(.L_249 - .L_248)
	.align		4
.L_248:
        /*05bc*/ 	.word	index@($_cupy_boolrelextrema_1D_float64$_Z13greater_equalIiEbT_S0_)
        /*05c0*/ 	.word	0x00000008


	//----- nvinfo : EIATTR_FRAME_SIZE
	.align		4
.L_249:
        /*05c4*/ 	.byte	0x04, 0x11
        /*05c6*/ 	.short	(.L_251 - .L_250)
	.align		4
.L_250:
        /*05c8*/ 	.word	index@($_cupy_boolrelextrema_1D_float64$_Z13greater_equalIfEbT_S0_)
        /*05cc*/ 	.word	0x00000008


	//----- nvinfo : EIATTR_FRAME_SIZE
	.align		4
.L_251:
        /*05d0*/ 	.byte	0x04, 0x11
        /*05d2*/ 	.short	(.L_253 - .L_252)
	.align		4
.L_252:
        /*05d4*/ 	.word	index@($_cupy_boolrelextrema_1D_float64$_Z13greater_equalIdEbT_S0_)
        /*05d8*/ 	.word	0x00000008


	//----- nvinfo : EIATTR_FRAME_SIZE
	.align		4
.L_253:
        /*05dc*/ 	.byte	0x04, 0x11
        /*05de*/ 	.short	(.L_255 - .L_254)
	.align		4
.L_254:
        /*05e0*/ 	.word	index@($_cupy_boolrelextrema_1D_float64$_Z10less_equalIlEbT_S0_)
        /*05e4*/ 	.word	0x00000008


	//----- nvinfo : EIATTR_FRAME_SIZE
	.align		4
.L_255:
        /*05e8*/ 	.byte	0x04, 0x11
        /*05ea*/ 	.short	(.L_257 - .L_256)
	.align		4
.L_256:
        /*05ec*/ 	.word	index@($_cupy_boolrelextrema_1D_float64$_Z10less_equalIiEbT_S0_)
        /*05f0*/ 	.word	0x00000008


	//----- nvinfo : EIATTR_FRAME_SIZE
	.align		4
.L_257:
        /*05f4*/ 	.byte	0x04, 0x11
        /*05f6*/ 	.short	(.L_259 - .L_258)
	.align		4
.L_258:
        /*05f8*/ 	.word	index@($_cupy_boolrelextrema_1D_float64$_Z10less_equalIfEbT_S0_)
        /*05fc*/ 	.word	0x00000008


	//----- nvinfo : EIATTR_FRAME_SIZE
	.align		4
.L_259:
        /*0600*/ 	.byte	0x04, 0x11
        /*0602*/ 	.short	(.L_261 - .L_260)
	.align		4
.L_260:
        /*0604*/ 	.word	index@($_cupy_boolrelextrema_1D_float64$_Z10less_equalIdEbT_S0_)
        /*0608*/ 	.word	0x00000008


	//----- nvinfo : EIATTR_FRAME_SIZE
	.align		4
.L_261:
        /*060c*/ 	.byte	0x04, 0x11
        /*060e*/ 	.short	(.L_263 - .L_262)
	.align		4
.L_262:
        /*0610*/ 	.word	index@(_cupy_boolrelextrema_1D_float64)
        /*0614*/ 	.word	0x00000008


	//----- nvinfo : EIATTR_REGCOUNT
	.align		4
.L_263:
        /*0618*/ 	.byte	0x04, 0x2f
        /*061a*/ 	.short	(.L_265 - .L_264)
	.align		4
.L_264:
        /*061c*/ 	.word	index@(_cupy_boolrelextrema_2D_float64)
        /*0620*/ 	.word	0x00000020


	//----- nvinfo : EIATTR_FRAME_SIZE
	.align		4
.L_265:
        /*0624*/ 	.byte	0x04, 0x11
        /*0626*/ 	.short	(.L_267 - .L_266)
	.align		4
.L_266:
        /*0628*/ 	.word	index@($_cupy_boolrelextrema_2D_float64$_Z9not_equalIlEbT_S0_)
        /*062c*/ 	.word	0x00000008


	//----- nvinfo : EIATTR_FRAME_SIZE
	.align		4
.L_267:
        /*0630*/ 	.byte	0x04, 0x11
        /*0632*/ 	.short	(.L_269 - .L_268)
	.align		4
.L_268:
        /*0634*/ 	.word	index@($_cupy_boolrelextrema_2D_float64$_Z9not_equalIiEbT_S0_)
        /*0638*/ 	.word	0x00000008


	//----- nvinfo : EIATTR_FRAME_SIZE
	.align		4
.L_269:
        /*063c*/ 	.byte	0x04, 0x11
        /*063e*/ 	.short	(.L_271 - .L_270)
	.align		4
.L_270:
        /*0640*/ 	.word	index@($_cupy_boolrelextrema_2D_float64$_Z9not_equalIfEbT_S0_)
        /*0644*/ 	.word	0x00000008


	//----- nvinfo : EIATTR_FRAME_SIZE
	.align		4
.L_271:
        /*0648*/ 	.byte	0x04, 0x11
        /*064a*/ 	.short	(.L_273 - .L_272)
	.align		4
.L_272:
        /*064c*/ 	.word	index@($_cupy_boolrelextrema_2D_float64$_Z9not_equalIdEbT_S0_)
        /*0650*/ 	.word	0x00000008


	//----- nvinfo : EIATTR_FRAME_SIZE
	.align		4
.L_273:
        /*0654*/ 	.byte	0x04, 0x11
        /*0656*/ 	.short	(.L_275 - .L_274)
	.align		4
.L_274:
        /*0658*/ 	.word	index@($_cupy_boolrelextrema_2D_float64$_Z7greaterIlEbT_S0_)
        /*065c*/ 	.word	0x00000008


	//----- nvinfo : EIATTR_FRAME_SIZE
	.align		4
.L_275:
        /*0660*/ 	.byte	0x04, 0x11
        /*0662*/ 	.short	(.L_277 - .L_276)
	.align		4
.L_276:
        /*0664*/ 	.word	index@($_cupy_boolrelextrema_2D_float64$_Z7greaterIiEbT_S0_)
        /*0668*/ 	.word	0x00000008


	//----- nvinfo : EIATTR_FRAME_SIZE
	.align		4
.L_277:
        /*066c*/ 	.byte	0x04, 0x11
        /*066e*/ 	.short	(.L_279 - .L_278)
	.align		4
.L_278:
        /*0670*/ 	.word	index@($_cupy_boolrelextrema_2D_float64$_Z7greaterIfEbT_S0_)
        /*0674*/ 	.word	0x00000008


	//----- nvinfo : EIATTR_FRAME_SIZE
	.align		4
.L_279:
        /*0678*/ 	.byte	0x04, 0x11
        /*067a*/ 	.short	(.L_281 - .L_280)
	.align		4
.L_280:
        /*067c*/ 	.word	index@($_cupy_boolrelextrema_2D_float64$_Z7greaterIdEbT_S0_)
        /*0680*/ 	.word	0x00000008


	//----- nvinfo : EIATTR_FRAME_SIZE
	.align		4
.L_281:
        /*0684*/ 	.byte	0x04, 0x11
        /*0686*/ 	.short	(.L_283 - .L_282)
	.align		4
.L_282:
        /*0688*/ 	.word	index@($_cupy_boolrelextrema_2D_float64$_Z5equalIlEbT_S0_)
        /*068c*/ 	.word	0x00000008


	//----- nvinfo : EIATTR_FRAME_SIZE
	.align		4
.L_283:
        /*0690*/ 	.byte	0x04, 0x11
        /*0692*/ 	.short	(.L_285 - .L_284)
	.align		4
.L_284:
        /*0694*/ 	.word	index@($_cupy_boolrelextrema_2D_float64$_Z5equalIiEbT_S0_)
        /*0698*/ 	.word	0x00000008


	//----- nvinfo : EIATTR_FRAME_SIZE
	.align		4
.L_285:
        /*069c*/ 	.byte	0x04, 0x11
        /*069e*/ 	.short	(.L_287 - .L_286)
	.align		4
.L_286:
        /*06a0*/ 	.word	index@($_cupy_boolrelextrema_2D_float64$_Z5equalIfEbT_S0_)
        /*06a4*/ 	.word	0x00000008


	//----- nvinfo : EIATTR_FRAME_SIZE
	.align		4
.L_287:
        /*06a8*/ 	.byte	0x04, 0x11
        /*06aa*/ 	.short	(.L_289 - .L_288)
	.align		4
.L_288:
        /*06ac*/ 	.word	index@($_cupy_boolrelextrema_2D_float64$_Z5equalIdEbT_S0_)
        /*06b0*/ 	.word	0x00000008


	//----- nvinfo : EIATTR_FRAME_SIZE
	.align		4
.L_289:
        /*06b4*/ 	.byte	0x04, 0x11
        /*06b6*/ 	.short	(.L_291 - .L_290)
	.align		4
.L_290:
        /*06b8*/ 	.word	index@($_cupy_boolrelextrema_2D_float64$_Z4lessIlEbT_S0_)
        /*06bc*/ 	.word	0x00000008


	//----- nvinfo : EIATTR_FRAME_SIZE
	.align		4
.L_291:
        /*06c0*/ 	.byte	0x04, 0x11
        /*06c2*/ 	.short	(.L_293 - .L_292)
	.align		4
.L_292:
        /*06c4*/ 	.word	index@($_cupy_boolrelextrema_2D_float64$_Z4lessIiEbT_S0_)
        /*06c8*/ 	.word	0x00000008


	//----- nvinfo : EIATTR_FRAME_SIZE
	.align		4
.L_293:
        /*06cc*/ 	.byte	0x04, 0x11
        /*06ce*/ 	.short	(.L_295 - .L_294)
	.align		4
.L_294:
        /*06d0*/ 	.word	index@($_cupy_boolrelextrema_2D_float64$_Z4lessIfEbT_S0_)
        /*06d4*/ 	.word	0x00000008


	//----- nvinfo : EIATTR_FRAME_SIZE
	.align		4
.L_295:
        /*06d8*/ 	.byte	0x04, 0x11
        /*06da*/ 	.short	(.L_297 - .L_296)
	.align		4
.L_296:
        /*06dc*/ 	.word	index@($_cupy_boolrelextrema_2D_float64$_Z4lessIdEbT_S0_)
        /*06e0*/ 	.word	0x00000008


	//----- nvinfo : EIATTR_FRAME_SIZE
	.align		4
.L_297:
        /*06e4*/ 	.byte	0x04, 0x11
        /*06e6*/ 	.short	(.L_299 - .L_298)
	.align		4
.L_298:
        /*06e8*/ 	.word	index@($_cupy_boolrelextrema_2D_float64$_Z13greater_equalIlEbT_S0_)
        /*06ec*/ 	.word	0x00000008


	//----- nvinfo : EIATTR_FRAME_SIZE
	.align		4
.L_299:
        /*06f0*/ 	.byte	0x04, 0x11
        /*06f2*/ 	.short	(.L_301 - .L_300)
	.align		4
.L_300:
        /*06f4*/ 	.word	index@($_cupy_boolrelextrema_2D_float64$_Z13greater_equalIiEbT_S0_)
        /*06f8*/ 	.word	0x00000008


	//----- nvinfo : EIATTR_FRAME_SIZE
	.align		4
.L_301:
        /*06fc*/ 	.byte	0x04, 0x11
        /*06fe*/ 	.short	(.L_303 - .L_302)
	.align		4
.L_302:
        /*0700*/ 	.word	index@($_cupy_boolrelextrema_2D_float64$_Z13greater_equalIfEbT_S0_)
        /*0704*/ 	.word	0x00000008


	//----- nvinfo : EIATTR_FRAME_SIZE
	.align		4
.L_303:
        /*0708*/ 	.byte	0x04, 0x11
        /*070a*/ 	.short	(.L_305 - .L_304)
	.align		4
.L_304:
        /*070c*/ 	.word	index@($_cupy_boolrelextrema_2D_float64$_Z13greater_equalIdEbT_S0_)
        /*0710*/ 	.word	0x00000008


	//----- nvinfo : EIATTR_FRAME_SIZE
	.align		4
.L_305:
        /*0714*/ 	.byte	0x04, 0x11
        /*0716*/ 	.short	(.L_307 - .L_306)
	.align		4
.L_306:
        /*0718*/ 	.word	index@($_cupy_boolrelextrema_2D_float64$_Z10less_equalIlEbT_S0_)
        /*071c*/ 	.word	0x00000008


	//----- nvinfo : EIATTR_FRAME_SIZE
	.align		4
.L_307:
        /*0720*/ 	.byte	0x04, 0x11
        /*0722*/ 	.short	(.L_309 - .L_308)
	.align		4
.L_308:
        /*0724*/ 	.word	index@($_cupy_boolrelextrema_2D_float64$_Z10less_equalIiEbT_S0_)
        /*0728*/ 	.word	0x00000008


	//----- nvinfo : EIATTR_FRAME_SIZE
	.align		4
.L_309:
        /*072c*/ 	.byte	0x04, 0x11
        /*072e*/ 	.short	(.L_311 - .L_310)
	.align		4
.L_310:
        /*0730*/ 	.word	index@($_cupy_boolrelextrema_2D_float64$_Z10less_equalIfEbT_S0_)
        /*0734*/ 	.word	0x00000008


	//----- nvinfo : EIATTR_FRAME_SIZE
	.align		4
.L_311:
        /*0738*/ 	.byte	0x04, 0x11
        /*073a*/ 	.short	(.L_313 - .L_312)
	.align		4
.L_312:
        /*073c*/ 	.word	index@($_cupy_boolrelextrema_2D_float64$_Z10less_equalIdEbT_S0_)
        /*0740*/ 	.word	0x00000008


	//----- nvinfo : EIATTR_FRAME_SIZE
	.align		4
.L_313:
        /*0744*/ 	.byte	0x04, 0x11
        /*0746*/ 	.short	(.L_315 - .L_314)
	.align		4
.L_314:
        /*0748*/ 	.word	index@(_cupy_boolrelextrema_2D_float64)
        /*074c*/ 	.word	0x00000008


	//----- nvinfo : EIATTR_REGCOUNT
	.align		4
.L_315:
        /*0750*/ 	.byte	0x04, 0x2f
        /*0752*/ 	.short	(.L_317 - .L_316)
	.align		4
.L_316:
        /*0754*/ 	.word	index@(_cupy_boolrelextrema_1D_int64)
        /*0758*/ 	.word	0x0000001e


	//----- nvinfo : EIATTR_FRAME_SIZE
	.align		4
.L_317:
        /*075c*/ 	.byte	0x04, 0x11
        /*075e*/ 	.short	(.L_319 - .L_318)
	.align		4
.L_318:
        /*0760*/ 	.word	index@($_cupy_boolrelextrema_1D_int64$_Z9not_equalIlEbT_S0_)
        /*0764*/ 	.word	0x00000008


	//----- nvinfo : EIATTR_FRAME_SIZE
	.align		4
.L_319:
        /*0768*/ 	.byte	0x04, 0x11
        /*076a*/ 	.short	(.L_321 - .L_320)
	.align		4
.L_320:
        /*076c*/ 	.word	index@($_cupy_boolrelextrema_1D_int64$_Z9not_equalIiEbT_S0_)
        /*0770*/ 	.word	0x00000008


	//----- nvinfo : EIATTR_FRAME_SIZE
	.align		4
.L_321:
        /*0774*/ 	.byte	0x04, 0x11
        /*0776*/ 	.short	(.L_323 - .L_322)
	.align		4
.L_322:
        /*0778*/ 	.word	index@($_cupy_boolrelextrema_1D_int64$_Z9not_equalIfEbT_S0_)
        /*077c*/ 	.word	0x00000008


	//----- nvinfo : EIATTR_FRAME_SIZE
	.align		4
.L_323:
        /*0780*/ 	.byte	0x04, 0x11
        /*0782*/ 	.short	(.L_325 - .L_324)
	.align		4
.L_324:
        /*0784*/ 	.word	index@($_cupy_boolrelextrema_1D_int64$_Z9not_equalIdEbT_S0_)
        /*0788*/ 	.word	0x00000008


	//----- nvinfo : EIATTR_FRAME_SIZE
	.align		4
.L_325:
        /*078c*/ 	.byte	0x04, 0x11
        /*078e*/ 	.short	(.L_327 - .L_326)
	.align		4
.L_326:
        /*0790*/ 	.word	index@($_cupy_boolrelextrema_1D_int64$_Z7greaterIlEbT_S0_)
        /*0794*/ 	.word	0x00000008


	//----- nvinfo : EIATTR_FRAME_SIZE
	.align		4
.L_327:
        /*0798*/ 	.byte	0x04, 0x11
        /*079a*/ 	.short	(.L_329 - .L_328)
	.align		4
.L_328:
        /*079c*/ 	.word	index@($_cupy_boolrelextrema_1D_int64$_Z7greaterIiEbT_S0_)
        /*07a0*/ 	.word	0x00000008


	//----- nvinfo : EIATTR_FRAME_SIZE
	.align		4
.L_329:
        /*07a4*/ 	.byte	0x04, 0x11
        /*07a6*/ 	.short	(.L_331 - .L_330)
	.align		4
.L_330:
        /*07a8*/ 	.word	index@($_cupy_boolrelextrema_1D_int64$_Z7greaterIfEbT_S0_)
        /*07ac*/ 	.word	0x00000008


	//----- nvinfo : EIATTR_FRAME_SIZE
	.align		4
.L_331:
        /*07b0*/ 	.byte	0x04, 0x11
        /*07b2*/ 	.short	(.L_333 - .L_332)
	.align		4
.L_332:
        /*07b4*/ 	.word	index@($_cupy_boolrelextrema_1D_int64$_Z7greaterIdEbT_S0_)
        /*07b8*/ 	.word	0x00000008


	//----- nvinfo : EIATTR_FRAME_SIZE
	.align		4
.L_333:
        /*07bc*/ 	.byte	0x04, 0x11
        /*07be*/ 	.short	(.L_335 - .L_334)
	.align		4
.L_334:
        /*07c0*/ 	.word	index@($_cupy_boolrelextrema_1D_int64$_Z5equalIlEbT_S0_)
        /*07c4*/ 	.word	0x00000008


	//----- nvinfo : EIATTR_FRAME_SIZE
	.align		4
.L_335:
        /*07c8*/ 	.byte	0x04, 0x11
        /*07ca*/ 	.short	(.L_337 - .L_336)
	.align		4
.L_336:
        /*07cc*/ 	.word	index@($_cupy_boolrelextrema_1D_int64$_Z5equalIiEbT_S0_)
        /*07d0*/ 	.word	0x00000008


	//----- nvinfo : EIATTR_FRAME_SIZE
	.align		4
.L_337:
        /*07d4*/ 	.byte	0x04, 0x11
        /*07d6*/ 	.short	(.L_339 - .L_338)
	.align		4
.L_338:
        /*07d8*/ 	.word	index@($_cupy_boolrelextrema_1D_int64$_Z5equalIfEbT_S0_)
        /*07dc*/ 	.word	0x00000008


	//----- nvinfo : EIATTR_FRAME_SIZE
	.align		4
.L_339:
        /*07e0*/ 	.byte	0x04, 0x11
        /*07e2*/ 	.short	(.L_341 - .L_340)
	.align		4
.L_340:
        /*07e4*/ 	.word	index@($_cupy_boolrelextrema_1D_int64$_Z5equalIdEbT_S0_)
        /*07e8*/ 	.word	0x00000008


	//----- nvinfo : EIATTR_FRAME_SIZE
	.align		4
.L_341:
        /*07ec*/ 	.byte	0x04, 0x11
        /*07ee*/ 	.short	(.L_343 - .L_342)
	.align		4
.L_342:
        /*07f0*/ 	.word	index@($_cupy_boolrelextrema_1D_int64$_Z4lessIlEbT_S0_)
        /*07f4*/ 	.word	0x00000008


	//----- nvinfo : EIATTR_FRAME_SIZE
	.align		4
.L_343:
        /*07f8*/ 	.byte	0x04, 0x11
        /*07fa*/ 	.short	(.L_345 - .L_344)
	.align		4
.L_344:
        /*07fc*/ 	.word	index@($_cupy_boolrelextrema_1D_int64$_Z4lessIiEbT_S0_)
        /*0800*/ 	.word	0x00000008


	//----- nvinfo : EIATTR_FRAME_SIZE
	.align		4
.L_345:
        /*0804*/ 	.byte	0x04, 0x11
        /*0806*/ 	.short	(.L_347 - .L_346)
	.align		4
.L_346:
        /*0808*/ 	.word	index@($_cupy_boolrelextrema_1D_int64$_Z4lessIfEbT_S0_)
        /*080c*/ 	.word	0x00000008


	//----- nvinfo : EIATTR_FRAME_SIZE
	.align		4
.L_347:
        /*0810*/ 	.byte	0x04, 0x11
        /*0812*/ 	.short	(.L_349 - .L_348)
	.align		4
.L_348:
        /*0814*/ 	.word	index@($_cupy_boolrelextrema_1D_int64$_Z4lessIdEbT_S0_)
        /*0818*/ 	.word	0x00000008


	//----- nvinfo : EIATTR_FRAME_SIZE
	.align		4
.L_349:
        /*081c*/ 	.byte	0x04, 0x11
        /*081e*/ 	.short	(.L_351 - .L_350)
	.align		4
.L_350:
        /*0820*/ 	.word	index@($_cupy_boolrelextrema_1D_int64$_Z13greater_equalIlEbT_S0_)
        /*0824*/ 	.word	0x00000008


	//----- nvinfo : EIATTR_FRAME_SIZE
	.align		4
.L_351:
        /*0828*/ 	.byte	0x04, 0x11
        /*082a*/ 	.short	(.L_353 - .L_352)
	.align		4
.L_352:
        /*082c*/ 	.word	index@($_cupy_boolrelextrema_1D_int64$_Z13greater_equalIiEbT_S0_)
        /*0830*/ 	.word	0x00000008


	//----- nvinfo : EIATTR_FRAME_SIZE
	.align		4
.L_353:
        /*0834*/ 	.byte	0x04, 0x11
        /*0836*/ 	.short	(.L_355 - .L_354)
	.align		4
.L_354:
        /*0838*/ 	.word	index@($_cupy_boolrelextrema_1D_int64$_Z13greater_equalIfEbT_S0_)
        /*083c*/ 	.word	0x00000008


	//----- nvinfo : EIATTR_FRAME_SIZE
	.align		4
.L_355:
        /*0840*/ 	.byte	0x04, 0x11
        /*0842*/ 	.short	(.L_357 - .L_356)
	.align		4
.L_356:
        /*0844*/ 	.word	index@($_cupy_boolrelextrema_1D_int64$_Z13greater_equalIdEbT_S0_)
        /*0848*/ 	.word	0x00000008


	//----- nvinfo : EIATTR_FRAME_SIZE
	.align		4
.L_357:
        /*084c*/ 	.byte	0x04, 0x11
        /*084e*/ 	.short	(.L_359 - .L_358)
	.align		4
.L_358:
        /*0850*/ 	.word	index@($_cupy_boolrelextrema_1D_int64$_Z10less_equalIlEbT_S0_)
        /*0854*/ 	.word	0x00000008


	//----- nvinfo : EIATTR_FRAME_SIZE
	.align		4
.L_359:
        /*0858*/ 	.byte	0x04, 0x11
        /*085a*/ 	.short	(.L_361 - .L_360)
	.align		4
.L_360:
        /*085c*/ 	.word	index@($_cupy_boolrelextrema_1D_int64$_Z10less_equalIiEbT_S0_)
        /*0860*/ 	.word	0x00000008


	//----- nvinfo : EIATTR_FRAME_SIZE
	.align		4
.L_361:
        /*0864*/ 	.byte	0x04, 0x11
        /*0866*/ 	.short	(.L_363 - .L_362)
	.align		4
.L_362:
        /*0868*/ 	.word	index@($_cupy_boolrelextrema_1D_int64$_Z10less_equalIfEbT_S0_)
        /*086c*/ 	.word	0x00000008


	//----- nvinfo : EIATTR_FRAME_SIZE
	.align		4
.L_363:
        /*0870*/ 	.byte	0x04, 0x11
        /*0872*/ 	.short	(.L_365 - .L_364)
	.align		4
.L_364:
        /*0874*/ 	.word	index@($_cupy_boolrelextrema_1D_int64$_Z10less_equalIdEbT_S0_)
        /*0878*/ 	.word	0x00000008


	//----- nvinfo : EIATTR_FRAME_SIZE
	.align		4
.L_365:
        /*087c*/ 	.byte	0x04, 0x11
        /*087e*/ 	.short	(.L_367 - .L_366)
	.align		4
.L_366:
        /*0880*/ 	.word	index@(_cupy_boolrelextrema_1D_int64)
        /*0884*/ 	.word	0x00000008


	//----- nvinfo : EIATTR_REGCOUNT
	.align		4
.L_367:
        /*0888*/ 	.byte	0x04, 0x2f
        /*088a*/ 	.short	(.L_369 - .L_368)
	.align		4
.L_368:
        /*088c*/ 	.word	index@(_cupy_boolrelextrema_2D_int64)
        /*0890*/ 	.word	0x00000020


	//----- nvinfo : EIATTR_FRAME_SIZE
	.align		4
.L_369:
        /*0894*/ 	.byte	0x04, 0x11
        /*0896*/ 	.short	(.L_371 - .L_370)
	.align		4
.L_370:
        /*0898*/ 	.word	index@($_cupy_boolrelextrema_2D_int64$_Z9not_equalIlEbT_S0_)
        /*089c*/ 	.word	0x00000008


	//----- nvinfo : EIATTR_FRAME_SIZE
	.align		4
.L_371:
        /*08a0*/ 	.byte	0x04, 0x11
        /*08a2*/ 	.short	(.L_373 - .L_372)
	.align		4
.L_372:
        /*08a4*/ 	.word	index@($_cupy_boolrelextrema_2D_int64$_Z9not_equalIiEbT_S0_)
        /*08a8*/ 	.word	0x00000008


	//----- nvinfo : EIATTR_FRAME_SIZE
	.align		4
.L_373:
        /*08ac*/ 	.byte	0x04, 0x11
        /*08ae*/ 	.short	(.L_375 - .L_374)
	.align		4
.L_374:
        /*08b0*/ 	.word	index@($_cupy_boolrelextrema_2D_int64$_Z9not_equalIfEbT_S0_)
        /*08b4*/ 	.word	0x00000008


	//----- nvinfo : EIATTR_FRAME_SIZE
	.align		4
.L_375:
        /*08b8*/ 	.byte	0x04, 0x11
        /*08ba*/ 	.short	(.L_377 - .L_376)
	.align		4
.L_376:
        /*08bc*/ 	.word	index@($_cupy_boolrelextrema_2D_int64$_Z9not_equalIdEbT_S0_)
        /*08c0*/ 	.word	0x00000008


	//----- nvinfo : EIATTR_FRAME_SIZE
	.align		4
.L_377:
        /*08c4*/ 	.byte	0x04, 0x11
        /*08c6*/ 	.short	(.L_379 - .L_378)
	.align		4
.L_378:
        /*08c8*/ 	.word	index@($_cupy_boolrelextrema_2D_int64$_Z7greaterIlEbT_S0_)
        /*08cc*/ 	.word	0x00000008


	//----- nvinfo : EIATTR_FRAME_SIZE
	.align		4
.L_379:
        /*08d0*/ 	.byte	0x04, 0x11
        /*08d2*/ 	.short	(.L_381 - .L_380)
	.align		4
.L_380:
        /*08d4*/ 	.word	index@($_cupy_boolrelextrema_2D_int64$_Z7greaterIiEbT_S0_)
        /*08d8*/ 	.word	0x00000008


	//----- nvinfo : EIATTR_FRAME_SIZE
	.align		4
.L_381:
        /*08dc*/ 	.byte	0x04, 0x11
        /*08de*/ 	.short	(.L_383 - .L_382)
	.align		4
.L_382:
        /*08e0*/ 	.word	index@($_cupy_boolrelextrema_2D_int64$_Z7greaterIfEbT_S0_)
        /*08e4*/ 	.word	0x00000008


	//----- nvinfo : EIATTR_FRAME_SIZE
	.align		4
.L_383:
        /*08e8*/ 	.byte	0x04, 0x11
        /*08ea*/ 	.short	(.L_385 - .L_384)
	.align		4
.L_384:
        /*08ec*/ 	.word	index@($_cupy_boolrelextrema_2D_int64$_Z7greaterIdEbT_S0_)
        /*08f0*/ 	.word	0x00000008


	//----- nvinfo : EIATTR_FRAME_SIZE
	.align		4
.L_385:
        /*08f4*/ 	.byte	0x04, 0x11
        /*08f6*/ 	.short	(.L_387 - .L_386)
	.align		4
.L_386:
        /*08f8*/ 	.word	index@($_cupy_boolrelextrema_2D_int64$_Z5equalIlEbT_S0_)
        /*08fc*/ 	.word	0x00000008


	//----- nvinfo : EIATTR_FRAME_SIZE
	.align		4
.L_387:
        /*0900*/ 	.byte	0x04, 0x11
        /*0902*/ 	.short	(.L_389 - .L_388)
	.align		4
.L_388:
        /*0904*/ 	.word	index@($_cupy_boolrelextrema_2D_int64$_Z5equalIiEbT_S0_)
        /*0908*/ 	.word	0x00000008


	//----- nvinfo : EIATTR_FRAME_SIZE
	.align		4
.L_389:
        /*090c*/ 	.byte	0x04, 0x11
        /*090e*/ 	.short	(.L_391 - .L_390)
	.align		4
.L_390:
        /*0910*/ 	.word	index@($_cupy_boolrelextrema_2D_int64$_Z5equalIfEbT_S0_)
        /*0914*/ 	.word	0x00000008


	//----- nvinfo : EIATTR_FRAME_SIZE
	.align		4
.L_391:
        /*0918*/ 	.byte	0x04, 0x11
        /*091a*/ 	.short	(.L_393 - .L_392)
	.align		4
.L_392:
        /*091c*/ 	.word	index@($_cupy_boolrelextrema_2D_int64$_Z5equalIdEbT_S0_)
        /*0920*/ 	.word	0x00000008


	//----- nvinfo : EIATTR_FRAME_SIZE
	.align		4
.L_393:
        /*0924*/ 	.byte	0x04, 0x11
        /*0926*/ 	.short	(.L_395 - .L_394)
	.align		4
.L_394:
        /*0928*/ 	.word	index@($_cupy_boolrelextrema_2D_int64$_Z4lessIlEbT_S0_)
        /*092c*/ 	.word	0x00000008


	//----- nvinfo : EIATTR_FRAME_SIZE
	.align		4
.L_395:
        /*0930*/ 	.byte	0x04, 0x11
        /*0932*/ 	.short	(.L_397 - .L_396)
	.align		4
.L_396:
        /*0934*/ 	.word	index@($_cupy_boolrelextrema_2D_int64$_Z4lessIiEbT_S0_)
        /*0938*/ 	.word	0x00000008


	//----- nvinfo : EIATTR_FRAME_SIZE
	.align		4
.L_397:
        /*093c*/ 	.byte	0x04, 0x11
        /*093e*/ 	.short	(.L_399 - .L_398)
	.align		4
.L_398:
        /*0940*/ 	.word	index@($_cupy_boolrelextrema_2D_int64$_Z4lessIfEbT_S0_)
        /*0944*/ 	.word	0x00000008


	//----- nvinfo : EIATTR_FRAME_SIZE
	.align		4
.L_399:
        /*0948*/ 	.byte	0x04, 0x11
        /*094a*/ 	.short	(.L_401 - .L_400)
	.align		4
.L_400:
        /*094c*/ 	.word	index@($_cupy_boolrelextrema_2D_int64$_Z4lessIdEbT_S0_)
        /*0950*/ 	.word	0x00000008


	//----- nvinfo : EIATTR_FRAME_SIZE
	.align		4
.L_401:
        /*0954*/ 	.byte	0x04, 0x11
        /*0956*/ 	.short	(.L_403 - .L_402)
	.align		4
.L_402:
        /*0958*/ 	.word	index@($_cupy_boolrelextrema_2D_int64$_Z13greater_equalIlEbT_S0_)
        /*095c*/ 	.word	0x00000008


	//----- nvinfo : EIATTR_FRAME_SIZE
	.align		4
.L_403:
        /*0960*/ 	.byte	0x04, 0x11
        /*0962*/ 	.short	(.L_405 - .L_404)
	.align		4
.L_404:
        /*0964*/ 	.word	index@($_cupy_boolrelextrema_2D_int64$_Z13greater_equalIiEbT_S0_)
        /*0968*/ 	.word	0x00000008


	//----- nvinfo : EIATTR_FRAME_SIZE
	.align		4
.L_405:
        /*096c*/ 	.byte	0x04, 0x11
        /*096e*/ 	.short	(.L_407 - .L_406)
	.align		4
.L_406:
        /*0970*/ 	.word	index@($_cupy_boolrelextrema_2D_int64$_Z13greater_equalIfEbT_S0_)
        /*0974*/ 	.word	0x00000008


	//----- nvinfo : EIATTR_FRAME_SIZE
	.align		4
.L_407:
        /*0978*/ 	.byte	0x04, 0x11
        /*097a*/ 	.short	(.L_409 - .L_408)
	.align		4
.L_408:
        /*097c*/ 	.word	index@($_cupy_boolrelextrema_2D_int64$_Z13greater_equalIdEbT_S0_)
        /*0980*/ 	.word	0x00000008


	//----- nvinfo : EIATTR_FRAME_SIZE
	.align		4
.L_409:
        /*0984*/ 	.byte	0x04, 0x11
        /*0986*/ 	.short	(.L_411 - .L_410)
	.align		4
.L_410:
        /*0988*/ 	.word	index@($_cupy_boolrelextrema_2D_int64$_Z10less_equalIlEbT_S0_)
        /*098c*/ 	.word	0x00000008


	//----- nvinfo : EIATTR_FRAME_SIZE
	.align		4
.L_411:
        /*0990*/ 	.byte	0x04, 0x11
        /*0992*/ 	.short	(.L_413 - .L_412)
	.align		4
.L_412:
        /*0994*/ 	.word	index@($_cupy_boolrelextrema_2D_int64$_Z10less_equalIiEbT_S0_)
        /*0998*/ 	.word	0x00000008


	//----- nvinfo : EIATTR_FRAME_SIZE
	.align		4
.L_413:
        /*099c*/ 	.byte	0x04, 0x11
        /*099e*/ 	.short	(.L_415 - .L_414)
	.align		4
.L_414:
        /*09a0*/ 	.word	index@($_cupy_boolrelextrema_2D_int64$_Z10less_equalIfEbT_S0_)
        /*09a4*/ 	.word	0x00000008


	//----- nvinfo : EIATTR_FRAME_SIZE
	.align		4
.L_415:
        /*09a8*/ 	.byte	0x04, 0x11
        /*09aa*/ 	.short	(.L_417 - .L_416)
	.align		4
.L_416:
        /*09ac*/ 	.word	index@($_cupy_boolrelextrema_2D_int64$_Z10less_equalIdEbT_S0_)
        /*09b0*/ 	.word	0x00000008


	//----- nvinfo : EIATTR_FRAME_SIZE
	.align		4
.L_417:
        /*09b4*/ 	.byte	0x04, 0x11
        /*09b6*/ 	.short	(.L_419 - .L_418)
	.align		4
.L_418:
        /*09b8*/ 	.word	index@(_cupy_boolrelextrema_2D_int64)
        /*09bc*/ 	.word	0x00000008


	//----- nvinfo : EIATTR_MIN_STACK_SIZE
	.align		4
.L_419:
        /*09c0*/ 	.byte	0x04, 0x12
        /*09c2*/ 	.short	(.L_421 - .L_420)
	.align		4
.L_420:
        /*09c4*/ 	.word	index@(_cupy_boolrelextrema_2D_int64)
        /*09c8*/ 	.word	0x00000008


	//----- nvinfo : EIATTR_MIN_STACK_SIZE
	.align		4
.L_421:
        /*09cc*/ 	.byte	0x04, 0x12
        /*09ce*/ 	.short	(.L_423 - .L_422)
	.align		4
.L_422:
        /*09d0*/ 	.word	index@(_cupy_boolrelextrema_1D_int64)
        /*09d4*/ 	.word	0x00000008


	//----- nvinfo : EIATTR_MIN_STACK_SIZE
	.align		4
.L_423:
        /*09d8*/ 	.byte	0x04, 0x12
        /*09da*/ 	.short	(.L_425 - .L_424)
	.align		4
.L_424:
        /*09dc*/ 	.word	index@(_cupy_boolrelextrema_2D_float64)
        /*09e0*/ 	.word	0x00000008


	//----- nvinfo : EIATTR_MIN_STACK_SIZE
	.align		4
.L_425:
        /*09e4*/ 	.byte	0x04, 0x12
        /*09e6*/ 	.short	(.L_427 - .L_426)
	.align		4
.L_426:
        /*09e8*/ 	.word	index@(_cupy_boolrelextrema_1D_float64)
        /*09ec*/ 	.word	0x00000008


	//----- nvinfo : EIATTR_MIN_STACK_SIZE
	.align		4
.L_427:
        /*09f0*/ 	.byte	0x04, 0x12
        /*09f2*/ 	.short	(.L_429 - .L_428)
	.align		4
.L_428:
        /*09f4*/ 	.word	index@(_cupy_boolrelextrema_2D_int32)
        /*09f8*/ 	.word	0x00000000


	//----- nvinfo : EIATTR_MIN_STACK_SIZE
	.align		4
.L_429:
        /*09fc*/ 	.byte	0x04, 0x12
        /*09fe*/ 	.short	(.L_431 - .L_430)
	.align		4
.L_430:
        /*0a00*/ 	.word	index@(_cupy_boolrelextrema_1D_int32)
        /*0a04*/ 	.word	0x00000000


	//----- nvinfo : EIATTR_MIN_STACK_SIZE
	.align		4
.L_431:
        /*0a08*/ 	.byte	0x04, 0x12
        /*0a0a*/ 	.short	(.L_433 - .L_432)
	.align		4
.L_432:
        /*0a0c*/ 	.word	index@(_cupy_boolrelextrema_2D_float32)
        /*0a10*/ 	.word	0x00000000


	//----- nvinfo : EIATTR_MIN_STACK_SIZE
	.align		4
.L_433:
        /*0a14*/ 	.byte	0x04, 0x12
        /*0a16*/ 	.short	(.L_435 - .L_434)
	.align		4
.L_434:
        /*0a18*/ 	.word	index@(_cupy_boolrelextrema_1D_float32)
        /*0a1c*/ 	.word	0x00000000
.L_435:


//--------------------- .nv.compat                --------------------------
	.section	.nv.compat,"",@"SHT_CUDA_COMPAT_INFO"
	.align	4
        /*0000*/ 	.byte	0x02, 0x09, 0x00, 0x00, 0x02, 0x02, 0x01, 0x00, 0x02, 0x05, 0x05, 0x00, 0x03, 0x07, 0x01, 0x01
        /*0010*/ 	.byte	0x02, 0x03, 0x00, 0x00, 0x02, 0x06, 0x01, 0x00, 0x04, 0x0b, 0x08, 0x00, 0x01, 0x00, 0x00, 0x00
        /*0020*/ 	.byte	0x00, 0x00, 0x00, 0x00


//--------------------- .nv.info._cupy_boolrelextrema_2D_int64 --------------------------
	.section	.nv.info._cupy_boolrelextrema_2D_int64,"",@"SHT_CUDA_INFO"
	.sectionflags	@""
	.align	4


	//----- nvinfo : EIATTR_CUDA_API_VERSION
	.align		4
        /*0000*/ 	.byte	0x04, 0x37
        /*0002*/ 	.short	(.L_437 - .L_436)
.L_436:
        /*0004*/ 	.word	0x00000082


	//----- nvinfo : EIATTR_KPARAM_INFO
	.align		4
.L_437:
        /*0008*/ 	.byte	0x04, 0x17
        /*000a*/ 	.short	(.L_439 - .L_438)
.L_438:
        /*000c*/ 	.word	0x00000000
        /*0010*/ 	.short	0x0007
        /*0012*/ 	.short	0x0020
        /*0014*/ 	.byte	0x00, 0xf5, 0x21, 0x00


	//----- nvinfo : EIATTR_KPARAM_INFO
	.align		4
.L_439:
        /*0018*/ 	.byte	0x04, 0x17
        /*001a*/ 	.short	(.L_441 - .L_440)
.L_440:
        /*001c*/ 	.word	0x00000000
        /*0020*/ 	.short	0x0006
        /*0022*/ 	.short	0x0018
        /*0024*/ 	.byte	0x00, 0xf5, 0x21, 0x00


	//----- nvinfo : EIATTR_KPARAM_INFO
	.align		4
.L_441:
        /*0028*/ 	.byte	0x04, 0x17
        /*002a*/ 	.short	(.L_443 - .L_442)
.L_442:
        /*002c*/ 	.word	0x00000000
        /*0030*/ 	.short	0x0005
        /*0032*/ 	.short	0x0014
        /*0034*/ 	.byte	0x00, 0xf0, 0x11, 0x00


	//----- nvinfo : EIATTR_KPARAM_INFO
	.align		4
.L_443:
        /*0038*/ 	.byte	0x04, 0x17
        /*003a*/ 	.short	(.L_445 - .L_444)
.L_444:
        /*003c*/ 	.word	0x00000000
        /*0040*/ 	.short	0x0004
        /*0042*/ 	.short	0x0010
        /*0044*/ 	.byte	0x00, 0xf0, 0x11, 0x00


	//----- nvinfo : EIATTR_KPARAM_INFO
	.align		4
.L_445:
        /*0048*/ 	.byte	0x04, 0x17
        /*004a*/ 	.short	(.L_447 - .L_446)
.L_446:
        /*004c*/ 	.word	0x00000000
        /*0050*/ 	.short	0x0003
        /*0052*/ 	.short	0x000c
        /*0054*/ 	.byte	0x00, 0xf0, 0x05, 0x00


	//----- nvinfo : EIATTR_KPARAM_INFO
	.align		4
.L_447:
        /*0058*/ 	.byte	0x04, 0x17
        /*005a*/ 	.short	(.L_449 - .L_448)
.L_448:
        /*005c*/ 	.word	0x00000000
        /*0060*/ 	.short	0x0002
        /*0062*/ 	.short	0x0008
        /*0064*/ 	.byte	0x00, 0xf0, 0x11, 0x00


	//----- nvinfo : EIATTR_KPARAM_INFO
	.align		4
.L_449:
        /*0068*/ 	.byte	0x04, 0x17
        /*006a*/ 	.short	(.L_451 - .L_450)
.L_450:
        /*006c*/ 	.word	0x00000000
        /*0070*/ 	.short	0x0001
        /*0072*/ 	.short	0x0004
        /*0074*/ 	.byte	0x00, 0xf0, 0x11, 0x00


	//----- nvinfo : EIATTR_KPARAM_INFO
	.align		4
.L_451:
        /*0078*/ 	.byte	0x04, 0x17
        /*007a*/ 	.short	(.L_453 - .L_452)
.L_452:
        /*007c*/ 	.word	0x00000000
        /*0080*/ 	.short	0x0000
        /*0082*/ 	.short	0x0000
        /*0084*/ 	.byte	0x00, 0xf0, 0x11, 0x00


	//----- nvinfo : EIATTR_SPARSE_MMA_MASK
	.align		4
.L_453:
        /*0088*/ 	.byte	0x03, 0x50
        /*008a*/ 	.short	0x0000


	//----- nvinfo : EIATTR_MAXREG_COUNT
	.align		4
        /*008c*/ 	.byte	0x03, 0x1b
        /*008e*/ 	.short	0x0080


	//----- nvinfo : EIATTR_MERCURY_ISA_VERSION
	.align		4
        /*0090*/ 	.byte	0x03, 0x5f
        /*0092*/ 	.short	0x0101


	//----- nvinfo : EIATTR_VRC_CTA_INIT_COUNT
	.align		4
        /*0094*/ 	.byte	0x02, 0x4a
	.zero		1
	.zero		1


	//----- nvinfo : EIATTR_EXIT_INSTR_OFFSETS
	.align		4
        /*0098*/ 	.byte	0x04, 0x1c
        /*009a*/ 	.short	(.L_455 - .L_454)


	//   ....[0]....
.L_454:
        /*009c*/ 	.word	0x000000e0


	//   ....[1]....
        /*00a0*/ 	.word	0x00004560


	//----- nvinfo : EIATTR_MAX_THREADS
	.align		4
.L_455:
        /*00a4*/ 	.byte	0x04, 0x05
        /*00a6*/ 	.short	(.L_457 - .L_456)
.L_456:
        /*00a8*/ 	.word	0x00000200
        /*00ac*/ 	.word	0x00000001
        /*00b0*/ 	.word	0x00000001


	//----- nvinfo : EIATTR_CRS_STACK_SIZE
	.align		4
.L_457:
        /*00b4*/ 	.byte	0x04, 0x1e
        /*00b6*/ 	.short	(.L_459 - .L_458)
.L_458:
        /*00b8*/ 	.word	0x00000000


	//----- nvinfo : EIATTR_CBANK_PARAM_SIZE
	.align		4
.L_459:
        /*00bc*/ 	.byte	0x03, 0x19
        /*00be*/ 	.short	0x0028


	//----- nvinfo : EIATTR_PARAM_CBANK
	.align		4
        /*00c0*/ 	.byte	0x04, 0x0a
        /*00c2*/ 	.short	(.L_461 - .L_460)
	.align		4
.L_460:
        /*00c4*/ 	.word	index@(.nv.constant0._cupy_boolrelextrema_2D_int64)
        /*00c8*/ 	.short	0x0380
        /*00ca*/ 	.short	0x0028


	//----- nvinfo : EIATTR_SW_WAR
	.align		4
.L_461:
        /*00cc*/ 	.byte	0x04, 0x36
        /*00ce*/ 	.short	(.L_463 - .L_462)
.L_462:
        /*00d0*/ 	.word	0x00000008
.L_463:


//--------------------- .nv.info._cupy_boolrelextrema_1D_int64 --------------------------
	.section	.nv.info._cupy_boolrelextrema_1D_int64,"",@"SHT_CUDA_INFO"
	.sectionflags	@""
	.align	4


	//----- nvinfo : EIATTR_CUDA_API_VERSION
	.align		4
        /*0000*/ 	.byte	0x04, 0x37
        /*0002*/ 	.short	(.L_465 - .L_464)
.L_464:
        /*0004*/ 	.word	0x00000082


	//----- nvinfo : EIATTR_KPARAM_INFO
	.align		4
.L_465:
        /*0008*/ 	.byte	0x04, 0x17
        /*000a*/ 	.short	(.L_467 - .L_466)
.L_466:
        /*000c*/ 	.word	0x00000000
        /*0010*/ 	.short	0x0005
        /*0012*/ 	.short	0x0018
        /*0014*/ 	.byte	0x00, 0xf5, 0x21, 0x00


	//----- nvinfo : EIATTR_KPARAM_INFO
	.align		4
.L_467:
        /*0018*/ 	.byte	0x04, 0x17
        /*001a*/ 	.short	(.L_469 - .L_468)
.L_468:
        /*001c*/ 	.word	0x00000000
        /*0020*/ 	.short	0x0004
        /*0022*/ 	.short	0x0010
        /*0024*/ 	.byte	0x00, 0xf5, 0x21, 0x00


	//----- nvinfo : EIATTR_KPARAM_INFO
	.align		4
.L_469:
        /*0028*/ 	.byte	0x04, 0x17
        /*002a*/ 	.short	(.L_471 - .L_470)
.L_470:
        /*002c*/ 	.word	0x00000000
        /*0030*/ 	.short	0x0003
        /*0032*/ 	.short	0x000c
        /*0034*/ 	.byte	0x00, 0xf0, 0x11, 0x00


	//----- nvinfo : EIATTR_KPARAM_INFO
	.align		4
.L_471:
        /*0038*/ 	.byte	0x04, 0x17
        /*003a*/ 	.short	(.L_473 - .L_472)
.L_472:
        /*003c*/ 	.word	0x00000000
        /*0040*/ 	.short	0x0002
        /*0042*/ 	.short	0x0008
        /*0044*/ 	.byte	0x00, 0xf0, 0x05, 0x00


	//----- nvinfo : EIATTR_KPARAM_INFO
	.align		4
.L_473:
        /*0048*/ 	.byte	0x04, 0x17
        /*004a*/ 	.short	(.L_475 - .L_474)
.L_474:
        /*004c*/ 	.word	0x00000000
        /*0050*/ 	.short	0x0001
        /*0052*/ 	.short	0x0004
        /*0054*/ 	.byte	0x00, 0xf0, 0x11, 0x00


	//----- nvinfo : EIATTR_KPARAM_INFO
	.align		4
.L_475:
        /*0058*/ 	.byte	0x04, 0x17
        /*005a*/ 	.short	(.L_477 - .L_476)
.L_476:
        /*005c*/ 	.word	0x00000000
        /*0060*/ 	.short	0x0000
        /*0062*/ 	.short	0x0000
        /*0064*/ 	.byte	0x00, 0xf0, 0x11, 0x00


	//----- nvinfo : EIATTR_SPARSE_MMA_MASK
	.align		4
.L_477:
        /*0068*/ 	.byte	0x03, 0x50
        /*006a*/ 	.short	0x0000


	//----- nvinfo : EIATTR_MAXREG_COUNT
	.align		4
        /*006c*/ 	.byte	0x03, 0x1b
        /*006e*/ 	.short	0x0080


	//----- nvinfo : EIATTR_MERCURY_ISA_VERSION
	.align		4
        /*0070*/ 	.byte	0x03, 0x5f
        /*0072*/ 	.short	0x0101


	//----- nvinfo : EIATTR_VRC_CTA_INIT_COUNT
	.align		4
        /*0074*/ 	.byte	0x02, 0x4a
	.zero		1
	.zero		1


	//----- nvinfo : EIATTR_EXIT_INSTR_OFFSETS
	.align		4
        /*0078*/ 	.byte	0x04, 0x1c
        /*007a*/ 	.short	(.L_479 - .L_478)


	//   ....[0]....
.L_478:
        /*007c*/ 	.word	0x000000b0


	//   ....[1]....
        /*0080*/ 	.word	0x00000190


	//   ....[2]....
        /*0084*/ 	.word	0x00001320


	//   ....[3]....
        /*0088*/ 	.word	0x00002290


	//----- nvinfo : EIATTR_MAX_THREADS
	.align		4
.L_479:
        /*008c*/ 	.byte	0x04, 0x05
        /*008e*/ 	.short	(.L_481 - .L_480)
.L_480:
        /*0090*/ 	.word	0x00000200
        /*0094*/ 	.word	0x00000001
        /*0098*/ 	.word	0x00000001


	//----- nvinfo : EIATTR_CRS_STACK_SIZE
	.align		4
.L_481:
        /*009c*/ 	.byte	0x04, 0x1e
        /*009e*/ 	.short	(.L_483 - .L_482)
.L_482:
        /*00a0*/ 	.word	0x00000000


	//----- nvinfo : EIATTR_CBANK_PARAM_SIZE
	.align		4
.L_483:
        /*00a4*/ 	.byte	0x03, 0x19
        /*00a6*/ 	.short	0x0020


	//----- nvinfo : EIATTR_PARAM_CBANK
	.align		4
        /*00a8*/ 	.byte	0x04, 0x0a
        /*00aa*/ 	.short	(.L_485 - .L_484)
	.align		4
.L_484:
        /*00ac*/ 	.word	index@(.nv.constant0._cupy_boolrelextrema_1D_int64)
        /*00b0*/ 	.short	0x0380
        /*00b2*/ 	.short	0x0020


	//----- nvinfo : EIATTR_SW_WAR
	.align		4
.L_485:
        /*00b4*/ 	.byte	0x04, 0x36
        /*00b6*/ 	.short	(.L_487 - .L_486)
.L_486:
        /*00b8*/ 	.word	0x00000008
.L_487:


//--------------------- .nv.info._cupy_boolrelextrema_2D_float64 --------------------------
	.section	.nv.info._cupy_boolrelextrema_2D_float64,"",@"SHT_CUDA_INFO"
	.sectionflags	@""
	.align	4


	//----- nvinfo : EIATTR_CUDA_API_VERSION
	.align		4
        /*0000*/ 	.byte	0x04, 0x37
        /*0002*/ 	.short	(.L_489 - .L_488)
.L_488:
        /*0004*/ 	.word	0x00000082


	//----- nvinfo : EIATTR_KPARAM_INFO
	.align		4
.L_489:
        /*0008*/ 	.byte	0x04, 0x17
        /*000a*/ 	.short	(.L_491 - .L_490)
.L_490:
        /*000c*/ 	.word	0x00000000
        /*0010*/ 	.short	0x0007
        /*0012*/ 	.short	0x0020
        /*0014*/ 	.byte	0x00, 0xf5, 0x21, 0x00


	//----- nvinfo : EIATTR_KPARAM_INFO
	.align		4
.L_491:
        /*0018*/ 	.byte	0x04, 0x17
        /*001a*/ 	.short	(.L_493 - .L_492)
.L_492:
        /*001c*/ 	.word	0x00000000
        /*0020*/ 	.short	0x0006
        /*0022*/ 	.short	0x0018
        /*0024*/ 	.byte	0x00, 0xf5, 0x21, 0x00


	//----- nvinfo : EIATTR_KPARAM_INFO
	.align		4
.L_493:
        /*0028*/ 	.byte	0x04, 0x17
        /*002a*/ 	.short	(.L_495 - .L_494)
.L_494:
        /*002c*/ 	.word	0x00000000
        /*0030*/ 	.short	0x0005
        /*0032*/ 	.short	0x0014
        /*0034*/ 	.byte	0x00, 0xf0, 0x11, 0x00


	//----- nvinfo : EIATTR_KPARAM_INFO
	.align		4
.L_495:
        /*0038*/ 	.byte	0x04, 0x17
        /*003a*/ 	.short	(.L_497 - .L_496)
.L_496:
        /*003c*/ 	.word	0x00000000
        /*0040*/ 	.short	0x0004
        /*0042*/ 	.short	0x0010
        /*0044*/ 	.byte	0x00, 0xf0, 0x11, 0x00


	//----- nvinfo : EIATTR_KPARAM_INFO
	.align		4
.L_497:
        /*0048*/ 	.byte	0x04, 0x17
        /*004a*/ 	.short	(.L_499 - .L_498)
.L_498:
        /*004c*/ 	.word	0x00000000
        /*0050*/ 	.short	0x0003
        /*0052*/ 	.short	0x000c
        /*0054*/ 	.byte	0x00, 0xf0, 0x05, 0x00


	//----- nvinfo : EIATTR_KPARAM_INFO
	.align		4
.L_499:
        /*0058*/ 	.byte	0x04, 0x17
        /*005a*/ 	.short	(.L_501 - .L_500)
.L_500:
        /*005c*/ 	.word	0x00000000
        /*0060*/ 	.short	0x0002
        /*0062*/ 	.short	0x0008
        /*0064*/ 	.byte	0x00, 0xf0, 0x11, 0x00


	//----- nvinfo : EIATTR_KPARAM_INFO
	.align		4
.L_501:
        /*0068*/ 	.byte	0x04, 0x17
        /*006a*/ 	.short	(.L_503 - .L_502)
.L_502:
        /*006c*/ 	.word	0x00000000
        /*0070*/ 	.short	0x0001
        /*0072*/ 	.short	0x0004
        /*0074*/ 	.byte	0x00, 0xf0, 0x11, 0x00


	//----- nvinfo : EIATTR_KPARAM_INFO
	.align		4
.L_503:
        /*0078*/ 	.byte	0x04, 0x17
        /*007a*/ 	.short	(.L_505 - .L_504)
.L_504:
        /*007c*/ 	.word	0x00000000
        /*0080*/ 	.short	0x0000
        /*0082*/ 	.short	0x0000
        /*0084*/ 	.byte	0x00, 0xf0, 0x11, 0x00


	//----- nvinfo : EIATTR_SPARSE_MMA_MASK
	.align		4
.L_505:
        /*0088*/ 	.byte	0x03, 0x50
        /*008a*/ 	.short	0x0000


	//----- nvinfo : EIATTR_MAXREG_COUNT
	.align		4
        /*008c*/ 	.byte	0x03, 0x1b
        /*008e*/ 	.short	0x0080


	//----- nvinfo : EIATTR_MERCURY_ISA_VERSION
	.align		4
        /*0090*/ 	.byte	0x03, 0x5f
        /*0092*/ 	.short	0x0101


	//----- nvinfo : EIATTR_VRC_CTA_INIT_COUNT
	.align		4
        /*0094*/ 	.byte	0x02, 0x4a
	.zero		1
	.zero		1


	//----- nvinfo : EIATTR_EXIT_INSTR_OFFSETS
	.align		4
        /*0098*/ 	.byte	0x04, 0x1c
        /*009a*/ 	.short	(.L_507 - .L_506)


	//   ....[0]....
.L_506:
        /*009c*/ 	.word	0x000000e0


	//   ....[1]....
        /*00a0*/ 	.word	0x00004560


	//----- nvinfo : EIATTR_MAX_THREADS
	.align		4
.L_507:
        /*00a4*/ 	.byte	0x04, 0x05
        /*00a6*/ 	.short	(.L_509 - .L_508)
.L_508:
        /*00a8*/ 	.word	0x00000200
        /*00ac*/ 	.word	0x00000001
        /*00b0*/ 	.word	0x00000001


	//----- nvinfo : EIATTR_CRS_STACK_SIZE
	.align		4
.L_509:
        /*00b4*/ 	.byte	0x04, 0x1e
        /*00b6*/ 	.short	(.L_511 - .L_510)
.L_510:
        /*00b8*/ 	.word	0x00000000


	//----- nvinfo : EIATTR_CBANK_PARAM_SIZE
	.align		4
.L_511:
        /*00bc*/ 	.byte	0x03, 0x19
        /*00be*/ 	.short	0x0028


	//----- nvinfo : EIATTR_PARAM_CBANK
	.align		4
        /*00c0*/ 	.byte	0x04, 0x0a
        /*00c2*/ 	.short	(.L_513 - .L_512)
	.align		4
.L_512:
        /*00c4*/ 	.word	index@(.nv.constant0._cupy_boolrelextrema_2D_float64)
        /*00c8*/ 	.short	0x0380
        /*00ca*/ 	.short	0x0028


	//----- nvinfo : EIATTR_SW_WAR
	.align		4
.L_513:
        /*00cc*/ 	.byte	0x04, 0x36
        /*00ce*/ 	.short	(.L_515 - .L_514)
.L_514:
        /*00d0*/ 	.word	0x00000008
.L_515:


//--------------------- .nv.info._cupy_boolrelextrema_1D_float64 --------------------------
	.section	.nv.info._cupy_boolrelextrema_1D_float64,"",@"SHT_CUDA_INFO"
	.sectionflags	@""
	.align	4


	//----- nvinfo : EIATTR_CUDA_API_VERSION
	.align		4
        /*0000*/ 	.byte	0x04, 0x37
        /*0002*/ 	.short	(.L_517 - .L_516)
.L_516:
        /*0004*/ 	.word	0x00000082


	//----- nvinfo : EIATTR_KPARAM_INFO
	.align		4
.L_517:
        /*0008*/ 	.byte	0x04, 0x17
        /*000a*/ 	.short	(.L_519 - .L_518)
.L_518:
        /*000c*/ 	.word	0x00000000
        /*0010*/ 	.short	0x0005
        /*0012*/ 	.short	0x0018
        /*0014*/ 	.byte	0x00, 0xf5, 0x21, 0x00


	//----- nvinfo : EIATTR_KPARAM_INFO
	.align		4
.L_519:
        /*0018*/ 	.byte	0x04, 0x17
        /*001a*/ 	.short	(.L_521 - .L_520)
.L_520:
        /*001c*/ 	.word	0x00000000
        /*0020*/ 	.short	0x0004
        /*0022*/ 	.short	0x0010
        /*0024*/ 	.byte	0x00, 0xf5, 0x21, 0x00


	//----- nvinfo : EIATTR_KPARAM_INFO
	.align		4
.L_521:
        /*0028*/ 	.byte	0x04, 0x17
        /*002a*/ 	.short	(.L_523 - .L_522)
.L_522:
        /*002c*/ 	.word	0x00000000
        /*0030*/ 	.short	0x0003
        /*0032*/ 	.short	0x000c
        /*0034*/ 	.byte	0x00, 0xf0, 0x11, 0x00


	//----- nvinfo : EIATTR_KPARAM_INFO
	.align		4
.L_523:
        /*0038*/ 	.byte	0x04, 0x17
        /*003a*/ 	.short	(.L_525 - .L_524)
.L_524:
        /*003c*/ 	.word	0x00000000
        /*0040*/ 	.short	0x0002
        /*0042*/ 	.short	0x0008
        /*0044*/ 	.byte	0x00, 0xf0, 0x05, 0x00


	//----- nvinfo : EIATTR_KPARAM_INFO
	.align		4
.L_525:
        /*0048*/ 	.byte	0x04, 0x17
        /*004a*/ 	.short	(.L_527 - .L_526)
.L_526:
        /*004c*/ 	.word	0x00000000
        /*0050*/ 	.short	0x0001
        /*0052*/ 	.short	0x0004
        /*0054*/ 	.byte	0x00, 0xf0, 0x11, 0x00


	//----- nvinfo : EIATTR_KPARAM_INFO
	.align		4
.L_527:
        /*0058*/ 	.byte	0x04, 0x17
        /*005a*/ 	.short	(.L_529 - .L_528)
.L_528:
        /*005c*/ 	.word	0x00000000
        /*0060*/ 	.short	0x0000
        /*0062*/ 	.short	0x0000
        /*0064*/ 	.byte	0x00, 0xf0, 0x11, 0x00


	//----- nvinfo : EIATTR_SPARSE_MMA_MASK
	.align		4
.L_529:
        /*0068*/ 	.byte	0x03, 0x50
        /*006a*/ 	.short	0x0000


	//----- nvinfo : EIATTR_MAXREG_COUNT
	.align		4
        /*006c*/ 	.byte	0x03, 0x1b
        /*006e*/ 	.short	0x0080


	//----- nvinfo : EIATTR_MERCURY_ISA_VERSION
	.align		4
        /*0070*/ 	.byte	0x03, 0x5f
        /*0072*/ 	.short	0x0101


	//----- nvinfo : EIATTR_VRC_CTA_INIT_COUNT
	.align		4
        /*0074*/ 	.byte	0x02, 0x4a
	.zero		1
	.zero		1


	//----- nvinfo : EIATTR_EXIT_INSTR_OFFSETS
	.align		4
        /*0078*/ 	.byte	0x04, 0x1c
        /*007a*/ 	.short	(.L_531 - .L_530)


	//   ....[0]....
.L_530:
        /*007c*/ 	.word	0x000000b0


	//   ....[1]....
        /*0080*/ 	.word	0x00000190


	//   ....[2]....
        /*0084*/ 	.word	0x00001320


	//   ....[3]....
        /*0088*/ 	.word	0x00002290


	//----- nvinfo : EIATTR_MAX_THREADS
	.align		4
.L_531:
        /*008c*/ 	.byte	0x04, 0x05
        /*008e*/ 	.short	(.L_533 - .L_532)
.L_532:
        /*0090*/ 	.word	0x00000200
        /*0094*/ 	.word	0x00000001
        /*0098*/ 	.word	0x00000001


	//----- nvinfo : EIATTR_CRS_STACK_SIZE
	.align		4
.L_533:
        /*009c*/ 	.byte	0x04, 0x1e
        /*009e*/ 	.short	(.L_535 - .L_534)
.L_534:
        /*00a0*/ 	.word	0x00000000


	//----- nvinfo : EIATTR_CBANK_PARAM_SIZE
	.align		4
.L_535:
        /*00a4*/ 	.byte	0x03, 0x19
        /*00a6*/ 	.short	0x0020


	//----- nvinfo : EIATTR_PARAM_CBANK
	.align		4
        /*00a8*/ 	.byte	0x04, 0x0a
        /*00aa*/ 	.short	(.L_537 - .L_536)
	.align		4
.L_536:
        /*00ac*/ 	.word	index@(.nv.constant0._cupy_boolrelextrema_1D_float64)
        /*00b0*/ 	.short	0x0380
        /*00b2*/ 	.short	0x0020


	//----- nvinfo : EIATTR_SW_WAR
	.align		4
.L_537:
        /*00b4*/ 	.byte	0x04, 0x36
        /*00b6*/ 	.short	(.L_539 - .L_538)
.L_538:
        /*00b8*/ 	.word	0x00000008
.L_539:


//--------------------- .nv.info._cupy_boolrelextrema_2D_int32 --------------------------
	.section	.nv.info._cupy_boolrelextrema_2D_int32,"",@"SHT_CUDA_INFO"
	.sectionflags	@""
	.align	4


	//----- nvinfo : EIATTR_CUDA_API_VERSION
	.align		4
        /*0000*/ 	.byte	0x04, 0x37
        /*0002*/ 	.short	(.L_541 - .L_540)
.L_540:
        /*0004*/ 	.word	0x00000082


	//----- nvinfo : EIATTR_KPARAM_INFO
	.align		4
.L_541:
        /*0008*/ 	.byte	0x04, 0x17
        /*000a*/ 	.short	(.L_543 - .L_542)
.L_542:
        /*000c*/ 	.word	0x00000000
        /*0010*/ 	.short	0x0007
        /*0012*/ 	.short	0x0020
        /*0014*/ 	.byte	0x00, 0xf5, 0x21, 0x00


	//----- nvinfo : EIATTR_KPARAM_INFO
	.align		4
.L_543:
        /*0018*/ 	.byte	0x04, 0x17
        /*001a*/ 	.short	(.L_545 - .L_544)
.L_544:
        /*001c*/ 	.word	0x00000000
        /*0020*/ 	.short	0x0006
        /*0022*/ 	.short	0x0018
        /*0024*/ 	.byte	0x00, 0xf5, 0x21, 0x00


	//----- nvinfo : EIATTR_KPARAM_INFO
	.align		4
.L_545:
        /*0028*/ 	.byte	0x04, 0x17
        /*002a*/ 	.short	(.L_547 - .L_546)
.L_546:
        /*002c*/ 	.word	0x00000000
        /*0030*/ 	.short	0x0005
        /*0032*/ 	.short	0x0014
        /*0034*/ 	.byte	0x00, 0xf0, 0x11, 0x00


	//----- nvinfo : EIATTR_KPARAM_INFO
	.align		4
.L_547:
        /*0038*/ 	.byte	0x04, 0x17
        /*003a*/ 	.short	(.L_549 - .L_548)
.L_548:
        /*003c*/ 	.word	0x00000000
        /*0040*/ 	.short	0x0004
        /*0042*/ 	.short	0x0010
        /*0044*/ 	.byte	0x00, 0xf0, 0x11, 0x00


	//----- nvinfo : EIATTR_KPARAM_INFO
	.align		4
.L_549:
        /*0048*/ 	.byte	0x04, 0x17
        /*004a*/ 	.short	(.L_551 - .L_550)
.L_550:
        /*004c*/ 	.word	0x00000000
        /*0050*/ 	.short	0x0003
        /*0052*/ 	.short	0x000c
        /*0054*/ 	.byte	0x00, 0xf0, 0x05, 0x00


	//----- nvinfo : EIATTR_KPARAM_INFO
	.align		4
.L_551:
        /*0058*/ 	.byte	0x04, 0x17
        /*005a*/ 	.short	(.L_553 - .L_552)
.L_552:
        /*005c*/ 	.word	0x00000000
        /*0060*/ 	.short	0x0002
        /*0062*/ 	.short	0x0008
        /*0064*/ 	.byte	0x00, 0xf0, 0x11, 0x00


	//----- nvinfo : EIATTR_KPARAM_INFO
	.align		4
.L_553:
        /*0068*/ 	.byte	0x04, 0x17
        /*006a*/ 	.short	(.L_555 - .L_554)
.L_554:
        /*006c*/ 	.word	0x00000000
        /*0070*/ 	.short	0x0001
        /*0072*/ 	.short	0x0004
        /*0074*/ 	.byte	0x00, 0xf0, 0x11, 0x00


	//----- nvinfo : EIATTR_KPARAM_INFO
	.align		4
.L_555:
        /*0078*/ 	.byte	0x04, 0x17
        /*007a*/ 	.short	(.L_557 - .L_556)
.L_556:
        /*007c*/ 	.word	0x00000000
        /*0080*/ 	.short	0x0000
        /*0082*/ 	.short	0x0000
        /*0084*/ 	.byte	0x00, 0xf0, 0x11, 0x00


	//----- nvinfo : EIATTR_SPARSE_MMA_MASK
	.align		4
.L_557:
        /*0088*/ 	.byte	0x03, 0x50
        /*008a*/ 	.short	0x0000


	//----- nvinfo : EIATTR_MAXREG_COUNT
	.align		4
        /*008c*/ 	.byte	0x03, 0x1b
        /*008e*/ 	.short	0x0080


	//----- nvinfo : EIATTR_MERCURY_ISA_VERSION
	.align		4
        /*0090*/ 	.byte	0x03, 0x5f
        /*0092*/ 	.short	0x0101


	//----- nvinfo : EIATTR_VRC_CTA_INIT_COUNT
	.align		4
        /*0094*/ 	.byte	0x02, 0x4a
	.zero		1
	.zero		1


	//----- nvinfo : EIATTR_EXIT_INSTR_OFFSETS
	.align		4
        /*0098*/ 	.byte	0x04, 0x1c
        /*009a*/ 	.short	(.L_559 - .L_558)


	//   ....[0]....
.L_558:
        /*009c*/ 	.word	0x000000e0


	//   ....[1]....
        /*00a0*/ 	.word	0x000041c0


	//----- nvinfo : EIATTR_MAX_THREADS
	.align		4
.L_559:
        /*00a4*/ 	.byte	0x04, 0x05
        /*00a6*/ 	.short	(.L_561 - .L_560)
.L_560:
        /*00a8*/ 	.word	0x00000200
        /*00ac*/ 	.word	0x00000001
        /*00b0*/ 	.word	0x00000001


	//----- nvinfo : EIATTR_CRS_STACK_SIZE
	.align		4
.L_561:
        /*00b4*/ 	.byte	0x04, 0x1e
        /*00b6*/ 	.short	(.L_563 - .L_562)
.L_562:
        /*00b8*/ 	.word	0x00000000


	//----- nvinfo : EIATTR_CBANK_PARAM_SIZE
	.align		4
.L_563:
        /*00bc*/ 	.byte	0x03, 0x19
        /*00be*/ 	.short	0x0028


	//----- nvinfo : EIATTR_PARAM_CBANK
	.align		4
        /*00c0*/ 	.byte	0x04, 0x0a
        /*00c2*/ 	.short	(.L_565 - .L_564)
	.align		4
.L_564:
        /*00c4*/ 	.word	index@(.nv.constant0._cupy_boolrelextrema_2D_int32)
        /*00c8*/ 	.short	0x0380
        /*00ca*/ 	.short	0x0028


	//----- nvinfo : EIATTR_SW_WAR
	.align		4
.L_565:
        /*00cc*/ 	.byte	0x04, 0x36
        /*00ce*/ 	.short	(.L_567 - .L_566)
.L_566:
        /*00d0*/ 	.word	0x00000008
.L_567:


//--------------------- .nv.info._cupy_boolrelextrema_1D_int32 --------------------------
	.section	.nv.info._cupy_boolrelextrema_1D_int32,"",@"SHT_CUDA_INFO"
	.sectionflags	@""
	.align	4


	//----- nvinfo : EIATTR_CUDA_API_VERSION
	.align		4
        /*0000*/ 	.byte	0x04, 0x37
        /*0002*/ 	.short	(.L_569 - .L_568)
.L_568:
        /*0004*/ 	.word	0x00000082


	//----- nvinfo : EIATTR_KPARAM_INFO
	.align		4
.L_569:
        /*0008*/ 	.byte	0x04, 0x17
        /*000a*/ 	.short	(.L_571 - .L_570)
.L_570:
        /*000c*/ 	.word	0x00000000
        /*0010*/ 	.short	0x0005
        /*0012*/ 	.short	0x0018
        /*0014*/ 	.byte	0x00, 0xf5, 0x21, 0x00


	//----- nvinfo : EIATTR_KPARAM_INFO
	.align		4
.L_571:
        /*0018*/ 	.byte	0x04, 0x17
        /*001a*/ 	.short	(.L_573 - .L_572)
.L_572:
        /*001c*/ 	.word	0x00000000
        /*0020*/ 	.short	0x0004
        /*0022*/ 	.short	0x0010
        /*0024*/ 	.byte	0x00, 0xf5, 0x21, 0x00


	//----- nvinfo : EIATTR_KPARAM_INFO
	.align		4
.L_573:
        /*0028*/ 	.byte	0x04, 0x17
        /*002a*/ 	.short	(.L_575 - .L_574)
.L_574:
        /*002c*/ 	.word	0x00000000
        /*0030*/ 	.short	0x0003
        /*0032*/ 	.short	0x000c
        /*0034*/ 	.byte	0x00, 0xf0, 0x11, 0x00


	//----- nvinfo : EIATTR_KPARAM_INFO
	.align		4
.L_575:
        /*0038*/ 	.byte	0x04, 0x17
        /*003a*/ 	.short	(.L_577 - .L_576)
.L_576:
        /*003c*/ 	.word	0x00000000
        /*0040*/ 	.short	0x0002
        /*0042*/ 	.short	0x0008
        /*0044*/ 	.byte	0x00, 0xf0, 0x05, 0x00


	//----- nvinfo : EIATTR_KPARAM_INFO
	.align		4
.L_577:
        /*0048*/ 	.byte	0x04, 0x17
        /*004a*/ 	.short	(.L_579 - .L_578)
.L_578:
        /*004c*/ 	.word	0x00000000
        /*0050*/ 	.short	0x0001
        /*0052*/ 	.short	0x0004
        /*0054*/ 	.byte	0x00, 0xf0, 0x11, 0x00


	//----- nvinfo : EIATTR_KPARAM_INFO
	.align		4
.L_579:
        /*0058*/ 	.byte	0x04, 0x17
        /*005a*/ 	.short	(.L_581 - .L_580)
.L_580:
        /*005c*/ 	.word	0x00000000
        /*0060*/ 	.short	0x0000
        /*0062*/ 	.short	0x0000
        /*0064*/ 	.byte	0x00, 0xf0, 0x11, 0x00


	//----- nvinfo : EIATTR_SPARSE_MMA_MASK
	.align		4
.L_581:
        /*0068*/ 	.byte	0x03, 0x50
        /*006a*/ 	.short	0x0000


	//----- nvinfo : EIATTR_MAXREG_COUNT
	.align		4
        /*006c*/ 	.byte	0x03, 0x1b
        /*006e*/ 	.short	0x0080


	//----- nvinfo : EIATTR_MERCURY_ISA_VERSION
	.align		4
        /*0070*/ 	.byte	0x03, 0x5f
        /*0072*/ 	.short	0x0101


	//----- nvinfo : EIATTR_VRC_CTA_INIT_COUNT
	.align		4
        /*0074*/ 	.byte	0x02, 0x4a
	.zero		1
	.zero		1


	//----- nvinfo : EIATTR_EXIT_INSTR_OFFSETS
	.align		4
        /*0078*/ 	.byte	0x04, 0x1c
        /*007a*/ 	.short	(.L_583 - .L_582)


	//   ....[0]....
.L_582:
        /*007c*/ 	.word	0x000000b0


	//   ....[1]....
        /*0080*/ 	.word	0x00000190


	//   ....[2]....
        /*0084*/ 	.word	0x00001240


	//   ....[3]....
        /*0088*/ 	.word	0x000020d0


	//----- nvinfo : EIATTR_MAX_THREADS
	.align		4
.L_583:
        /*008c*/ 	.byte	0x04, 0x05
        /*008e*/ 	.short	(.L_585 - .L_584)
.L_584:
        /*0090*/ 	.word	0x00000200
        /*0094*/ 	.word	0x00000001
        /*0098*/ 	.word	0x00000001


	//----- nvinfo : EIATTR_CRS_STACK_SIZE
	.align		4
.L_585:
        /*009c*/ 	.byte	0x04, 0x1e
        /*009e*/ 	.short	(.L_587 - .L_586)
.L_586:
        /*00a0*/ 	.word	0x00000000


	//----- nvinfo : EIATTR_CBANK_PARAM_SIZE
	.align		4
.L_587:
        /*00a4*/ 	.byte	0x03, 0x19
        /*00a6*/ 	.short	0x0020


	//----- nvinfo : EIATTR_PARAM_CBANK
	.align		4
        /*00a8*/ 	.byte	0x04, 0x0a
        /*00aa*/ 	.short	(.L_589 - .L_588)
	.align		4
.L_588:
        /*00ac*/ 	.word	index@(.nv.constant0._cupy_boolrelextrema_1D_int32)
        /*00b0*/ 	.short	0x0380
        /*00b2*/ 	.short	0x0020


	//----- nvinfo : EIATTR_SW_WAR
	.align		4
.L_589:
        /*00b4*/ 	.byte	0x04, 0x36
        /*00b6*/ 	.short	(.L_591 - .L_590)
.L_590:
        /*00b8*/ 	.word	0x00000008
.L_591:


//--------------------- .nv.info._cupy_boolrelextrema_2D_float32 --------------------------
	.section	.nv.info._cupy_boolrelextrema_2D_float32,"",@"SHT_CUDA_INFO"
	.sectionflags	@""
	.align	4


	//----- nvinfo : EIATTR_CUDA_API_VERSION
	.align		4
        /*0000*/ 	.byte	0x04, 0x37
        /*0002*/ 	.short	(.L_593 - .L_592)
.L_592:
        /*0004*/ 	.word	0x00000082


	//----- nvinfo : EIATTR_KPARAM_INFO
	.align		4
.L_593:
        /*0008*/ 	.byte	0x04, 0x17
        /*000a*/ 	.short	(.L_595 - .L_594)
.L_594:
        /*000c*/ 	.word	0x00000000
        /*0010*/ 	.short	0x0007
        /*0012*/ 	.short	0x0020
        /*0014*/ 	.byte	0x00, 0xf5, 0x21, 0x00


	//----- nvinfo : EIATTR_KPARAM_INFO
	.align		4
.L_595:
        /*0018*/ 	.byte	0x04, 0x17
        /*001a*/ 	.short	(.L_597 - .L_596)
.L_596:
        /*001c*/ 	.word	0x00000000
        /*0020*/ 	.short	0x0006
        /*0022*/ 	.short	0x0018
        /*0024*/ 	.byte	0x00, 0xf5, 0x21, 0x00


	//----- nvinfo : EIATTR_KPARAM_INFO
	.align		4
.L_597:
        /*0028*/ 	.byte	0x04, 0x17
        /*002a*/ 	.short	(.L_599 - .L_598)
.L_598:
        /*002c*/ 	.word	0x00000000
        /*0030*/ 	.short	0x0005
        /*0032*/ 	.short	0x0014
        /*0034*/ 	.byte	0x00, 0xf0, 0x11, 0x00


	//----- nvinfo : EIATTR_KPARAM_INFO
	.align		4
.L_599:
        /*0038*/ 	.byte	0x04, 0x17
        /*003a*/ 	.short	(.L_601 - .L_600)
.L_600:
        /*003c*/ 	.word	0x00000000
        /*0040*/ 	.short	0x0004
        /*0042*/ 	.short	0x0010
        /*0044*/ 	.byte	0x00, 0xf0, 0x11, 0x00


	//----- nvinfo : EIATTR_KPARAM_INFO
	.align		4
.L_601:
        /*0048*/ 	.byte	0x04, 0x17
        /*004a*/ 	.short	(.L_603 - .L_602)
.L_602:
        /*004c*/ 	.word	0x00000000
        /*0050*/ 	.short	0x0003
        /*0052*/ 	.short	0x000c
        /*0054*/ 	.byte	0x00, 0xf0, 0x05, 0x00


	//----- nvinfo : EIATTR_KPARAM_INFO
	.align		4
.L_603:
        /*0058*/ 	.byte	0x04, 0x17
        /*005a*/ 	.short	(.L_605 - .L_604)
.L_604:
        /*005c*/ 	.word	0x00000000
        /*0060*/ 	.short	0x0002
        /*0062*/ 	.short	0x0008
        /*0064*/ 	.byte	0x00, 0xf0, 0x11, 0x00


	//----- nvinfo : EIATTR_KPARAM_INFO
	.align		4
.L_605:
        /*0068*/ 	.byte	0x04, 0x17
        /*006a*/ 	.short	(.L_607 - .L_606)
.L_606:
        /*006c*/ 	.word	0x00000000
        /*0070*/ 	.short	0x0001
        /*0072*/ 	.short	0x0004
        /*0074*/ 	.byte	0x00, 0xf0, 0x11, 0x00


	//----- nvinfo : EIATTR_KPARAM_INFO
	.align		4
.L_607:
        /*0078*/ 	.byte	0x04, 0x17
        /*007a*/ 	.short	(.L_609 - .L_608)
.L_608:
        /*007c*/ 	.word	0x00000000
        /*0080*/ 	.short	0x0000
        /*0082*/ 	.short	0x0000
        /*0084*/ 	.byte	0x00, 0xf0, 0x11, 0x00


	//----- nvinfo : EIATTR_SPARSE_MMA_MASK
	.align		4
.L_609:
        /*0088*/ 	.byte	0x03, 0x50
        /*008a*/ 	.short	0x0000


	//----- nvinfo : EIATTR_MAXREG_COUNT
	.align		4
        /*008c*/ 	.byte	0x03, 0x1b
        /*008e*/ 	.short	0x0080


	//----- nvinfo : EIATTR_MERCURY_ISA_VERSION
	.align		4
        /*0090*/ 	.byte	0x03, 0x5f
        /*0092*/ 	.short	0x0101


	//----- nvinfo : EIATTR_VRC_CTA_INIT_COUNT
	.align		4
        /*0094*/ 	.byte	0x02, 0x4a
	.zero		1
	.zero		1


	//----- nvinfo : EIATTR_EXIT_INSTR_OFFSETS
	.align		4
        /*0098*/ 	.byte	0x04, 0x1c
        /*009a*/ 	.short	(.L_611 - .L_610)


	//   ....[0]....
.L_610:
        /*009c*/ 	.word	0x000000e0


	//   ....[1]....
        /*00a0*/ 	.word	0x000041c0


	//----- nvinfo : EIATTR_MAX_THREADS
	.align		4
.L_611:
        /*00a4*/ 	.byte	0x04, 0x05
        /*00a6*/ 	.short	(.L_613 - .L_612)
.L_612:
        /*00a8*/ 	.word	0x00000200
        /*00ac*/ 	.word	0x00000001
        /*00b0*/ 	.word	0x00000001


	//----- nvinfo : EIATTR_CRS_STACK_SIZE
	.align		4
.L_613:
        /*00b4*/ 	.byte	0x04, 0x1e
        /*00b6*/ 	.short	(.L_615 - .L_614)
.L_614:
        /*00b8*/ 	.word	0x00000000


	//----- nvinfo : EIATTR_CBANK_PARAM_SIZE
	.align		4
.L_615:
        /*00bc*/ 	.byte	0x03, 0x19
        /*00be*/ 	.short	0x0028


	//----- nvinfo : EIATTR_PARAM_CBANK
	.align		4
        /*00c0*/ 	.byte	0x04, 0x0a
        /*00c2*/ 	.short	(.L_617 - .L_616)
	.align		4
.L_616:
        /*00c4*/ 	.word	index@(.nv.constant0._cupy_boolrelextrema_2D_float32)
        /*00c8*/ 	.short	0x0380
        /*00ca*/ 	.short	0x0028


	//----- nvinfo : EIATTR_SW_WAR
	.align		4
.L_617:
        /*00cc*/ 	.byte	0x04, 0x36
        /*00ce*/ 	.short	(.L_619 - .L_618)
.L_618:
        /*00d0*/ 	.word	0x00000008
.L_619:


//--------------------- .nv.info._cupy_boolrelextrema_1D_float32 --------------------------
	.section	.nv.info._cupy_boolrelextrema_1D_float32,"",@"SHT_CUDA_INFO"
	.sectionflags	@""
	.align	4


	//----- nvinfo : EIATTR_CUDA_API_VERSION
	.align		4
        /*0000*/ 	.byte	0x04, 0x37
        /*0002*/ 	.short	(.L_621 - .L_620)
.L_620:
        /*0004*/ 	.word	0x00000082


	//----- nvinfo : EIATTR_KPARAM_INFO
	.align		4
.L_621:
        /*0008*/ 	.byte	0x04, 0x17
        /*000a*/ 	.short	(.L_623 - .L_622)
.L_622:
        /*000c*/ 	.word	0x00000000
        /*0010*/ 	.short	0x0005
        /*0012*/ 	.short	0x0018
        /*0014*/ 	.byte	0x00, 0xf5, 0x21, 0x00


	//----- nvinfo : EIATTR_KPARAM_INFO
	.align		4
.L_623:
        /*0018*/ 	.byte	0x04, 0x17
        /*001a*/ 	.short	(.L_625 - .L_624)
.L_624:
        /*001c*/ 	.word	0x00000000
        /*0020*/ 	.short	0x0004
        /*0022*/ 	.short	0x0010
        /*0024*/ 	.byte	0x00, 0xf5, 0x21, 0x00


	//----- nvinfo : EIATTR_KPARAM_INFO
	.align		4
.L_625:
        /*0028*/ 	.byte	0x04, 0x17
        /*002a*/ 	.short	(.L_627 - .L_626)
.L_626:
        /*002c*/ 	.word	0x00000000
        /*0030*/ 	.short	0x0003
        /*0032*/ 	.short	0x000c
        /*0034*/ 	.byte	0x00, 0xf0, 0x11, 0x00


	//----- nvinfo : EIATTR_KPARAM_INFO
	.align		4
.L_627:
        /*0038*/ 	.byte	0x04, 0x17
        /*003a*/ 	.short	(.L_629 - .L_628)
.L_628:
        /*003c*/ 	.word	0x00000000
        /*0040*/ 	.short	0x0002
        /*0042*/ 	.short	0x0008
        /*0044*/ 	.byte	0x00, 0xf0, 0x05, 0x00


	//----- nvinfo : EIATTR_KPARAM_INFO
	.align		4
.L_629:
        /*0048*/ 	.byte	0x04, 0x17
        /*004a*/ 	.short	(.L_631 - .L_630)
.L_630:
        /*004c*/ 	.word	0x00000000
        /*0050*/ 	.short	0x0001
        /*0052*/ 	.short	0x0004
        /*0054*/ 	.byte	0x00, 0xf0, 0x11, 0x00


	//----- nvinfo : EIATTR_KPARAM_INFO
	.align		4
.L_631:
        /*0058*/ 	.byte	0x04, 0x17
        /*005a*/ 	.short	(.L_633 - .L_632)
.L_632:
        /*005c*/ 	.word	0x00000000
        /*0060*/ 	.short	0x0000
        /*0062*/ 	.short	0x0000
        /*0064*/ 	.byte	0x00, 0xf0, 0x11, 0x00


	//----- nvinfo : EIATTR_SPARSE_MMA_MASK
	.align		4
.L_633:
        /*0068*/ 	.byte	0x03, 0x50
        /*006a*/ 	.short	0x0000


	//----- nvinfo : EIATTR_MAXREG_COUNT
	.align		4
        /*006c*/ 	.byte	0x03, 0x1b
        /*006e*/ 	.short	0x0080


	//----- nvinfo : EIATTR_MERCURY_ISA_VERSION
	.align		4
        /*0070*/ 	.byte	0x03, 0x5f
        /*0072*/ 	.short	0x0101


	//----- nvinfo : EIATTR_VRC_CTA_INIT_COUNT
	.align		4
        /*0074*/ 	.byte	0x02, 0x4a
	.zero		1
	.zero		1


	//----- nvinfo : EIATTR_EXIT_INSTR_OFFSETS
	.align		4
        /*0078*/ 	.byte	0x04, 0x1c
        /*007a*/ 	.short	(.L_635 - .L_634)


	//   ....[0]....
.L_634:
        /*007c*/ 	.word	0x000000b0


	//   ....[1]....
        /*0080*/ 	.word	0x00000190


	//   ....[2]....
        /*0084*/ 	.word	0x00001240


	//   ....[3]....
        /*0088*/ 	.word	0x000020d0


	//----- nvinfo : EIATTR_MAX_THREADS
	.align		4
.L_635:
        /*008c*/ 	.byte	0x04, 0x05
        /*008e*/ 	.short	(.L_637 - .L_636)
.L_636:
        /*0090*/ 	.word	0x00000200
        /*0094*/ 	.word	0x00000001
        /*0098*/ 	.word	0x00000001


	//----- nvinfo : EIATTR_CRS_STACK_SIZE
	.align		4
.L_637:
        /*009c*/ 	.byte	0x04, 0x1e
        /*009e*/ 	.short	(.L_639 - .L_638)
.L_638:
        /*00a0*/ 	.word	0x00000000


	//----- nvinfo : EIATTR_CBANK_PARAM_SIZE
	.align		4
.L_639:
        /*00a4*/ 	.byte	0x03, 0x19
        /*00a6*/ 	.short	0x0020


	//----- nvinfo : EIATTR_PARAM_CBANK
	.align		4
        /*00a8*/ 	.byte	0x04, 0x0a
        /*00aa*/ 	.short	(.L_641 - .L_640)
	.align		4
.L_640:
        /*00ac*/ 	.word	index@(.nv.constant0._cupy_boolrelextrema_1D_float32)
        /*00b0*/ 	.short	0x0380
        /*00b2*/ 	.short	0x0020


	//----- nvinfo : EIATTR_SW_WAR
	.align		4
.L_641:
        /*00b4*/ 	.byte	0x04, 0x36
        /*00b6*/ 	.short	(.L_643 - .L_642)
.L_642:
        /*00b8*/ 	.word	0x00000008
.L_643:


//--------------------- .nv.callgraph             --------------------------
	.section	.nv.callgraph,"",@"SHT_CUDA_CALLGRAPH"
	.align	4
	.sectionentsize	8
	.align		4
        /*0000*/ 	.word	0x00000000
	.align		4
        /*0004*/ 	.word	0xffffffff
	.align		4
        /*0008*/ 	.word	0x00000000
	.align		4
        /*000c*/ 	.word	0xfffffffe
	.align		4
        /*0010*/ 	.word	0x00000000
	.align		4
        /*0014*/ 	.word	0xfffffffd
	.align		4
        /*0018*/ 	.word	0x00000000
	.align		4
        /*001c*/ 	.word	0xfffffffc


//--------------------- .nv.constant4             --------------------------
	.section	.nv.constant4,"a",@progbits
	.align	8
	.align		8
.nv.constant4:
        /*0000*/ 	.dword	func_i
	.align		8
        /*0008*/ 	.dword	func_l
	.align		8
        /*0010*/ 	.dword	func_f
	.align		8
        /*0018*/ 	.dword	func_d


//--------------------- .nv.constant2._cupy_boolrelextrema_2D_int64 --------------------------
	.section	.nv.constant2._cupy_boolrelextrema_2D_int64,"a",@progbits
	.sectionflags	@""
	.align	4
.nv.constant2._cupy_boolrelextrema_2D_int64:
        /*0000*/ 	.byte	0x01, 0x00, 0x00, 0x00, 0x00, 0x00, 0x00, 0x00, 0x90, 0x48, 0x00, 0x00, 0x00, 0x00, 0x00, 0x00
        /* <DEDUP_REMOVED lines=11> */
        /*00c0*/ 	.byte	0x60, 0x4b, 0x00, 0x00, 0x00, 0x00, 0x00, 0x00


//--------------------- .nv.constant2._cupy_boolrelextrema_1D_int64 --------------------------
	.section	.nv.constant2._cupy_boolrelextrema_1D_int64,"a",@progbits
	.sectionflags	@""
	.align	4
.nv.constant2._cupy_boolrelextrema_1D_int64:
        /* <DEDUP_REMOVED lines=13> */


//--------------------- .nv.constant2._cupy_boolrelextrema_2D_float64 --------------------------
	.section	.nv.constant2._cupy_boolrelextrema_2D_float64,"a",@progbits
	.sectionflags	@""
	.align	4
.nv.constant2._cupy_boolrelextrema_2D_float64:
        /* <DEDUP_REMOVED lines=13> */


//--------------------- .nv.constant2._cupy_boolrelextrema_1D_float64 --------------------------
	.section	.nv.constant2._cupy_boolrelextrema_1D_float64,"a",@progbits
	.sectionflags	@""
	.align	4
.nv.constant2._cupy_boolrelextrema_1D_float64:
        /* <DEDUP_REMOVED lines=13> */


//--------------------- .nv.constant2._cupy_boolrelextrema_2D_int32 --------------------------
	.section	.nv.constant2._cupy_boolrelextrema_2D_int32,"a",@progbits
	.sectionflags	@""
	.align	4
.nv.constant2._cupy_boolrelextrema_2D_int32:
        /* <DEDUP_REMOVED lines=13> */


//--------------------- .nv.constant2._cupy_boolrelextrema_1D_int32 --------------------------
	.section	.nv.constant2._cupy_boolrelextrema_1D_int32,"a",@progbits
	.sectionflags	@""
	.align	4
.nv.constant2._cupy_boolrelextrema_1D_int32:
        /* <DEDUP_REMOVED lines=13> */


//--------------------- .nv.constant2._cupy_boolrelextrema_2D_float32 --------------------------
	.section	.nv.constant2._cupy_boolrelextrema_2D_float32,"a",@progbits
	.sectionflags	@""
	.align	4
.nv.constant2._cupy_boolrelextrema_2D_float32:
        /* <DEDUP_REMOVED lines=13> */


//--------------------- .nv.constant2._cupy_boolrelextrema_1D_float32 --------------------------
	.section	.nv.constant2._cupy_boolrelextrema_1D_float32,"a",@progbits
	.sectionflags	@""
	.align	4
.nv.constant2._cupy_boolrelextrema_1D_float32:
        /* <DEDUP_REMOVED lines=13> */


//--------------------- .text._cupy_boolrelextrema_2D_int64 --------------------------
	.section	.text._cupy_boolrelextrema_2D_int64,"ax",@progbits
	.align	128
        .global         _cupy_boolrelextrema_2D_int64
        .type           _cupy_boolrelextrema_2D_int64,@function
        .size           _cupy_boolrelextrema_2D_int64,(.L_x_155 - _cupy_boolrelextrema_2D_int64)
        .other          _cupy_boolrelextrema_2D_int64,@"STO_CUDA_ENTRY STV_DEFAULT"
_cupy_boolrelextrema_2D_int64:
.text._cupy_boolrelextrema_2D_int64:
[----:B------:R-:W0:Y:S01]  /*0000*/  LDC R1, c[0x0][0x37c] ;  /* 0x0000df00ff017b82 */ /* 0x000e220000000800 */
[----:B------:R-:W1:Y:S07]  /*0010*/  S2R R3, SR_TID.Y ;  /* 0x0000000000037919 */ /* 0x000e6e0000002200 */
[----:B------:R-:W2:Y:S01]  /*0020*/  LDC R27, c[0x0][0x360] ;  /* 0x0000d800ff1b7b82 */ /* 0x000ea20000000800 */
[----:B------:R-:W3:Y:S01]  /*0030*/  LDCU.64 UR40, c[0x0][0x380] ;  /* 0x00007000ff2877ac */ /* 0x000ee20008000a00 */
[----:B------:R-:W2:Y:S06]  /*0040*/  S2R R0, SR_TID.X ;  /* 0x0000000000007919 */ /* 0x000eac0000002100 */
[----:B------:R-:W1:Y:S08]  /*0050*/  S2UR UR5, SR_CTAID.Y ;  /* 0x00000000000579c3 */ /* 0x000e700000002600 */
[----:B------:R-:W1:Y:S08]  /*0060*/  LDC R26, c[0x0][0x364] ;  /* 0x0000d900ff1a7b82 */ /* 0x000e700000000800 */
[----:B------:R-:W2:Y:S08]  /*0070*/  S2UR UR4, SR_CTAID.X ;  /* 0x00000000000479c3 */ /* 0x000eb00000002500 */
[----:B------:R-:W4:Y:S01]  /*0080*/  LDC.64 R28, c[0x4][0x8] ;  /* 0x01000200ff1c7b82 */ /* 0x000f220000000a00 */
[----:B-1----:R-:W-:-:S07]  /*0090*/  IMAD R26, R26, UR5, R3 ;  /* 0x000000051a1a7c24 */ /* 0x002fce000f8e0203 */
[----:B------:R-:W1:Y:S01]  /*00a0*/  LDC R3, c[0x0][0x390] ;  /* 0x0000e400ff037b82 */ /* 0x000e620000000800 */
[----:B---3--:R-:W-:Y:S01]  /*00b0*/  ISETP.GE.AND P0, PT, R26, UR41, PT ;  /* 0x000000291a007c0c */ /* 0x008fe2000bf06270 */
[----:B--2---:R-:W-:-:S05]  /*00c0*/  IMAD R27, R27, UR4, R0 ;  /* 0x000000041b1b7c24 */ /* 0x004fca000f8e0200 */
[----:B------:R-:W-:-:S13]  /*00d0*/  ISETP.GE.OR P0, PT, R27, UR40, P0 ;  /* 0x000000281b007c0c */ /* 0x000fda0008706670 */
[----:B0---4-:R-:W-:Y:S05]  /*00e0*/  @P0 EXIT ;  /* 0x000000000000094d */ /* 0x011fea0003800000 */
[----:B------:R-:W0:Y:S01]  /*00f0*/  LDCU UR38, c[0x0][0x388] ;  /* 0x00007100ff2677ac */ /* 0x000e220008000800 */
[----:B------:R-:W-:Y:S02]  /*0100*/  IMAD.MOV.U32 R25, RZ, RZ, 0x1 ;  /* 0x00000001ff197424 */ /* 0x000fe400078e00ff */
[----:B-1----:R-:W-:Y:S01]  /*0110*/  IMAD.WIDE R28, R3, 0x8, R28 ;  /* 0x00000008031c7825 */ /* 0x002fe200078e021c */
[----:B------:R-:W1:Y:S03]  /*0120*/  LDCU.64 UR36, c[0x0][0x358] ;  /* 0x00006b00ff2477ac */ /* 0x000e660008000a00 */
[----:B------:R-:W-:Y:S01]  /*0130*/  IMAD R24, R26, UR40, R27 ;  /* 0x000000281a187c24 */ /* 0x000fe2000f8e021b */
[----:B0-----:R-:W-:-:S09]  /*0140*/  UISETP.GE.AND UP0, UPT, UR38, 0x1, UPT ;  /* 0x000000012600788c */ /* 0x001fd2000bf06270 */
[----:B-1----:R-:W-:Y:S05]  /*0150*/  BRA.U !UP0, `(.L_x_0) ;  /* 0x0000004108f07547 */ /* 0x002fea000b800000 */
[----:B------:R-:W0:Y:S01]  /*0160*/  LDC.64 R16, c[0x0][0x398] ;  /* 0x0000e600ff107b82 */ /* 0x000e220000000a00 */
[----:B------:R1:W5:Y:S01]  /*0170*/  LDG.E.CONSTANT R28, desc[UR36][R28.64] ;  /* 0x000000241c1c7981 */ /* 0x000362000c1e9900 */
[----:B------:R-:W2:Y:S01]  /*0180*/  LDCU UR4, c[0x0][0x394] ;  /* 0x00007280ff0477ac */ /* 0x000ea20008000800 */
[----:B0-----:R-:W-:-:S06]  /*0190*/  IMAD.WIDE R16, R24, 0x8, R16 ;  /* 0x0000000818107825 */ /* 0x001fcc00078e0210 */
[----:B------:R-:W5:Y:S01]  /*01a0*/  LDG.E.64.CONSTANT R16, desc[UR36][R16.64] ;  /* 0x0000002410107981 */ /* 0x000f62000c1e9b00 */
[----:B--2---:R-:W-:-:S09]  /*01b0*/  UISETP.NE.AND UP0, UPT, UR4, URZ, UPT ;  /* 0x000000ff0400728c */ /* 0x004fd2000bf05270 */
[----:B-1----:R-:W-:Y:S05]  /*01c0*/  BRA.U UP0, `(.L_x_1) ;  /* 0x00000021006c7547 */ /* 0x002fea000b800000 */
[----:B------:R-:W0:Y:S02]  /*01d0*/  LDCU.U8 UR4, c[0x0][0x38c] ;  /* 0x00007180ff0477ac */ /* 0x000e240008000000 */
[----:B0-----:R-:W-:-:S04]  /*01e0*/  UPRMT UR4, UR4, 0x8880, URZ ;  /* 0x0000888004047896 */ /* 0x001fc800080000ff */
[----:B------:R-:W-:-:S09]  /*01f0*/  UISETP.NE.AND UP0, UPT, UR4, URZ, UPT ;  /* 0x000000ff0400728c */ /* 0x000fd2000bf05270 */
[----:B------:R-:W-:Y:S05]  /*0200*/  BRA.U UP0, `(.L_x_2) ;  /* 0x00000011005c7547 */ /* 0x000fea000b800000 */
[----:B------:R-:W-:Y:S01]  /*0210*/  UISETP.GE.U32.AND UP0, UPT, UR38, 0x4, UPT ;  /* 0x000000042600788c */ /* 0x000fe2000bf06070 */
[----:B------:R-:W-:Y:S01]  /*0220*/  IMAD.MOV.U32 R25, RZ, RZ, 0x1 ;  /* 0x00000001ff197424 */ /* 0x000fe200078e00ff */
[----:B------:R-:W-:Y:S01]  /*0230*/  ULOP3.LUT UR39, UR38, 0x3, URZ, 0xc0, !UPT ;  /* 0x0000000326277892 */ /* 0x000fe2000f8ec0ff */
[----:B------:R-:W-:-:S06]  /*0240*/  IMAD.MOV.U32 R19, RZ, RZ, 0x1 ;  /* 0x00000001ff137424 */ /* 0x000fcc00078e00ff */
[----:B------:R-:W-:Y:S05]  /*0250*/  BRA.U !UP0, `(.L_x_3) ;  /* 0x0000000908707547 */ /* 0x000fea000b800000 */
[----:B------:R-:W-:Y:S01]  /*0260*/  BSSY.RECONVERGENT B6, `(.L_x_3) ;  /* 0x000009b000067945 */ /* 0x000fe20003800200 */
[----:B------:R-:W-:Y:S01]  /*0270*/  IMAD.MOV.U32 R25, RZ, RZ, 0x1 ;  /* 0x00000001ff197424 */ /* 0x000fe200078e00ff */
[----:B------:R-:W-:Y:S01]  /*0280*/  ULOP3.LUT UR38, UR38, 0x7ffffffc, URZ, 0xc0, !UPT ;  /* 0x7ffffffc26267892 */ /* 0x000fe2000f8ec0ff */
[----:B------:R-:W-:-:S11]  /*0290*/  IMAD.MOV.U32 R19, RZ, RZ, 0x1 ;  /* 0x00000001ff137424 */ /* 0x000fd600078e00ff */
.L_x_4:
[----:B------:R-:W0:Y:S01]  /*02a0*/  LDC.64 R2, c[0x0][0x380] ;  /* 0x0000e000ff027b82 */ /* 0x000e220000000a00 */
[----:B------:R-:W-:-:S07]  /*02b0*/  IMAD.IADD R22, R26, 0x1, R19 ;  /* 0x000000011a167824 */ /* 0x000fce00078e0213 */
[----:B------:R-:W1:Y:S01]  /*02c0*/  LDC.64 R10, c[0x0][0x398] ;  /* 0x0000e600ff0a7b82 */ /* 0x000e620000000a00 */
[----:B0-----:R-:W-:-:S04]  /*02d0*/  ISETP.GE.AND P0, PT, R22, R3, PT ;  /* 0x000000031600720c */ /* 0x001fc80003f06270 */
[----:B------:R-:W-:-:S05]  /*02e0*/  SEL R5, R3, RZ, P0 ;  /* 0x000000ff03057207 */ /* 0x000fca0000000000 */
[----:B------:R-:W-:-:S04]  /*02f0*/  IMAD.IADD R5, R22, 0x1, -R5 ;  /* 0x0000000116057824 */ /* 0x000fc800078e0a05 */
[----:B------:R-:W-:-:S04]  /*0300*/  IMAD R5, R5, R2, R27 ;  /* 0x0000000205057224 */ /* 0x000fc800078e021b */
[----:B-1----:R-:W-:-:S05]  /*0310*/  IMAD.WIDE R10, R5, 0x8, R10 ;  /* 0x00000008050a7825 */ /* 0x002fca00078e020a */
[----:B-----5:R0:W5:Y:S01]  /*0320*/  LDG.E.64.CONSTANT R6, desc[UR36][R10.64] ;  /* 0x000000240a067981 */ /* 0x020162000c1e9b00 */
[----:B------:R0:W1:Y:S01]  /*0330*/  LDC.64 R8, c[0x2][R28] ;  /* 0x008000001c087b82 */ /* 0x0000620000000a00 */
[----:B------:R-:W-:Y:S01]  /*0340*/  IMAD.IADD R18, R26, 0x1, -R19 ;  /* 0x000000011a127824 */ /* 0x000fe200078e0a13 */
[----:B------:R-:W-:Y:S01]  /*0350*/  MOV R20, 0x3e0 ;  /* 0x000003e000147802 */ /* 0x000fe20000000f00 */
[----:B------:R-:W-:Y:S02]  /*0360*/  IMAD.MOV.U32 R4, RZ, RZ, R16 ;  /* 0x000000ffff047224 */ /* 0x000fe400078e0010 */
[----:B------:R-:W-:Y:S01]  /*0370*/  IMAD.MOV.U32 R5, RZ, RZ, R17 ;  /* 0x000000ffff057224 */ /* 0x000fe200078e0011 */
[----:B------:R-:W-:Y:S01]  /*0380*/  SHF.R.S32.HI R0, RZ, 0x1f, R18 ;  /* 0x0000001fff007819 */ /* 0x000fe20000011412 */
[----:B------:R-:W-:-:S03]  /*0390*/  IMAD.MOV.U32 R21, RZ, RZ, 0x0 ;  /* 0x00000000ff157424 */ /* 0x000fc600078e00ff */
[----:B------:R-:W-:-:S05]  /*03a0*/  LOP3.LUT R3, R0, R3, RZ, 0xc0, !PT ;  /* 0x0000000300037212 */ /* 0x000fca00078ec0ff */
[----:B------:R-:W-:-:S04]  /*03b0*/  IMAD.IADD R3, R18, 0x1, R3 ;  /* 0x0000000112037824 */ /* 0x000fc800078e0203 */
[----:B0-----:R-:W-:-:S07]  /*03c0*/  IMAD R2, R3, R2, R27 ;  /* 0x0000000203027224 */ /* 0x001fce00078e021b */
[----:B-1---5:R-:W-:Y:S05]  /*03d0*/  CALL.REL.NOINC R8 `(_cupy_boolrelextrema_2D_int64) ;  /* 0xfffffffc08087344 */ /* 0x022fea0003c3ffff */
[----:B------:R-:W0:Y:S08]  /*03e0*/  LDC.64 R6, c[0x0][0x398] ;  /* 0x0000e600ff067b82 */ /* 0x000e300000000a00 */
[----:B------:R1:W2:Y:S01]  /*03f0*/  LDC.64 R8, c[0x2][R28] ;  /* 0x008000001c087b82 */ /* 0x0002a20000000a00 */
[----:B------:R-:W-:Y:S01]  /*0400*/  LOP3.LUT P0, RZ, R4, 0xff, R25, 0x80, !PT ;  /* 0x000000ff04ff7812 */ /* 0x000fe20007808019 */
[----:B------:R-:W-:Y:S01]  /*0410*/  IMAD.MOV.U32 R5, RZ, RZ, R17 ;  /* 0x000000ffff057224 */ /* 0x000fe200078e0011 */
[----:B------:R-:W-:Y:S01]  /*0420*/  MOV R20, 0x490 ;  /* 0x0000049000147802 */ /* 0x000fe20000000f00 */
[----:B------:R-:W-:-:S02]  /*0430*/  IMAD.MOV.U32 R4, RZ, RZ, R16 ;  /* 0x000000ffff047224 */ /* 0x000fc400078e0010 */
[----:B------:R-:W-:Y:S02]  /*0440*/  IMAD.MOV.U32 R21, RZ, RZ, 0x0 ;  /* 0x00000000ff157424 */ /* 0x000fe400078e00ff */
[----:B0-----:R-:W-:-:S05]  /*0450*/  IMAD.WIDE R2, R2, 0x8, R6 ;  /* 0x0000000802027825 */ /* 0x001fca00078e0206 */
[----:B------:R0:W5:Y:S02]  /*0460*/  LDG.E.64.CONSTANT R6, desc[UR36][R2.64] ;  /* 0x0000002402067981 */ /* 0x000164000c1e9b00 */
[----:B012---:R-:W-:-:S07]  /*0470*/  P2R R2, PR, RZ, 0x1 ;  /* 0x00000001ff027803 */ /* 0x007fce0000000000 */
[----:B-----5:R-:W-:Y:S05]  /*0480*/  CALL.REL.NOINC R8 `(_cupy_boolrelextrema_2D_int64) ;  /* 0xfffffff808dc7344 */ /* 0x020fea0003c3ffff */
[----:B------:R-:W-:Y:S01]  /*0490*/  ISETP.NE.AND P6, PT, R2, RZ, PT ;  /* 0x000000ff0200720c */ /* 0x000fe20003fc5270 */
[----:B------:R-:W0:Y:S01]  /*04a0*/  LDC.64 R10, c[0x0][0x398] ;  /* 0x0000e600ff0a7b82 */ /* 0x000e220000000a00 */
[----:B------:R-:W-:-:S07]  /*04b0*/  VIADD R0, R22, 0x1 ;  /* 0x0000000116007836 */ /* 0x000fce0000000000 */
[----:B------:R-:W1:Y:S02]  /*04c0*/  LDC.64 R2, c[0x0][0x380] ;  /* 0x0000e000ff027b82 */ /* 0x000e640000000a00 */
[----:B-1----:R-:W-:-:S04]  /*04d0*/  ISETP.GE.AND P0, PT, R0, R3, PT ;  /* 0x000000030000720c */ /* 0x002fc80003f06270 */
[----:B------:R-:W-:-:S05]  /*04e0*/  SEL R5, R3, RZ, P0 ;  /* 0x000000ff03057207 */ /* 0x000fca0000000000 */
[----:B------:R-:W-:-:S04]  /*04f0*/  IMAD.IADD R5, R0, 0x1, -R5 ;  /* 0x0000000100057824 */ /* 0x000fc800078e0a05 */
[----:B------:R-:W-:-:S04]  /*0500*/  IMAD R5, R5, R2, R27 ;  /* 0x0000000205057224 */ /* 0x000fc800078e021b */
[----:B0-----:R-:W-:-:S05]  /*0510*/  IMAD.WIDE R10, R5, 0x8, R10 ;  /* 0x00000008050a7825 */ /* 0x001fca00078e020a */
[----:B------:R0:W5:Y:S01]  /*0520*/  LDG.E.64.CONSTANT R6, desc[UR36][R10.64] ;  /* 0x000000240a067981 */ /* 0x000162000c1e9b00 */
[----:B------:R-:W-:Y:S01]  /*0530*/  LOP3.LUT R5, RZ, R19, RZ, 0x33, !PT ;  /* 0x00000013ff057212 */ /* 0x000fe200078e33ff */
[----:B------:R0:W1:Y:S01]  /*0540*/  LDC.64 R8, c[0x2][R28] ;  /* 0x008000001c087b82 */ /* 0x0000620000000a00 */
[----:B------:R-:W-:Y:S01]  /*0550*/  MOV R20, 0x620 ;  /* 0x0000062000147802 */ /* 0x000fe20000000f00 */
[----:B------:R-:W-:Y:S02]  /*0560*/  IMAD.MOV.U32 R21, RZ, RZ, 0x0 ;  /* 0x00000000ff157424 */ /* 0x000fe400078e00ff */
[----:B------:R-:W-:-:S05]  /*0570*/  IMAD.IADD R5, R26, 0x1, R5 ;  /* 0x000000011a057824 */ /* 0x000fca00078e0205 */
[----:B------:R-:W-:-:S04]  /*0580*/  SHF.R.S32.HI R0, RZ, 0x1f, R5 ;  /* 0x0000001fff007819 */ /* 0x000fc80000011405 */
[----:B------:R-:W-:Y:S02]  /*0590*/  LOP3.LUT R12, R0, R3, RZ, 0xc0, !PT ;  /* 0x00000003000c7212 */ /* 0x000fe400078ec0ff */
[----:B------:R-:W-:Y:S01]  /*05a0*/  LOP3.LUT R0, R4, 0x1, RZ, 0xc0, !PT ;  /* 0x0000000104007812 */ /* 0x000fe200078ec0ff */
[----:B------:R-:W-:Y:S02]  /*05b0*/  IMAD.MOV.U32 R4, RZ, RZ, R16 ;  /* 0x000000ffff047224 */ /* 0x000fe400078e0010 */
[----:B------:R-:W-:Y:S01]  /*05c0*/  IMAD.IADD R12, R5, 0x1, R12 ;  /* 0x00000001050c7824 */ /* 0x000fe200078e020c */
[----:B------:R-:W-:Y:S01]  /*05d0*/  ISETP.EQ.U32.AND P0, PT, R0, 0x1, P6 ;  /* 0x000000010000780c */ /* 0x000fe20003702070 */
[----:B------:R-:W-:Y:S02]  /*05e0*/  IMAD.MOV.U32 R5, RZ, RZ, R17 ;  /* 0x000000ffff057224 */ /* 0x000fe400078e0011 */
[----:B------:R-:W-:Y:S01]  /*05f0*/  IMAD R2, R12, R2, R27 ;  /* 0x000000020c027224 */ /* 0x000fe200078e021b */
[----:B0-----:R-:W-:-:S09]  /*0600*/  P2R R23, PR, RZ, 0x1 ;  /* 0x00000001ff177803 */ /* 0x001fd20000000000 */
[----:B-1---5:R-:W-:Y:S05]  /*0610*/  CALL.REL.NOINC R8 `(_cupy_boolrelextrema_2D_int64) ;  /* 0xfffffff808787344 */ /* 0x022fea0003c3ffff */
[----:B------:R-:W0:Y:S01]  /*0620*/  LDC.64 R6, c[0x0][0x398] ;  /* 0x0000e600ff067b82 */ /* 0x000e220000000a00 */
[----:B------:R-:W-:-:S07]  /*0630*/  ISETP.NE.AND P6, PT, R23, RZ, PT ;  /* 0x000000ff1700720c */ /* 0x000fce0003fc5270 */
[----:B------:R1:W2:Y:S01]  /*0640*/  LDC.64 R8, c[0x2][R28] ;  /* 0x008000001c087b82 */ /* 0x0002a20000000a00 */
[----:B------:R-:W-:-:S04]  /*0650*/  LOP3.LUT R0, R4, 0x1, RZ, 0xc0, !PT ;  /* 0x0000000104007812 */ /* 0x000fc800078ec0ff */
[----:B------:R-:W-:Y:S01]  /*0660*/  ISETP.EQ.U32.AND P0, PT, R0, 0x1, P6 ;  /* 0x000000010000780c */ /* 0x000fe20003702070 */
[----:B------:R-:W-:Y:S01]  /*0670*/  IMAD.MOV.U32 R5, RZ, RZ, R17 ;  /* 0x000000ffff057224 */ /* 0x000fe200078e0011 */
[----:B------:R-:W-:Y:S01]  /*0680*/  MOV R20, 0x6f0 ;  /* 0x000006f000147802 */ /* 0x000fe20000000f00 */
[----:B------:R-:W-:Y:S02]  /*0690*/  IMAD.MOV.U32 R4, RZ, RZ, R16 ;  /* 0x000000ffff047224 */ /* 0x000fe400078e0010 */
        /* <DEDUP_REMOVED lines=15> */
[----:B------:R0:W1:Y:S01]  /*0790*/  LDC.64 R8, c[0x2][R28] ;  /* 0x008000001c087b82 */ /* 0x0000620000000a00 */
[----:B------:R-:W-:Y:S01]  /*07a0*/  VIADD R18, R18, 0xfffffffe ;  /* 0xfffffffe12127836 */ /* 0x000fe20000000000 */
[----:B------:R-:W-:Y:S01]  /*07b0*/  MOV R20, 0x870 ;  /* 0x0000087000147802 */ /* 0x000fe20000000f00 */
[----:B------:R-:W-:Y:S02]  /*07c0*/  IMAD.MOV.U32 R5, RZ, RZ, R17 ;  /* 0x000000ffff057224 */ /* 0x000fe400078e0011 */
[----:B------:R-:W-:Y:S01]  /*07d0*/  IMAD.MOV.U32 R21, RZ, RZ, 0x0 ;  /* 0x00000000ff157424 */ /* 0x000fe200078e00ff */
[----:B------:R-:W-:-:S04]  /*07e0*/  SHF.R.S32.HI R0, RZ, 0x1f, R18 ;  /* 0x0000001fff007819 */ /* 0x000fc80000011412 */
[----:B------:R-:W-:Y:S02]  /*07f0*/  LOP3.LUT R3, R0, R3, RZ, 0xc0, !PT ;  /* 0x0000000300037212 */ /* 0x000fe400078ec0ff */
[----:B------:R-:W-:Y:S01]  /*0800*/  LOP3.LUT R0, R4, 0x1, RZ, 0xc0, !PT ;  /* 0x0000000104007812 */ /* 0x000fe200078ec0ff */
[----:B------:R-:W-:Y:S02]  /*0810*/  IMAD.MOV.U32 R4, RZ, RZ, R16 ;  /* 0x000000ffff047224 */ /* 0x000fe400078e0010 */
[----:B------:R-:W-:Y:S01]  /*0820*/  IMAD.IADD R3, R18, 0x1, R3 ;  /* 0x0000000112037824 */ /* 0x000fe200078e0203 */
[----:B------:R-:W-:-:S03]  /*0830*/  ISETP.EQ.U32.AND P0, PT, R0, 0x1, P6 ;  /* 0x000000010000780c */ /* 0x000fc60003702070 */
        /* <DEDUP_REMOVED lines=26> */
[----:B------:R-:W-:Y:S01]  /*09e0*/  VIADD R23, R19, 0x3 ;  /* 0x0000000313177836 */ /* 0x000fe20000000000 */
[----:B------:R0:W1:Y:S01]  /*09f0*/  LDC.64 R8, c[0x2][R28] ;  /* 0x008000001c087b82 */ /* 0x0000620000000a00 */
[----:B------:R-:W-:Y:S01]  /*0a00*/  LOP3.LUT R4, R4, 0x1, RZ, 0xc0, !PT ;  /* 0x0000000104047812 */ /* 0x000fe200078ec0ff */
[----:B------:R-:W-:Y:S01]  /*0a10*/  IMAD.MOV.U32 R5, RZ, RZ, R17 ;  /* 0x000000ffff057224 */ /* 0x000fe200078e0011 */
[----:B------:R-:W-:Y:S01]  /*0a20*/  MOV R20, 0xad0 ;  /* 0x00000ad000147802 */ /* 0x000fe20000000f00 */
[----:B------:R-:W-:Y:S01]  /*0a30*/  IMAD.IADD R0, R26, 0x1, -R23 ;  /* 0x000000011a007824 */ /* 0x000fe200078e0a17 */
[----:B------:R-:W-:Y:S01]  /*0a40*/  ISETP.EQ.U32.AND P0, PT, R4, 0x1, P6 ;  /* 0x000000010400780c */ /* 0x000fe20003702070 */
[----:B------:R-:W-:Y:S02]  /*0a50*/  IMAD.MOV.U32 R4, RZ, RZ, R16 ;  /* 0x000000ffff047224 */ /* 0x000fe400078e0010 */
[----:B------:R-:W-:Y:S01]  /*0a60*/  IMAD.MOV.U32 R21, RZ, RZ, 0x0 ;  /* 0x00000000ff157424 */ /* 0x000fe200078e00ff */
[----:B------:R-:W-:-:S02]  /*0a70*/  SHF.R.S32.HI R12, RZ, 0x1f, R0 ;  /* 0x0000001fff0c7819 */ /* 0x000fc40000011400 */
[----:B------:R-:W-:Y:S02]  /*0a80*/  P2R R18, PR, RZ, 0x1 ;  /* 0x00000001ff127803 */ /* 0x000fe40000000000 */
[----:B------:R-:W-:-:S05]  /*0a90*/  LOP3.LUT R3, R12, R3, RZ, 0xc0, !PT ;  /* 0x000000030c037212 */ /* 0x000fca00078ec0ff */
[----:B------:R-:W-:-:S04]  /*0aa0*/  IMAD.IADD R3, R0, 0x1, R3 ;  /* 0x0000000100037824 */ /* 0x000fc800078e0203 */
[----:B0-----:R-:W-:-:S07]  /*0ab0*/  IMAD R2, R3, R2, R27 ;  /* 0x0000000203027224 */ /* 0x001fce00078e021b */
        /* <DEDUP_REMOVED lines=14> */
[----:B------:R-:W-:Y:S01]  /*0ba0*/  ISETP.NE.AND P1, PT, R23, UR38, PT ;  /* 0x0000002617007c0c */ /* 0x000fe2000bf25270 */
[----:B------:R-:W-:Y:S01]  /*0bb0*/  VIADD R19, R19, 0x4 ;  /* 0x0000000413137836 */ /* 0x000fe20000000000 */
[----:B------:R-:W-:Y:S02]  /*0bc0*/  ISETP.NE.AND P6, PT, R2, RZ, PT ;  /* 0x000000ff0200720c */ /* 0x000fe40003fc5270 */
[----:B------:R-:W-:-:S04]  /*0bd0*/  LOP3.LUT R0, R4, 0x1, RZ, 0xc0, !PT ;  /* 0x0000000104007812 */ /* 0x000fc800078ec0ff */
[----:B------:R-:W-:-:S04]  /*0be0*/  ISETP.EQ.U32.AND P0, PT, R0, 0x1, P6 ;  /* 0x000000010000780c */ /* 0x000fc80003702070 */
[----:B------:R-:W-:Y:S01]  /*0bf0*/  SEL R25, RZ, 0x1, !P0 ;  /* 0x00000001ff197807 */ /* 0x000fe20004000000 */
[----:B------:R-:W-:Y:S08]  /*0c00*/  @P1 BRA `(.L_x_4) ;  /* 0xfffffff400a41947 */ /* 0x000ff0000383ffff */
[----:B------:R-:W-:Y:S05]  /*0c10*/  BSYNC.RECONVERGENT B6 ;  /* 0x0000000000067941 */ /* 0x000fea0003800200 */
.L_x_3:
[----:B------:R-:W-:-:S09]  /*0c20*/  UISETP.NE.AND UP0, UPT, UR39, URZ, UPT ;  /* 0x000000ff2700728c */ /* 0x000fd2000bf05270 */
[----:B------:R-:W-:Y:S05]  /*0c30*/  BRA.U !UP0, `(.L_x_0) ;  /* 0x0000003908387547 */ /* 0x000fea000b800000 */
[----:B------:R-:W-:-:S09]  /*0c40*/  UISETP.NE.AND UP0, UPT, UR39, 0x1, UPT ;  /* 0x000000012700788c */ /* 0x000fd2000bf05270 */
[----:B------:R-:W-:Y:S05]  /*0c50*/  BRA.U !UP0, `(.L_x_5) ;  /* 0x0000000508287547 */ /* 0x000fea000b800000 */
        /* <DEDUP_REMOVED lines=8> */
[----:B------:R0:W5:Y:S02]  /*0ce0*/  LDG.E.64.CONSTANT R6, desc[UR36][R10.64] ;  /* 0x000000240a067981 */ /* 0x000164000c1e9b00 */
[----:B-----5:R0:W1:Y:S01]  /*0cf0*/  LDC.64 R8, c[0x2][R28] ;  /* 0x008000001c087b82 */ /* 0x0200620000000a00 */
[----:B------:R-:W-:Y:S01]  /*0d00*/  IMAD.IADD R0, R26, 0x1, -R19 ;  /* 0x000000011a007824 */ /* 0x000fe200078e0a13 */
[----:B------:R-:W-:Y:S01]  /*0d10*/  MOV R20, 0xda0 ;  /* 0x00000da000147802 */ /* 0x000fe20000000f00 */
[----:B------:R-:W-:Y:S02]  /*0d20*/  IMAD.MOV.U32 R5, RZ, RZ, R17 ;  /* 0x000000ffff057224 */ /* 0x000fe400078e0011 */
[----:B------:R-:W-:Y:S01]  /*0d30*/  IMAD.MOV.U32 R21, RZ, RZ, 0x0 ;  /* 0x00000000ff157424 */ /* 0x000fe200078e00ff */
[----:B------:R-:W-:-:S04]  /*0d40*/  SHF.R.S32.HI R4, RZ, 0x1f, R0 ;  /* 0x0000001fff047819 */ /* 0x000fc80000011400 */
[----:B------:R-:W-:Y:S01]  /*0d50*/  LOP3.LUT R3, R4, R3, RZ, 0xc0, !PT ;  /* 0x0000000304037212 */ /* 0x000fe200078ec0ff */
[----:B------:R-:W-:-:S04]  /*0d60*/  IMAD.MOV.U32 R4, RZ, RZ, R16 ;  /* 0x000000ffff047224 */ /* 0x000fc800078e0010 */
[----:B------:R-:W-:-:S04]  /*0d70*/  IMAD.IADD R3, R0, 0x1, R3 ;  /* 0x0000000100037824 */ /* 0x000fc800078e0203 */
[----:B0-----:R-:W-:-:S07]  /*0d80*/  IMAD R2, R3, R2, R27 ;  /* 0x0000000203027224 */ /* 0x001fce00078e021b */
[----:B-1----:R-:W-:Y:S05]  /*0d90*/  CALL.REL.NOINC R8 `(_cupy_boolrelextrema_2D_int64) ;  /* 0xfffffff008987344 */ /* 0x002fea0003c3ffff */
[----:B------:R-:W0:Y:S02]  /*0da0*/  LDC.64 R10, c[0x0][0x398] ;  /* 0x0000e600ff0a7b82 */ /* 0x000e240000000a00 */
[----:B0-----:R-:W-:-:S05]  /*0db0*/  IMAD.WIDE R10, R2, 0x8, R10 ;  /* 0x00000008020a7825 */ /* 0x001fca00078e020a */
[----:B------:R0:W5:Y:S01]  /*0dc0*/  LDG.E.64.CONSTANT R6, desc[UR36][R10.64] ;  /* 0x000000240a067981 */ /* 0x000162000c1e9b00 */
[----:B------:R0:W1:Y:S01]  /*0dd0*/  LDC.64 R8, c[0x2][R28] ;  /* 0x008000001c087b82 */ /* 0x0000620000000a00 */
[----:B------:R-:W-:Y:S01]  /*0de0*/  LOP3.LUT R25, R4, R25, RZ, 0xc0, !PT ;  /* 0x0000001904197212 */ /* 0x000fe200078ec0ff */
[----:B------:R-:W-:Y:S01]  /*0df0*/  IMAD.MOV.U32 R5, RZ, RZ, R17 ;  /* 0x000000ffff057224 */ /* 0x000fe200078e0011 */
[----:B------:R-:W-:Y:S01]  /*0e00*/  MOV R20, 0xe50 ;  /* 0x00000e5000147802 */ /* 0x000fe20000000f00 */
[----:B------:R-:W-:Y:S01]  /*0e10*/  IMAD.MOV.U32 R4, RZ, RZ, R16 ;  /* 0x000000ffff047224 */ /* 0x000fe200078e0010 */
[----:B------:R-:W-:Y:S01]  /*0e20*/  PRMT R2, R25, 0x9910, RZ ;  /* 0x0000991019027816 */ /* 0x000fe200000000ff */
[----:B------:R-:W-:-:S07]  /*0e30*/  IMAD.MOV.U32 R21, RZ, RZ, 0x0 ;  /* 0x00000000ff157424 */ /* 0x000fce00078e00ff */
[----:B01---5:R-:W-:Y:S05]  /*0e40*/  CALL.REL.NOINC R8 `(_cupy_boolrelextrema_2D_int64) ;  /* 0xfffffff0086c7344 */ /* 0x023fea0003c3ffff */
[----:B------:R-:W0:Y:S01]  /*0e50*/  LDC.64 R10, c[0x0][0x380] ;  /* 0x0000e000ff0a7b82 */ /* 0x000e220000000a00 */
[----:B------:R-:W-:-:S07]  /*0e60*/  VIADD R18, R18, 0x1 ;  /* 0x0000000112127836 */ /* 0x000fce0000000000 */
[----:B------:R-:W1:Y:S01]  /*0e70*/  LDC.64 R6, c[0x0][0x398] ;  /* 0x0000e600ff067b82 */ /* 0x000e620000000a00 */
[----:B0-----:R-:W-:-:S04]  /*0e80*/  ISETP.GE.AND P0, PT, R18, R11, PT ;  /* 0x0000000b1200720c */ /* 0x001fc80003f06270 */
[----:B------:R-:W-:-:S05]  /*0e90*/  SEL R3, R11, RZ, P0 ;  /* 0x000000ff0b037207 */ /* 0x000fca0000000000 */
[----:B------:R-:W-:-:S04]  /*0ea0*/  IMAD.IADD R3, R18, 0x1, -R3 ;  /* 0x0000000112037824 */ /* 0x000fc800078e0a03 */
[----:B------:R-:W-:-:S04]  /*0eb0*/  IMAD R3, R3, R10, R27 ;  /* 0x0000000a03037224 */ /* 0x000fc800078e021b */
[----:B-1----:R-:W-:-:S06]  /*0ec0*/  IMAD.WIDE R6, R3, 0x8, R6 ;  /* 0x0000000803067825 */ /* 0x002fcc00078e0206 */
[----:B------:R-:W5:Y:S01]  /*0ed0*/  LDG.E.64.CONSTANT R6, desc[UR36][R6.64] ;  /* 0x0000002406067981 */ /* 0x000f62000c1e9b00 */
[----:B------:R-:W-:Y:S01]  /*0ee0*/  LOP3.LUT R3, RZ, R19, RZ, 0x33, !PT ;  /* 0x00000013ff037212 */ /* 0x000fe200078e33ff */
[----:B------:R0:W1:Y:S01]  /*0ef0*/  LDC.64 R8, c[0x2][R28] ;  /* 0x008000001c087b82 */ /* 0x0000620000000a00 */
[----:B------:R-:W-:Y:S01]  /*0f00*/  LOP3.LUT R4, R4, 0x1, RZ, 0xc0, !PT ;  /* 0x0000000104047812 */ /* 0x000fe200078ec0ff */
[----:B------:R-:W-:Y:S01]  /*0f10*/  IMAD.MOV.U32 R5, RZ, RZ, R17 ;  /* 0x000000ffff057224 */ /* 0x000fe200078e0011 */
[----:B------:R-:W-:Y:S01]  /*0f20*/  MOV R20, 0xfe0 ;  /* 0x00000fe000147802 */ /* 0x000fe20000000f00 */
[----:B------:R-:W-:Y:S01]  /*0f30*/  IMAD.IADD R3, R26, 0x1, R3 ;  /* 0x000000011a037824 */ /* 0x000fe200078e0203 */
[----:B------:R-:W-:Y:S01]  /*0f40*/  ISETP.NE.U32.AND P0, PT, R4, 0x1, PT ;  /* 0x000000010400780c */ /* 0x000fe20003f05070 */
[----:B------:R-:W-:Y:S02]  /*0f50*/  IMAD.MOV.U32 R4, RZ, RZ, R16 ;  /* 0x000000ffff047224 */ /* 0x000fe400078e0010 */
[----:B------:R-:W-:Y:S01]  /*0f60*/  IMAD.MOV.U32 R21, RZ, RZ, 0x0 ;  /* 0x00000000ff157424 */ /* 0x000fe200078e00ff */
[----:B------:R-:W-:-:S02]  /*0f70*/  SHF.R.S32.HI R0, RZ, 0x1f, R3 ;  /* 0x0000001fff007819 */ /* 0x000fc40000011403 */
[----:B------:R-:W-:Y:S02]  /*0f80*/  ISETP.NE.AND P0, PT, R2, RZ, !P0 ;  /* 0x000000ff0200720c */ /* 0x000fe40004705270 */
[----:B------:R-:W-:Y:S02]  /*0f90*/  LOP3.LUT R0, R0, R11, RZ, 0xc0, !PT ;  /* 0x0000000b00007212 */ /* 0x000fe400078ec0ff */
[----:B------:R-:W-:-:S03]  /*0fa0*/  P2R R18, PR, RZ, 0x1 ;  /* 0x00000001ff127803 */ /* 0x000fc60000000000 */
        /* <DEDUP_REMOVED lines=17> */
[----:B------:R-:W-:Y:S01]  /*10c0*/  VIADD R19, R19, 0x2 ;  /* 0x0000000213137836 */ /* 0x000fe20000000000 */
[----:B------:R-:W-:-:S04]  /*10d0*/  LOP3.LUT R0, R4, 0x1, RZ, 0xc0, !PT ;  /* 0x0000000104007812 */ /* 0x000fc800078ec0ff */
[----:B------:R-:W-:-:S04]  /*10e0*/  ISETP.EQ.U32.AND P0, PT, R0, 0x1, P6 ;  /* 0x000000010000780c */ /* 0x000fc80003702070 */
[----:B------:R-:W-:-:S09]  /*10f0*/  SEL R25, RZ, 0x1, !P0 ;  /* 0x00000001ff197807 */ /* 0x000fd20004000000 */
.L_x_5:
[----:B------:R-:W0:Y:S02]  /*1100*/  LDCU UR4, c[0x0][0x388] ;  /* 0x00007100ff0477ac */ /* 0x000e240008000800 */
[----:B0-----:R-:W-:-:S04]  /*1110*/  ULOP3.LUT UR4, UR4, 0x1, URZ, 0xc0, !UPT ;  /* 0x0000000104047892 */ /* 0x001fc8000f8ec0ff */
[----:B------:R-:W-:-:S09]  /*1120*/  UISETP.NE.U32.AND UP0, UPT, UR4, 0x1, UPT ;  /* 0x000000010400788c */ /* 0x000fd2000bf05070 */
[----:B------:R-:W-:Y:S05]  /*1130*/  BRA.U UP0, `(.L_x_0) ;  /* 0x0000003100f87547 */ /* 0x000fea000b800000 */
        /* <DEDUP_REMOVED lines=12> */
[----:B------:R-:W-:-:S03]  /*1200*/  IMAD.MOV.U32 R21, RZ, RZ, 0x0 ;  /* 0x00000000ff157424 */ /* 0x000fc600078e00ff */
[----:B------:R-:W-:-:S04]  /*1210*/  SHF.R.S32.HI R0, RZ, 0x1f, R19 ;  /* 0x0000001fff007819 */ /* 0x000fc80000011413 */
[----:B------:R-:W-:Y:S01]  /*1220*/  LOP3.LUT R0, R0, R5, RZ, 0xc0, !PT ;  /* 0x0000000500007212 */ /* 0x000fe200078ec0ff */
[----:B------:R-:W-:-:S04]  /*1230*/  IMAD.MOV.U32 R5, RZ, RZ, R17 ;  /* 0x000000ffff057224 */ /* 0x000fc800078e0011 */
[----:B------:R-:W-:-:S04]  /*1240*/  IMAD.IADD R0, R19, 0x1, R0 ;  /* 0x0000000113007824 */ /* 0x000fc800078e0200 */
[----:B------:R-:W-:Y:S02]  /*1250*/  IMAD R27, R0, R4, R27 ;  /* 0x00000004001b7224 */ /* 0x000fe400078e021b */
[----:B0-----:R-:W-:-:S07]  /*1260*/  IMAD.MOV.U32 R4, RZ, RZ, R16 ;  /* 0x000000ffff047224 */ /* 0x001fce00078e0010 */
[----:B-1----:R-:W-:Y:S05]  /*1270*/  CALL.REL.NOINC R2 `(_cupy_boolrelextrema_2D_int64) ;  /* 0xffffffec02607344 */ /* 0x002fea0003c3ffff */
[----:B------:R-:W0:Y:S02]  /*1280*/  LDC.64 R8, c[0x0][0x398] ;  /* 0x0000e600ff087b82 */ /* 0x000e240000000a00 */
[----:B0-----:R-:W-:-:S05]  /*1290*/  IMAD.WIDE R8, R27, 0x8, R8 ;  /* 0x000000081b087825 */ /* 0x001fca00078e0208 */
[----:B------:R0:W5:Y:S01]  /*12a0*/  LDG.E.64.CONSTANT R6, desc[UR36][R8.64] ;  /* 0x0000002408067981 */ /* 0x000162000c1e9b00 */
[----:B------:R-:W1:Y:S01]  /*12b0*/  LDC.64 R28, c[0x2][R28] ;  /* 0x008000001c1c7b82 */ /* 0x000e620000000a00 */
[----:B------:R-:W-:Y:S01]  /*12c0*/  LOP3.LUT R25, R4, R25, RZ, 0xc0, !PT ;  /* 0x0000001904197212 */ /* 0x000fe200078ec0ff */
[----:B------:R-:W-:Y:S01]  /*12d0*/  IMAD.MOV.U32 R5, RZ, RZ, R17 ;  /* 0x000000ffff057224 */ /* 0x000fe200078e0011 */
[----:B------:R-:W-:Y:S01]  /*12e0*/  MOV R20, 0x1330 ;  /* 0x0000133000147802 */ /* 0x000fe20000000f00 */
[----:B------:R-:W-:Y:S01]  /*12f0*/  IMAD.MOV.U32 R4, RZ, RZ, R16 ;  /* 0x000000ffff047224 */ /* 0x000fe200078e0010 */
[----:B------:R-:W-:Y:S01]  /*1300*/  PRMT R2, R25, 0x9910, RZ ;  /* 0x0000991019027816 */ /* 0x000fe200000000ff */
[----:B------:R-:W-:-:S07]  /*1310*/  IMAD.MOV.U32 R21, RZ, RZ, 0x0 ;  /* 0x00000000ff157424 */ /* 0x000fce00078e00ff */
[----:B01---5:R-:W-:Y:S05]  /*1320*/  CALL.REL.NOINC R28 `(_cupy_boolrelextrema_2D_int64) ;  /* 0xffffffec1c347344 */ /* 0x023fea0003c3ffff */
[----:B------:R-:W-:-:S04]  /*1330*/  LOP3.LUT R4, R4, 0x1, RZ, 0xc0, !PT ;  /* 0x0000000104047812 */ /* 0x000fc800078ec0ff */
[----:B------:R-:W-:-:S04]  /*1340*/  ISETP.NE.U32.AND P0, PT, R4, 0x1, PT ;  /* 0x000000010400780c */ /* 0x000fc80003f05070 */
[----:B------:R-:W-:-:S04]  /*1350*/  ISETP.NE.AND P0, PT, R2, RZ, !P0 ;  /* 0x000000ff0200720c */ /* 0x000fc80004705270 */
[----:B------:R-:W-:Y:S01]  /*1360*/  SEL R25, RZ, 0x1, !P0 ;  /* 0x00000001ff197807 */ /* 0x000fe20004000000 */
[----:B------:R-:W-:Y:S08]  /*1370*/  BRA `(.L_x_0) ;  /* 0x0000003000687947 */ /* 0x000ff00003800000 */
.L_x_2:
[----:B------:R-:W-:Y:S01]  /*1380*/  UISETP.GE.U32.AND UP0, UPT, UR38, 0x4, UPT ;  /* 0x000000042600788c */ /* 0x000fe2000bf06070 */
[----:B------:R-:W-:Y:S01]  /*1390*/  IMAD.MOV.U32 R25, RZ, RZ, 0x1 ;  /* 0x00000001ff197424 */ /* 0x000fe200078e00ff */
[----:B------:R-:W-:Y:S01]  /*13a0*/  UIADD3 UR39, UPT, UPT, UR41, -0x1, URZ ;  /* 0xffffffff29277890 */ /* 0x000fe2000fffe0ff */
[----:B------:R-:W-:-:S06]  /*13b0*/  IMAD.MOV.U32 R19, RZ, RZ, 0x1 ;  /* 0x00000001ff137424 */ /* 0x000fcc00078e00ff */
[----:B------:R-:W-:Y:S05]  /*13c0*/  BRA.U !UP0, `(.L_x_6) ;  /* 0x00000009083c7547 */ /* 0x000fea000b800000 */
[----:B------:R-:W-:Y:S01]  /*13d0*/  ULOP3.LUT UR4, UR38, 0x7ffffffc, URZ, 0xc0, !UPT ;  /* 0x7ffffffc26047892 */ /* 0x000fe2000f8ec0ff */
[----:B------:R-:W-:Y:S01]  /*13e0*/  BSSY.RECONVERGENT B6, `(.L_x_7) ;  /* 0x000008c000067945 */ /* 0x000fe20003800200 */
[----:B------:R-:W-:Y:S01]  /*13f0*/  IMAD.MOV.U32 R25, RZ, RZ, 0x1 ;  /* 0x00000001ff197424 */ /* 0x000fe200078e00ff */
[----:B------:R-:W0:Y:S01]  /*1400*/  LDCU.64 UR42, c[0x0][0x380] ;  /* 0x00007000ff2a77ac */ /* 0x000e220008000a00 */
[----:B------:R-:W-:Y:S02]  /*1410*/  VIADD R23, R26, 0xfffffffc ;  /* 0xfffffffc1a177836 */ /* 0x000fe40000000000 */
[----:B------:R-:W-:Y:S01]  /*1420*/  IMAD.MOV.U32 R19, RZ, RZ, 0x2 ;  /* 0x00000002ff137424 */ /* 0x000fe200078e00ff */
[----:B------:R-:W-:Y:S01]  /*1430*/  UIADD3 UR4, UPT, UPT, -UR4, URZ, URZ ;  /* 0x000000ff04047290 */ /* 0x000fe2000fffe1ff */
[----:B------:R-:W-:-:S05]  /*1440*/  IMAD.MOV.U32 R18, RZ, RZ, R26 ;  /* 0x000000ffff127224 */ /* 0x000fca00078e001a */
[----:B------:R-:W-:-:S07]  /*1450*/  IMAD.U32 R22, RZ, RZ, UR4 ;  /* 0x00000004ff167e24 */ /* 0x000fce000f8e00ff */
.L_x_8:
[----:B------:R-:W1:Y:S01]  /*1460*/  LDC.64 R10, c[0x0][0x398] ;  /* 0x0000e600ff0a7b82 */ /* 0x000e620000000a00 */
[----:B------:R-:W-:-:S05]  /*1470*/  VIADD R0, R18, 0x1 ;  /* 0x0000000112007836 */ /* 0x000fca0000000000 */
[----:B0-----:R-:W-:-:S04]  /*1480*/  ISETP.GE.AND P0, PT, R0, UR43, PT ;  /* 0x0000002b00007c0c */ /* 0x001fc8000bf06270 */
[----:B------:R-:W-:-:S05]  /*1490*/  SEL R0, R0, UR39, !P0 ;  /* 0x0000002700007c07 */ /* 0x000fca000c000000 */
[----:B------:R-:W-:-:S04]  /*14a0*/  IMAD R3, R0, UR42, R27 ;  /* 0x0000002a00037c24 */ /* 0x000fc8000f8e021b */
[----:B-1----:R-:W-:-:S05]  /*14b0*/  IMAD.WIDE R10, R3, 0x8, R10 ;  /* 0x00000008030a7825 */ /* 0x002fca00078e020a */
[----:B-----5:R0:W5:Y:S01]  /*14c0*/  LDG.E.64.CONSTANT R6, desc[UR36][R10.64] ;  /* 0x000000240a067981 */ /* 0x020162000c1e9b00 */
[----:B------:R0:W1:Y:S01]  /*14d0*/  LDC.64 R8, c[0x2][R28] ;  /* 0x008000001c087b82 */ /* 0x0000620000000a00 */
[----:B------:R-:W-:Y:S01]  /*14e0*/  VIADDMNMX R2, R23, 0x3, RZ, !PT ;  /* 0x0000000317027846 */ /* 0x000fe200078001ff */
[----:B------:R-:W-:Y:S01]  /*14f0*/  IMAD.MOV.U32 R4, RZ, RZ, R16 ;  /* 0x000000ffff047224 */ /* 0x000fe200078e0010 */
[----:B------:R-:W-:Y:S01]  /*1500*/  MOV R20, 0x1550 ;  /* 0x0000155000147802 */ /* 0x000fe20000000f00 */
[----:B------:R-:W-:Y:S02]  /*1510*/  IMAD.MOV.U32 R5, RZ, RZ, R17 ;  /* 0x000000ffff057224 */ /* 0x000fe400078e0011 */
[----:B------:R-:W-:Y:S02]  /*1520*/  IMAD R2, R2, UR42, R27 ;  /* 0x0000002a02027c24 */ /* 0x000fe4000f8e021b */
[----:B------:R-:W-:-:S07]  /*1530*/  IMAD.MOV.U32 R21, RZ, RZ, 0x0 ;  /* 0x00000000ff157424 */ /* 0x000fce00078e00ff */
[----:B01---5:R-:W-:Y:S05]  /*1540*/  CALL.REL.NOINC R8 `(_cupy_boolrelextrema_2D_int64) ;  /* 0xffffffe808ac7344 */ /* 0x023fea0003c3ffff */
        /* <DEDUP_REMOVED lines=11> */
[----:B------:R-:W0:Y:S01]  /*1600*/  LDC.64 R10, c[0x0][0x398] ;  /* 0x0000e600ff0a7b82 */ /* 0x000e220000000a00 */
[----:B------:R-:W-:Y:S01]  /*1610*/  VIADD R0, R18, 0x2 ;  /* 0x0000000212007836 */ /* 0x000fe20000000000 */
[----:B------:R-:W-:-:S04]  /*1620*/  ISETP.NE.AND P6, PT, R2, RZ, PT ;  /* 0x000000ff0200720c */ /* 0x000fc80003fc5270 */
[----:B------:R-:W-:-:S04]  /*1630*/  ISETP.GE.AND P0, PT, R0, UR43, PT ;  /* 0x0000002b00007c0c */ /* 0x000fc8000bf06270 */
[----:B------:R-:W-:-:S05]  /*1640*/  SEL R0, R0, UR39, !P0 ;  /* 0x0000002700007c07 */ /* 0x000fca000c000000 */
[----:B------:R-:W-:-:S04]  /*1650*/  IMAD R3, R0, UR42, R27 ;  /* 0x0000002a00037c24 */ /* 0x000fc8000f8e021b */
[----:B0-----:R-:W-:-:S05]  /*1660*/  IMAD.WIDE R10, R3, 0x8, R10 ;  /* 0x00000008030a7825 */ /* 0x001fca00078e020a */
[----:B------:R0:W5:Y:S01]  /*1670*/  LDG.E.64.CONSTANT R6, desc[UR36][R10.64] ;  /* 0x000000240a067981 */ /* 0x000162000c1e9b00 */
[----:B------:R0:W1:Y:S01]  /*1680*/  LDC.64 R8, c[0x2][R28] ;  /* 0x008000001c087b82 */ /* 0x0000620000000a00 */
[----:B------:R-:W-:Y:S01]  /*1690*/  VIADD R2, R23, 0x2 ;  /* 0x0000000217027836 */ /* 0x000fe20000000000 */
[----:B------:R-:W-:Y:S01]  /*16a0*/  LOP3.LUT R0, R4, 0x1, RZ, 0xc0, !PT ;  /* 0x0000000104007812 */ /* 0x000fe200078ec0ff */
[----:B------:R-:W-:Y:S01]  /*16b0*/  IMAD.MOV.U32 R5, RZ, RZ, R17 ;  /* 0x000000ffff057224 */ /* 0x000fe200078e0011 */
[----:B------:R-:W-:Y:S01]  /*16c0*/  MOV R20, 0x1740 ;  /* 0x0000174000147802 */ /* 0x000fe20000000f00 */
[----:B------:R-:W-:Y:S01]  /*16d0*/  IMAD.MOV.U32 R4, RZ, RZ, R16 ;  /* 0x000000ffff047224 */ /* 0x000fe200078e0010 */
[----:B------:R-:W-:Y:S01]  /*16e0*/  VIMNMX R2, PT, PT, RZ, R2, !PT ;  /* 0x00000002ff027248 */ /* 0x000fe20007fe0100 */
[----:B------:R-:W-:Y:S01]  /*16f0*/  IMAD.MOV.U32 R21, RZ, RZ, 0x0 ;  /* 0x00000000ff157424 */ /* 0x000fe200078e00ff */
[----:B------:R-:W-:-:S03]  /*1700*/  ISETP.EQ.U32.AND P0, PT, R0, 0x1, P6 ;  /* 0x000000010000780c */ /* 0x000fc60003702070 */
[----:B------:R-:W-:Y:S01]  /*1710*/  IMAD R2, R2, UR42, R27 ;  /* 0x0000002a02027c24 */ /* 0x000fe2000f8e021b */
        /* <DEDUP_REMOVED lines=24> */
[----:B------:R-:W-:Y:S01]  /*18a0*/  LOP3.LUT R0, R4, 0x1, RZ, 0xc0, !PT ;  /* 0x0000000104007812 */ /* 0x000fe200078ec0ff */
[----:B------:R-:W-:Y:S01]  /*18b0*/  IMAD.MOV.U32 R4, RZ, RZ, R16 ;  /* 0x000000ffff047224 */ /* 0x000fe200078e0010 */
[----:B------:R-:W-:Y:S01]  /*18c0*/  VIADDMNMX R2, R23, 0x1, RZ, !PT ;  /* 0x0000000117027846 */ /* 0x000fe200078001ff */
[----:B------:R-:W-:Y:S01]  /*18d0*/  IMAD.MOV.U32 R21, RZ, RZ, 0x0 ;  /* 0x00000000ff157424 */ /* 0x000fe200078e00ff */
[----:B------:R-:W-:Y:S02]  /*18e0*/  ISETP.EQ.U32.AND P0, PT, R0, 0x1, P6 ;  /* 0x000000010000780c */ /* 0x000fe40003702070 */
[----:B------:R-:W-:Y:S01]  /*18f0*/  MOV R5, R17 ;  /* 0x0000001100057202 */ /* 0x000fe20000000f00 */
[----:B------:R-:W-:Y:S01]  /*1900*/  IMAD R2, R2, UR42, R27 ;  /* 0x0000002a02027c24 */ /* 0x000fe2000f8e021b */
[----:B------:R-:W-:-:S02]  /*1910*/  P2R R25, PR, RZ, 0x1 ;  /* 0x00000001ff197803 */ /* 0x000fc40000000000 */
[----:B0-----:R-:W-:-:S07]  /*1920*/  MOV R20, 0x1940 ;  /* 0x0000194000147802 */ /* 0x001fce0000000f00 */
        /* <DEDUP_REMOVED lines=25> */
[----:B------:R-:W-:Y:S01]  /*1ac0*/  VIMNMX R2, PT, PT, RZ, R23, !PT ;  /* 0x00000017ff027248 */ /* 0x000fe20007fe0100 */
[----:B------:R-:W-:Y:S01]  /*1ad0*/  IMAD.MOV.U32 R4, RZ, RZ, R16 ;  /* 0x000000ffff047224 */ /* 0x000fe200078e0010 */
[----:B------:R-:W-:Y:S01]  /*1ae0*/  ISETP.EQ.U32.AND P0, PT, R0, 0x1, P6 ;  /* 0x000000010000780c */ /* 0x000fe20003702070 */
[----:B------:R-:W-:Y:S01]  /*1af0*/  IMAD.MOV.U32 R21, RZ, RZ, 0x0 ;  /* 0x00000000ff157424 */ /* 0x000fe200078e00ff */
[----:B------:R-:W-:Y:S01]  /*1b00*/  MOV R20, 0x1b40 ;  /* 0x00001b4000147802 */ /* 0x000fe20000000f00 */
        /* <DEDUP_REMOVED lines=16> */
[----:B------:R-:W-:Y:S01]  /*1c10*/  VIADD R22, R22, 0x4 ;  /* 0x0000000416167836 */ /* 0x000fe20000000000 */
[----:B------:R-:W-:Y:S01]  /*1c20*/  ISETP.NE.AND P6, PT, R2, RZ, PT ;  /* 0x000000ff0200720c */ /* 0x000fe20003fc5270 */
[----:B------:R-:W-:Y:S01]  /*1c30*/  VIADD R23, R23, 0xfffffffc ;  /* 0xfffffffc17177836 */ /* 0x000fe20000000000 */
[----:B------:R-:W-:Y:S01]  /*1c40*/  LOP3.LUT R0, R4, 0x1, RZ, 0xc0, !PT ;  /* 0x0000000104007812 */ /* 0x000fe200078ec0ff */
[----:B------:R-:W-:Y:S01]  /*1c50*/  VIADD R19, R19, 0x4 ;  /* 0x0000000413137836 */ /* 0x000fe20000000000 */
[----:B------:R-:W-:Y:S02]  /*1c60*/  ISETP.NE.AND P1, PT, R22, RZ, PT ;  /* 0x000000ff1600720c */ /* 0x000fe40003f25270 */
[----:B------:R-:W-:-:S04]  /*1c70*/  ISETP.EQ.U32.AND P0, PT, R0, 0x1, P6 ;  /* 0x000000010000780c */ /* 0x000fc80003702070 */
[----:B------:R-:W-:-:S07]  /*1c80*/  SEL R25, RZ, 0x1, !P0 ;  /* 0x00000001ff197807 */ /* 0x000fce0004000000 */
[----:B------:R-:W-:Y:S05]  /*1c90*/  @P1 BRA `(.L_x_8) ;  /* 0xfffffff400f01947 */ /* 0x000fea000383ffff */
[----:B------:R-:W-:Y:S05]  /*1ca0*/  BSYNC.RECONVERGENT B6 ;  /* 0x0000000000067941 */ /* 0x000fea0003800200 */
.L_x_7:
[----:B------:R-:W-:-:S07]  /*1cb0*/  VIADD R19, R19, 0xffffffff ;  /* 0xffffffff13137836 */ /* 0x000fce0000000000 */
.L_x_6:
[----:B------:R-:W0:Y:S02]  /*1cc0*/  LDCU UR4, c[0x0][0x388] ;  /* 0x00007100ff0477ac */ /* 0x000e240008000800 */
[----:B0-----:R-:W-:-:S04]  /*1cd0*/  ULOP3.LUT UR4, UR4, 0x3, URZ, 0xc0, !UPT ;  /* 0x0000000304047892 */ /* 0x001fc8000f8ec0ff */
[----:B------:R-:W-:-:S09]  /*1ce0*/  UISETP.NE.AND UP0, UPT, UR4, URZ, UPT ;  /* 0x000000ff0400728c */ /* 0x000fd2000bf05270 */
[----:B------:R-:W-:Y:S05]  /*1cf0*/  BRA.U !UP0, `(.L_x_0) ;  /* 0x0000002908087547 */ /* 0x000fea000b800000 */
[----:B------:R-:W-:-:S09]  /*1d00*/  UISETP.NE.AND UP0, UPT, UR4, 0x1, UPT ;  /* 0x000000010400788c */ /* 0x000fd2000bf05270 */
[----:B------:R-:W-:Y:S05]  /*1d10*/  BRA.U !UP0, `(.L_x_9) ;  /* 0x0000000508087547 */ /* 0x000fea000b800000 */
[----:B------:R-:W0:Y:S01]  /*1d20*/  LDCU.64 UR4, c[0x0][0x380] ;  /* 0x00007000ff0477ac */ /* 0x000e220008000a00 */
[----:B------:R-:W1:Y:S01]  /*1d30*/  LDC.64 R10, c[0x0][0x398] ;  /* 0x0000e600ff0a7b82 */ /* 0x000e620000000a00 */
[----:B------:R-:W-:-:S05]  /*1d40*/  IMAD.IADD R18, R26, 0x1, R19 ;  /* 0x000000011a127824 */ /* 0x000fca00078e0213 */
[----:B0-----:R-:W-:-:S04]  /*1d50*/  ISETP.GE.AND P0, PT, R18, UR5, PT ;  /* 0x0000000512007c0c */ /* 0x001fc8000bf06270 */
[----:B------:R-:W-:-:S05]  /*1d60*/  SEL R0, R18, UR39, !P0 ;  /* 0x0000002712007c07 */ /* 0x000fca000c000000 */
[----:B------:R-:W-:-:S04]  /*1d70*/  IMAD R3, R0, UR4, R27 ;  /* 0x0000000400037c24 */ /* 0x000fc8000f8e021b */
[----:B-1----:R-:W-:-:S05]  /*1d80*/  IMAD.WIDE R10, R3, 0x8, R10 ;  /* 0x00000008030a7825 */ /* 0x002fca00078e020a */
[----:B------:R0:W5:Y:S02]  /*1d90*/  LDG.E.64.CONSTANT R6, desc[UR36][R10.64] ;  /* 0x000000240a067981 */ /* 0x000164000c1e9b00 */
[----:B-----5:R0:W1:Y:S01]  /*1da0*/  LDC.64 R8, c[0x2][R28] ;  /* 0x008000001c087b82 */ /* 0x0200620000000a00 */
[----:B------:R-:W-:Y:S01]  /*1db0*/  VIADDMNMX R2, R26, -R19, RZ, !PT ;  /* 0x800000131a027246 */ /* 0x000fe200078001ff */
[----:B------:R-:W-:Y:S01]  /*1dc0*/  IMAD.MOV.U32 R4, RZ, RZ, R16 ;  /* 0x000000ffff047224 */ /* 0x000fe200078e0010 */
[----:B------:R-:W-:Y:S01]  /*1dd0*/  MOV R20, 0x1e20 ;  /* 0x00001e2000147802 */ /* 0x000fe20000000f00 */
[----:B------:R-:W-:Y:S02]  /*1de0*/  IMAD.MOV.U32 R5, RZ, RZ, R17 ;  /* 0x000000ffff057224 */ /* 0x000fe400078e0011 */
[----:B------:R-:W-:Y:S02]  /*1df0*/  IMAD R2, R2, UR4, R27 ;  /* 0x0000000402027c24 */ /* 0x000fe4000f8e021b */
[----:B------:R-:W-:-:S07]  /*1e00*/  IMAD.MOV.U32 R21, RZ, RZ, 0x0 ;  /* 0x00000000ff157424 */ /* 0x000fce00078e00ff */
[----:B01----:R-:W-:Y:S05]  /*1e10*/  CALL.REL.NOINC R8 `(_cupy_boolrelextrema_2D_int64) ;  /* 0xffffffe008787344 */ /* 0x003fea0003c3ffff */
        /* <DEDUP_REMOVED lines=11> */
[----:B------:R-:W0:Y:S01]  /*1ed0*/  LDCU.64 UR4, c[0x0][0x380] ;  /* 0x00007000ff0477ac */ /* 0x000e220008000a00 */
[----:B------:R-:W1:Y:S01]  /*1ee0*/  LDC.64 R10, c[0x0][0x398] ;  /* 0x0000e600ff0a7b82 */ /* 0x000e620000000a00 */
[----:B------:R-:W-:-:S05]  /*1ef0*/  VIADD R18, R18, 0x1 ;  /* 0x0000000112127836 */ /* 0x000fca0000000000 */
[----:B0-----:R-:W-:-:S04]  /*1f00*/  ISETP.GE.AND P0, PT, R18, UR5, PT ;  /* 0x0000000512007c0c */ /* 0x001fc8000bf06270 */
[----:B------:R-:W-:-:S05]  /*1f10*/  SEL R18, R18, UR39, !P0 ;  /* 0x0000002712127c07 */ /* 0x000fca000c000000 */
[----:B------:R-:W-:-:S04]  /*1f20*/  IMAD R3, R18, UR4, R27 ;  /* 0x0000000412037c24 */ /* 0x000fc8000f8e021b */
[----:B-1----:R-:W-:-:S05]  /*1f30*/  IMAD.WIDE R10, R3, 0x8, R10 ;  /* 0x00000008030a7825 */ /* 0x002fca00078e020a */
[----:B------:R0:W5:Y:S01]  /*1f40*/  LDG.E.64.CONSTANT R6, desc[UR36][R10.64] ;  /* 0x000000240a067981 */ /* 0x000162000c1e9b00 */
[----:B------:R0:W1:Y:S01]  /*1f50*/  LDC.64 R8, c[0x2][R28] ;  /* 0x008000001c087b82 */ /* 0x0000620000000a00 */
[----:B------:R-:W-:Y:S01]  /*1f60*/  LOP3.LUT R0, R4, 0x1, RZ, 0xc0, !PT ;  /* 0x0000000104007812 */ /* 0x000fe200078ec0ff */
[----:B------:R-:W-:Y:S01]  /*1f70*/  IMAD.MOV.U32 R5, RZ, RZ, R17 ;  /* 0x000000ffff057224 */ /* 0x000fe200078e0011 */
[----:B------:R-:W-:Y:S01]  /*1f80*/  LOP3.LUT R3, RZ, R19, RZ, 0x33, !PT ;  /* 0x00000013ff037212 */ /* 0x000fe200078e33ff */
[----:B------:R-:W-:Y:S01]  /*1f90*/  IMAD.MOV.U32 R4, RZ, RZ, R16 ;  /* 0x000000ffff047224 */ /* 0x000fe200078e0010 */
[----:B------:R-:W-:Y:S01]  /*1fa0*/  ISETP.NE.U32.AND P0, PT, R0, 0x1, PT ;  /* 0x000000010000780c */ /* 0x000fe20003f05070 */
[----:B------:R-:W-:Y:S01]  /*1fb0*/  IMAD.MOV.U32 R21, RZ, RZ, 0x0 ;  /* 0x00000000ff157424 */ /* 0x000fe200078e00ff */
[----:B------:R-:W-:Y:S02]  /*1fc0*/  VIADDMNMX R0, R26, R3, RZ, !PT ;  /* 0x000000031a007246 */ /* 0x000fe400078001ff */
[----:B------:R-:W-:-:S02]  /*1fd0*/  ISETP.NE.AND P0, PT, R2, RZ, !P0 ;  /* 0x000000ff0200720c */ /* 0x000fc40004705270 */
        /* <DEDUP_REMOVED lines=22> */
.L_x_9:
[----:B------:R-:W0:Y:S02]  /*2140*/  LDCU UR4, c[0x0][0x388] ;  /* 0x00007100ff0477ac */ /* 0x000e240008000800 */
[----:B0-----:R-:W-:-:S04]  /*2150*/  ULOP3.LUT UR4, UR4, 0x1, URZ, 0xc0, !UPT ;  /* 0x0000000104047892 */ /* 0x001fc8000f8ec0ff */
[----:B------:R-:W-:-:S09]  /*2160*/  UISETP.NE.U32.AND UP0, UPT, UR4, 0x1, UPT ;  /* 0x000000010400788c */ /* 0x000fd2000bf05070 */
[----:B------:R-:W-:Y:S05]  /*2170*/  BRA.U UP0, `(.L_x_0) ;  /* 0x0000002100e87547 */ /* 0x000fea000b800000 */
        /* <DEDUP_REMOVED lines=32> */
.L_x_1:
        /* <DEDUP_REMOVED lines=13> */
.L_x_12:
[----:B------:R-:W0:Y:S01]  /*2450*/  LDC R2, c[0x0][0x380] ;  /* 0x0000e000ff027b82 */ /* 0x000e220000000800 */
        /* <DEDUP_REMOVED lines=30> */
[----:B------:R-:W0:Y:S01]  /*2640*/  LDC R5, c[0x0][0x380] ;  /* 0x0000e000ff057b82 */ /* 0x000e220000000800 */
[----:B------:R-:W-:Y:S01]  /*2650*/  VIADD R0, R19, 0x1 ;  /* 0x0000000113007836 */ /* 0x000fe20000000000 */
[----:B------:R-:W-:-:S06]  /*2660*/  ISETP.NE.AND P6, PT, R2, RZ, PT ;  /* 0x000000ff0200720c */ /* 0x000fcc0003fc5270 */
[----:B------:R-:W1:Y:S01]  /*2670*/  LDC.64 R10, c[0x0][0x398] ;  /* 0x0000e600ff0a7b82 */ /* 0x000e620000000a00 */
[----:B0-----:R-:W-:-:S04]  /*2680*/  ISETP.GE.AND P0, PT, R0, R5, PT ;  /* 0x000000050000720c */ /* 0x001fc80003f06270 */
[----:B------:R-:W-:-:S05]  /*2690*/  SEL R3, R5, RZ, P0 ;  /* 0x000000ff05037207 */ /* 0x000fca0000000000 */
[----:B------:R-:W-:-:S04]  /*26a0*/  IMAD.IADD R3, R0, 0x1, -R3 ;  /* 0x0000000100037824 */ /* 0x000fc800078e0a03 */
[----:B------:R-:W-:-:S04]  /*26b0*/  IMAD R3, R26, R5, R3 ;  /* 0x000000051a037224 */ /* 0x000fc800078e0203 */
[----:B-1----:R-:W-:-:S05]  /*26c0*/  IMAD.WIDE R10, R3, 0x8, R10 ;  /* 0x00000008030a7825 */ /* 0x002fca00078e020a */
        /* <DEDUP_REMOVED lines=11> */
[----:B------:R-:W-:-:S03]  /*2780*/  ISETP.EQ.U32.AND P0, PT, R2, 0x1, P6 ;  /* 0x000000010200780c */ /* 0x000fc60003702070 */
[----:B------:R-:W-:Y:S01]  /*2790*/  IMAD R2, R26, R5, R3 ;  /* 0x000000051a027224 */ /* 0x000fe200078e0203 */
[----:B------:R-:W-:Y:S01]  /*27a0*/  P2R R23, PR, RZ, 0x1 ;  /* 0x00000001ff177803 */ /* 0x000fe20000000000 */
[----:B0-----:R-:W-:-:S08]  /*27b0*/  IMAD.MOV.U32 R5, RZ, RZ, R17 ;  /* 0x000000ffff057224 */ /* 0x001fd000078e0011 */
        /* <DEDUP_REMOVED lines=24> */
[----:B------:R0:W1:Y:S01]  /*2940*/  LDC.64 R8, c[0x2][R28] ;  /* 0x008000001c087b82 */ /* 0x0000620000000a00 */
[----:B------:R-:W-:Y:S01]  /*2950*/  VIADD R18, R18, 0xfffffffe ;  /* 0xfffffffe12127836 */ /* 0x000fe20000000000 */
[----:B------:R-:W-:Y:S01]  /*2960*/  MOV R20, 0x2a20 ;  /* 0x00002a2000147802 */ /* 0x000fe20000000f00 */
[----:B------:R-:W-:-:S03]  /*2970*/  IMAD.MOV.U32 R21, RZ, RZ, 0x0 ;  /* 0x00000000ff157424 */ /* 0x000fc600078e00ff */
[----:B------:R-:W-:-:S04]  /*2980*/  SHF.R.S32.HI R0, RZ, 0x1f, R18 ;  /* 0x0000001fff007819 */ /* 0x000fc80000011412 */
[----:B------:R-:W-:Y:S02]  /*2990*/  LOP3.LUT R3, R0, R5, RZ, 0xc0, !PT ;  /* 0x0000000500037212 */ /* 0x000fe400078ec0ff */
[----:B------:R-:W-:Y:S02]  /*29a0*/  LOP3.LUT R0, R4, 0x1, RZ, 0xc0, !PT ;  /* 0x0000000104007812 */ /* 0x000fe400078ec0ff */
[----:B------:R-:W-:Y:S01]  /*29b0*/  MOV R4, R16 ;  /* 0x0000001000047202 */ /* 0x000fe20000000f00 */
        /* <DEDUP_REMOVED lines=29> */
[----:B------:R-:W-:Y:S01]  /*2b90*/  VIADD R18, R22, 0x3 ;  /* 0x0000000316127836 */ /* 0x000fe20000000000 */
[----:B------:R0:W1:Y:S01]  /*2ba0*/  LDC.64 R8, c[0x2][R28] ;  /* 0x008000001c087b82 */ /* 0x0000620000000a00 */
[----:B------:R-:W-:Y:S01]  /*2bb0*/  MOV R20, 0x2c80 ;  /* 0x00002c8000147802 */ /* 0x000fe20000000f00 */
[----:B------:R-:W-:Y:S02]  /*2bc0*/  IMAD.MOV.U32 R21, RZ, RZ, 0x0 ;  /* 0x00000000ff157424 */ /* 0x000fe400078e00ff */
[----:B------:R-:W-:-:S05]  /*2bd0*/  IMAD.IADD R0, R27, 0x1, -R18 ;  /* 0x000000011b007824 */ /* 0x000fca00078e0a12 */
        /* <DEDUP_REMOVED lines=31> */
.L_x_11:
[----:B------:R-:W-:-:S09]  /*2dd0*/  UISETP.NE.AND UP0, UPT, UR39, URZ, UPT ;  /* 0x000000ff2700728c */ /* 0x000fd2000bf05270 */
[----:B------:R-:W-:Y:S05]  /*2de0*/  BRA.U !UP0, `(.L_x_0) ;  /* 0x0000001508cc7547 */ /* 0x000fea000b800000 */
[----:B------:R-:W-:-:S09]  /*2df0*/  UISETP.NE.AND UP0, UPT, UR39, 0x1, UPT ;  /* 0x000000012700788c */ /* 0x000fd2000bf05270 */
[----:B------:R-:W-:Y:S05]  /*2e00*/  BRA.U !UP0, `(.L_x_13) ;  /* 0x0000000508287547 */ /* 0x000fea000b800000 */
        /* <DEDUP_REMOVED lines=15> */
[----:B------:R-:W-:-:S05]  /*2f00*/  LOP3.LUT R3, R2, R5, RZ, 0xc0, !PT ;  /* 0x0000000502037212 */ /* 0x000fca00078ec0ff */
[----:B------:R-:W-:-:S04]  /*2f10*/  IMAD.IADD R3, R0, 0x1, R3 ;  /* 0x0000000100037824 */ /* 0x000fc800078e0203 */
[----:B------:R-:W-:Y:S02]  /*2f20*/  IMAD R2, R26, R5, R3 ;  /* 0x000000051a027224 */ /* 0x000fe400078e0203 */
[----:B0-----:R-:W-:-:S07]  /*2f30*/  IMAD.MOV.U32 R5, RZ, RZ, R17 ;  /* 0x000000ffff057224 */ /* 0x001fce00078e0011 */
        /* <DEDUP_REMOVED lines=12> */
[----:B------:R-:W0:Y:S01]  /*3000*/  LDC R5, c[0x0][0x380] ;  /* 0x0000e000ff057b82 */ /* 0x000e220000000800 */
        /* <DEDUP_REMOVED lines=11> */
[----:B------:R-:W-:Y:S01]  /*30c0*/  IMAD.MOV.U32 R21, RZ, RZ, 0x0 ;  /* 0x00000000ff157424 */ /* 0x000fe200078e00ff */
[----:B------:R-:W-:Y:S01]  /*30d0*/  MOV R20, 0x3190 ;  /* 0x0000319000147802 */ /* 0x000fe20000000f00 */
[----:B------:R-:W-:Y:S01]  /*30e0*/  IMAD.IADD R0, R27, 0x1, R0 ;  /* 0x000000011b007824 */ /* 0x000fe200078e0200 */
[----:B------:R-:W-:Y:S01]  /*30f0*/  ISETP.NE.U32.AND P0, PT, R4, 0x1, PT ;  /* 0x000000010400780c */ /* 0x000fe20003f05070 */
[----:B------:R-:W-:-:S03]  /*3100*/  IMAD.MOV.U32 R4, RZ, RZ, R16 ;  /* 0x000000ffff047224 */ /* 0x000fc600078e0010 */
[----:B------:R-:W-:Y:S02]  /*3110*/  SHF.R.S32.HI R3, RZ, 0x1f, R0 ;  /* 0x0000001fff037819 */ /* 0x000fe40000011400 */
[----:B------:R-:W-:Y:S02]  /*3120*/  ISETP.NE.AND P0, PT, R2, RZ, !P0 ;  /* 0x000000ff0200720c */ /* 0x000fe40004705270 */
[----:B------:R-:W-:Y:S02]  /*3130*/  LOP3.LUT R3, R3, R5, RZ, 0xc0, !PT ;  /* 0x0000000503037212 */ /* 0x000fe400078ec0ff */
[----:B------:R-:W-:-:S03]  /*3140*/  P2R R18, PR, RZ, 0x1 ;  /* 0x00000001ff127803 */ /* 0x000fc60000000000 */
[----:B------:R-:W-:-:S04]  /*3150*/  IMAD.IADD R3, R0, 0x1, R3 ;  /* 0x0000000100037824 */ /* 0x000fc800078e0203 */
[----:B------:R-:W-:Y:S02]  /*3160*/  IMAD R2, R26, R5, R3 ;  /* 0x000000051a027224 */ /* 0x000fe400078e0203 */
[----:B0-----:R-:W-:-:S07]  /*3170*/  IMAD.MOV.U32 R5, RZ, RZ, R17 ;  /* 0x000000ffff057224 */ /* 0x001fce00078e0011 */
        /* <DEDUP_REMOVED lines=19> */
.L_x_13:
[----:B------:R-:W0:Y:S02]  /*32b0*/  LDCU UR4, c[0x0][0x388] ;  /* 0x00007100ff0477ac */ /* 0x000e240008000800 */
[----:B0-----:R-:W-:-:S04]  /*32c0*/  ULOP3.LUT UR4, UR4, 0x1, URZ, 0xc0, !UPT ;  /* 0x0000000104047892 */ /* 0x001fc8000f8ec0ff */
[----:B------:R-:W-:-:S09]  /*32d0*/  UISETP.NE.U32.AND UP0, UPT, UR4, 0x1, UPT ;  /* 0x000000010400788c */ /* 0x000fd2000bf05070 */
[----:B------:R-:W-:Y:S05]  /*32e0*/  BRA.U UP0, `(.L_x_0) ;  /* 0x00000011008c7547 */ /* 0x000fea000b800000 */
        /* <DEDUP_REMOVED lines=36> */
.L_x_10:
        /* <DEDUP_REMOVED lines=8> */
[----:B------:R-:W0:Y:S01]  /*35b0*/  LDCU UR42, c[0x0][0x380] ;  /* 0x00007000ff2a77ac */ /* 0x000e220008000800 */
[----:B------:R-:W-:Y:S02]  /*35c0*/  VIADD R23, R27, 0xfffffffc ;  /* 0xfffffffc1b177836 */ /* 0x000fe40000000000 */
[----:B------:R-:W-:Y:S01]  /*35d0*/  IMAD.MOV.U32 R19, RZ, RZ, 0x2 ;  /* 0x00000002ff137424 */ /* 0x000fe200078e00ff */
[----:B------:R-:W-:Y:S01]  /*35e0*/  UIADD3 UR38, UPT, UPT, -UR38, URZ, URZ ;  /* 0x000000ff26267290 */ /* 0x000fe2000fffe1ff */
[----:B------:R-:W-:-:S05]  /*35f0*/  IMAD.MOV.U32 R18, RZ, RZ, R27 ;  /* 0x000000ffff127224 */ /* 0x000fca00078e001b */
[----:B------:R-:W-:-:S07]  /*3600*/  IMAD.U32 R22, RZ, RZ, UR38 ;  /* 0x00000026ff167e24 */ /* 0x000fce000f8e00ff */
.L_x_16:
        /* <DEDUP_REMOVED lines=52> */
[----:B------:R-:W-:Y:S01]  /*3950*/  MOV R4, R16 ;  /* 0x0000001000047202 */ /* 0x000fe20000000f00 */
[----:B------:R-:W-:Y:S01]  /*3960*/  IMAD.MOV.U32 R21, RZ, RZ, 0x0 ;  /* 0x00000000ff157424 */ /* 0x000fe200078e00ff */
[----:B------:R-:W-:Y:S01]  /*3970*/  MOV R20, 0x39c0 ;  /* 0x000039c000147802 */ /* 0x000fe20000000f00 */
        /* <DEDUP_REMOVED lines=78> */
.L_x_15:
[----:B------:R-:W-:-:S07]  /*3e60*/  VIADD R22, R19, 0xffffffff ;  /* 0xffffffff13167836 */ /* 0x000fce0000000000 */
.L_x_14:
[----:B------:R-:W0:Y:S02]  /*3e70*/  LDCU UR4, c[0x0][0x388] ;  /* 0x00007100ff0477ac */ /* 0x000e240008000800 */
[----:B0-----:R-:W-:-:S04]  /*3e80*/  ULOP3.LUT UR4, UR4, 0x3, URZ, 0xc0, !UPT ;  /* 0x0000000304047892 */ /* 0x001fc8000f8ec0ff */
[----:B------:R-:W-:-:S09]  /*3e90*/  UISETP.NE.AND UP0, UPT, UR4, URZ, UPT ;  /* 0x000000ff0400728c */ /* 0x000fd2000bf05270 */
[----:B------:R-:W-:Y:S05]  /*3ea0*/  BRA.U !UP0, `(.L_x_0) ;  /* 0x00000005089c7547 */ /* 0x000fea000b800000 */
[----:B------:R-:W-:-:S09]  /*3eb0*/  UISETP.NE.AND UP0, UPT, UR4, 0x1, UPT ;  /* 0x000000010400788c */ /* 0x000fd2000bf05270 */
[----:B------:R-:W-:Y:S05]  /*3ec0*/  BRA.U !UP0, `(.L_x_17) ;  /* 0x0000000508087547 */ /* 0x000fea000b800000 */
[----:B------:R-:W0:Y:S01]  /*3ed0*/  LDCU UR4, c[0x0][0x380] ;  /* 0x00007000ff0477ac */ /* 0x000e220008000800 */
        /* <DEDUP_REMOVED lines=26> */
[----:B------:R-:W0:Y:S01]  /*4080*/  LDCU UR4, c[0x0][0x380] ;  /* 0x00007000ff0477ac */ /* 0x000e220008000800 */
        /* <DEDUP_REMOVED lines=10> */
[----:B------:R-:W-:Y:S01]  /*4130*/  MOV R20, 0x41d0 ;  /* 0x000041d000147802 */ /* 0x000fe20000000f00 */
[----:B------:R-:W-:Y:S01]  /*4140*/  IMAD.MOV.U32 R4, RZ, RZ, R16 ;  /* 0x000000ffff047224 */ /* 0x000fe200078e0010 */
[----:B------:R-:W-:Y:S01]  /*4150*/  ISETP.NE.U32.AND P0, PT, R0, 0x1, PT ;  /* 0x000000010000780c */ /* 0x000fe20003f05070 */
[----:B------:R-:W-:Y:S01]  /*4160*/  IMAD.MOV.U32 R21, RZ, RZ, 0x0 ;  /* 0x00000000ff157424 */ /* 0x000fe200078e00ff */
[----:B------:R-:W-:Y:S02]  /*4170*/  LOP3.LUT R0, RZ, R22, RZ, 0x33, !PT ;  /* 0x00000016ff007212 */ /* 0x000fe400078e33ff */
[----:B------:R-:W-:-:S02]  /*4180*/  ISETP.NE.AND P0, PT, R2, RZ, !P0 ;  /* 0x000000ff0200720c */ /* 0x000fc40004705270 */
[----:B------:R-:W-:Y:S02]  /*4190*/  VIADDMNMX R3, R27, R0, RZ, !PT ;  /* 0x000000001b037246 */ /* 0x000fe400078001ff */
[----:B------:R-:W-:-:S03]  /*41a0*/  P2R R18, PR, RZ, 0x1 ;  /* 0x00000001ff127803 */ /* 0x000fc60000000000 */
[----:B0-----:R-:W-:-:S07]  /*41b0*/  IMAD R2, R26, UR4, R3 ;  /* 0x000000041a027c24 */ /* 0x001fce000f8e0203 */
        /* <DEDUP_REMOVED lines=19> */
.L_x_17:
[----:B------:R-:W0:Y:S02]  /*42f0*/  LDCU UR4, c[0x0][0x388] ;  /* 0x00007100ff0477ac */ /* 0x000e240008000800 */
[----:B0-----:R-:W-:-:S04]  /*4300*/  ULOP3.LUT UR4, UR4, 0x1, URZ, 0xc0, !UPT ;  /* 0x0000000104047892 */ /* 0x001fc8000f8ec0ff */
[----:B------:R-:W-:-:S09]  /*4310*/  UISETP.NE.U32.AND UP0, UPT, UR4, 0x1, UPT ;  /* 0x000000010400788c */ /* 0x000fd2000bf05070 */
[----:B------:R-:W-:Y:S05]  /*4320*/  BRA.U UP0, `(.L_x_0) ;  /* 0x00000001007c7547 */ /* 0x000fea000b800000 */
        /* <DEDUP_REMOVED lines=30> */
[----:B------:R-:W-:-:S09]  /*4510*/  SEL R25, RZ, 0x1, !P0 ;  /* 0x00000001ff197807 */ /* 0x000fd20004000000 */
.L_x_0:
[----:B------:R-:W0:Y:S02]  /*4520*/  LDCU.64 UR4, c[0x0][0x3a0] ;  /* 0x00007400ff0477ac */ /* 0x000e240008000a00 */
[----:B0-----:R-:W-:-:S04]  /*4530*/  IADD3 R2, P0, PT, R24, UR4, RZ ;  /* 0x0000000418027c10 */ /* 0x001fc8000ff1e0ff */
[----:B------:R-:W-:-:S05]  /*4540*/  LEA.HI.X.SX32 R3, R24, UR5, 0x1, P0 ;  /* 0x0000000518037c11 */ /* 0x000fca00080f0eff */
[----:B------:R-:W-:Y:S01]  /*4550*/  STG.E.U8 desc[UR36][R2.64], R25 ;  /* 0x0000001902007986 */ /* 0x000fe2000c101124 */
[----:B------:R-:W-:Y:S05]  /*4560*/  EXIT ;  /* 0x000000000000794d */ /* 0x000fea0003800000 */
        .type           $_cupy_boolrelextrema_2D_int64$_Z10less_equalIdEbT_S0_,@function
        .size           $_cupy_boolrelextrema_2D_int64$_Z10less_equalIdEbT_S0_,($_cupy_boolrelextrema_2D_int64$_Z10less_equalIfEbT_S0_ - $_cupy_boolrelextrema_2D_int64$_Z10less_equalIdEbT_S0_)
$_cupy_boolrelextrema_2D_int64$_Z10less_equalIdEbT_S0_:
[----:B------:R-:W-:Y:S02]  /*4570*/  VIADD R1, R1, 0xfffffff8 ;  /* 0xfffffff801017836 */ /* 0x000fe40000000000 */
[----:B------:R-:W-:-:S03]  /*4580*/  IMAD.MOV.U32 R3, RZ, RZ, R5 ;  /* 0x000000ffff037224 */ /* 0x000fc600078e0005 */
[----:B------:R0:W-:Y:S02]  /*4590*/  STL [R1], R2 ;  /* 0x0000000201007387 */ /* 0x0001e40000100800 */
[----:B0-----:R-:W-:-:S06]  /*45a0*/  IMAD.MOV.U32 R2, RZ, RZ, R4 ;  /* 0x000000ffff027224 */ /* 0x001fcc00078e0004 */
[----:B------:R-:W-:Y:S01]  /*45b0*/  DSETP.GTU.AND P0, PT, R2, R6, PT ;  /* 0x000000060200722a */ /* 0x000fe20003f0c000 */
[----:B------:R0:W2:Y:S05]  /*45c0*/  LDL R2, [R1] ;  /* 0x0000000001027983 */ /* 0x0000aa0000100800 */
[----:B------:R-:W-:Y:S01]  /*45d0*/  SEL R4, RZ, 0x1, P0 ;  /* 0x00000001ff047807 */ /* 0x000fe20000000000 */
[----:B0-----:R-:W-:Y:S01]  /*45e0*/  VIADD R1, R1, 0x8 ;  /* 0x0000000801017836 */ /* 0x001fe20000000000 */
[----:B--2---:R-:W-:Y:S06]  /*45f0*/  RET.REL.NODEC R20 `(_cupy_boolrelextrema_2D_int64) ;  /* 0xffffffb814807950 */ /* 0x004fec0003c3ffff */
        .type           $_cupy_boolrelextrema_2D_int64$_Z10less_equalIfEbT_S0_,@function
        .size           $_cupy_boolrelextrema_2D_int64$_Z10less_equalIfEbT_S0_,($_cupy_boolrelextrema_2D_int64$_Z10less_equalIiEbT_S0_ - $_cupy_boolrelextrema_2D_int64$_Z10less_equalIfEbT_S0_)
$_cupy_boolrelextrema_2D_int64$_Z10less_equalIfEbT_S0_:
[----:B------:R-:W-:-:S04]  /*4600*/  FSETP.GTU.AND P0, PT, R4, R5, PT ;  /* 0x000000050400720b */ /* 0x000fc80003f0c000 */
[----:B------:R-:W-:Y:S01]  /*4610*/  SEL R4, RZ, 0x1, P0 ;  /* 0x00000001ff047807 */ /* 0x000fe20000000000 */
[----:B------:R-:W-:Y:S08]  /*4620*/  RET.REL.NODEC R20 `(_cupy_boolrelextrema_2D_int64) ;  /* 0xffffffb814747950 */ /* 0x000ff00003c3ffff */
        .type           $_cupy_boolrelextrema_2D_int64$_Z10less_equalIiEbT_S0_,@function
        .size           $_cupy_boolrelextrema_2D_int64$_Z10less_equalIiEbT_S0_,($_cupy_boolrelextrema_2D_int64$_Z10less_equalIlEbT_S0_ - $_cupy_boolrelextrema_2D_int64$_Z10less_equalIiEbT_S0_)
$_cupy_boolrelextrema_2D_int64$_Z10less_equalIiEbT_S0_:
[----:B------:R-:W-:-:S04]  /*4630*/  ISETP.GT.AND P0, PT, R4, R5, PT ;  /* 0x000000050400720c */ /* 0x000fc80003f04270 */
[----:B------:R-:W-:Y:S01]  /*4640*/  SEL R4, RZ, 0x1, P0 ;  /* 0x00000001ff047807 */ /* 0x000fe20000000000 */
[----:B------:R-:W-:Y:S08]  /*4650*/  RET.REL.NODEC R20 `(_cupy_boolrelextrema_2D_int64) ;  /* 0xffffffb814687950 */ /* 0x000ff00003c3ffff */
        .type           $_cupy_boolrelextrema_2D_int64$_Z10less_equalIlEbT_S0_,@function
        .size           $_cupy_boolrelextrema_2D_int64$_Z10less_equalIlEbT_S0_,($_cupy_boolrelextrema_2D_int64$_Z13greater_equalIdEbT_S0_ - $_cupy_boolrelextrema_2D_int64$_Z10less_equalIlEbT_S0_)
$_cupy_boolrelextrema_2D_int64$_Z10less_equalIlEbT_S0_:
[----:B------:R-:W-:-:S04]  /*4660*/  ISETP.GT.U32.AND P0, PT, R4, R6, PT ;  /* 0x000000060400720c */ /* 0x000fc80003f04070 */
[----:B------:R-:W-:-:S04]  /*4670*/  ISETP.GT.AND.EX P0, PT, R5, R7, PT, P0 ;  /* 0x000000070500720c */ /* 0x000fc80003f04300 */
[----:B------:R-:W-:Y:S01]  /*4680*/  SEL R4, RZ, 0x1, P0 ;  /* 0x00000001ff047807 */ /* 0x000fe20000000000 */
[----:B------:R-:W-:Y:S08]  /*4690*/  RET.REL.NODEC R20 `(_cupy_boolrelextrema_2D_int64) ;  /* 0xffffffb814587950 */ /* 0x000ff00003c3ffff */
        .type           $_cupy_boolrelextrema_2D_int64$_Z13greater_equalIdEbT_S0_,@function
        .size           $_cupy_boolrelextrema_2D_int64$_Z13greater_equalIdEbT_S0_,($_cupy_boolrelextrema_2D_int64$_Z13greater_equalIfEbT_S0_ - $_cupy_boolrelextrema_2D_int64$_Z13greater_equalIdEbT_S0_)
$_cupy_boolrelextrema_2D_int64$_Z13greater_equalIdEbT_S0_:
[----:B------:R-:W-:Y:S02]  /*46a0*/  VIADD R1, R1, 0xfffffff8 ;  /* 0xfffffff801017836 */ /* 0x000fe40000000000 */
[----:B------:R-:W-:-:S03]  /*46b0*/  IMAD.MOV.U32 R3, RZ, RZ, R5 ;  /* 0x000000ffff037224 */ /* 0x000fc600078e0005 */
[----:B------:R0:W-:Y:S02]  /*46c0*/  STL [R1], R2 ;  /* 0x0000000201007387 */ /* 0x0001e40000100800 */
[----:B0-----:R-:W-:-:S06]  /*46d0*/  IMAD.MOV.U32 R2, RZ, RZ, R4 ;  /* 0x000000ffff027224 */ /* 0x001fcc00078e0004 */
[----:B------:R-:W-:Y:S01]  /*46e0*/  DSETP.GE.AND P0, PT, R2, R6, PT ;  /* 0x000000060200722a */ /* 0x000fe20003f06000 */
[----:B------:R0:W2:Y:S05]  /*46f0*/  LDL R2, [R1] ;  /* 0x0000000001027983 */ /* 0x0000aa0000100800 */
[----:B------:R-:W-:Y:S01]  /*4700*/  SEL R4, RZ, 0x1, !P0 ;  /* 0x00000001ff047807 */ /* 0x000fe20004000000 */
[----:B0-----:R-:W-:Y:S01]  /*4710*/  VIADD R1, R1, 0x8 ;  /* 0x0000000801017836 */ /* 0x001fe20000000000 */
[----:B--2---:R-:W-:Y:S06]  /*4720*/  RET.REL.NODEC R20 `(_cupy_boolrelextrema_2D_int64) ;  /* 0xffffffb814347950 */ /* 0x004fec0003c3ffff */
        .type           $_cupy_boolrelextrema_2D_int64$_Z13greater_equalIfEbT_S0_,@function
        .size           $_cupy_boolrelextrema_2D_int64$_Z13greater_equalIfEbT_S0_,($_cupy_boolrelextrema_2D_int64$_Z13greater_equalIiEbT_S0_ - $_cupy_boolrelextrema_2D_int64$_Z13greater_equalIfEbT_S0_)
$_cupy_boolrelextrema_2D_int64$_Z13greater_equalIfEbT_S0_:
[----:B------:R-:W-:-:S04]  /*4730*/  FSETP.GE.AND P0, PT, R4, R5, PT ;  /* 0x000000050400720b */ /* 0x000fc80003f06000 */
[----:B------:R-:W-:Y:S01]  /*4740*/  SEL R4, RZ, 0x1, !P0 ;  /* 0x00000001ff047807 */ /* 0x000fe20004000000 */
[----:B------:R-:W-:Y:S08]  /*4750*/  RET.REL.NODEC R20 `(_cupy_boolrelextrema_2D_int64) ;  /* 0xffffffb814287950 */ /* 0x000ff00003c3ffff */
        .type           $_cupy_boolrelextrema_2D_int64$_Z13greater_equalIiEbT_S0_,@function
        .size           $_cupy_boolrelextrema_2D_int64$_Z13greater_equalIiEbT_S0_,($_cupy_boolrelextrema_2D_int64$_Z13greater_equalIlEbT_S0_ - $_cupy_boolrelextrema_2D_int64$_Z13greater_equalIiEbT_S0_)
$_cupy_boolrelextrema_2D_int64$_Z13greater_equalIiEbT_S0_:
[----:B------:R-:W-:-:S04]  /*4760*/  ISETP.GE.AND P0, PT, R4, R5, PT ;  /* 0x000000050400720c */ /* 0x000fc80003f06270 */
[----:B------:R-:W-:Y:S01]  /*4770*/  SEL R4, RZ, 0x1, !P0 ;  /* 0x00000001ff047807 */ /* 0x000fe20004000000 */
[----:B------:R-:W-:Y:S08]  /*4780*/  RET.REL.NODEC R20 `(_cupy_boolrelextrema_2D_int64) ;  /* 0xffffffb8141c7950 */ /* 0x000ff00003c3ffff */
        .type           $_cupy_boolrelextrema_2D_int64$_Z13greater_equalIlEbT_S0_,@function
        .size           $_cupy_boolrelextrema_2D_int64$_Z13greater_equalIlEbT_S0_,($_cupy_boolrelextrema_2D_int64$_Z4lessIdEbT_S0_ - $_cupy_boolrelextrema_2D_int64$_Z13greater_equalIlEbT_S0_)
$_cupy_boolrelextrema_2D_int64$_Z13greater_equalIlEbT_S0_:
[----:B------:R-:W-:-:S04]  /*4790*/  ISETP.GE.U32.AND P0, PT, R4, R6, PT ;  /* 0x000000060400720c */ /* 0x000fc80003f06070 */
[----:B------:R-:W-:-:S04]  /*47a0*/  ISETP.GE.AND.EX P0, PT, R5, R7, PT, P0 ;  /* 0x000000070500720c */ /* 0x000fc80003f06300 */
[----:B------:R-:W-:Y:S01]  /*47b0*/  SEL R4, RZ, 0x1, !P0 ;  /* 0x00000001ff047807 */ /* 0x000fe20004000000 */
[----:B------:R-:W-:Y:S08]  /*47c0*/  RET.REL.NODEC R20 `(_cupy_boolrelextrema_2D_int64) ;  /* 0xffffffb8140c7950 */ /* 0x000ff00003c3ffff */
        .type           $_cupy_boolrelextrema_2D_int64$_Z4lessIdEbT_S0_,@function
        .size           $_cupy_boolrelextrema_2D_int64$_Z4lessIdEbT_S0_,($_cupy_boolrelextrema_2D_int64$_Z4lessIfEbT_S0_ - $_cupy_boolrelextrema_2D_int64$_Z4lessIdEbT_S0_)
$_cupy_boolrelextrema_2D_int64$_Z4lessIdEbT_S0_:
[----:B------:R-:W-:Y:S02]  /*47d0*/  VIADD R1, R1, 0xfffffff8 ;  /* 0xfffffff801017836 */ /* 0x000fe40000000000 */
[----:B------:R-:W-:-:S03]  /*47e0*/  IMAD.MOV.U32 R3, RZ, RZ, R5 ;  /* 0x000000ffff037224 */ /* 0x000fc600078e0005 */
[----:B------:R0:W-:Y:S02]  /*47f0*/  STL [R1], R2 ;  /* 0x0000000201007387 */ /* 0x0001e40000100800 */
[----:B0-----:R-:W-:-:S06]  /*4800*/  IMAD.MOV.U32 R2, RZ, RZ, R4 ;  /* 0x000000ffff027224 */ /* 0x001fcc00078e0004 */
[----:B------:R-:W-:Y:S01]  /*4810*/  DSETP.GEU.AND P0, PT, R2, R6, PT ;  /* 0x000000060200722a */ /* 0x000fe20003f0e000 */
[----:B------:R0:W2:Y:S05]  /*4820*/  LDL R2, [R1] ;  /* 0x0000000001027983 */ /* 0x0000aa0000100800 */
[----:B------:R-:W-:Y:S01]  /*4830*/  SEL R4, RZ, 0x1, P0 ;  /* 0x00000001ff047807 */ /* 0x000fe20000000000 */
[----:B0-----:R-:W-:Y:S01]  /*4840*/  VIADD R1, R1, 0x8 ;  /* 0x0000000801017836 */ /* 0x001fe20000000000 */
[----:B--2---:R-:W-:Y:S06]  /*4850*/  RET.REL.NODEC R20 `(_cupy_boolrelextrema_2D_int64) ;  /* 0xffffffb414e87950 */ /* 0x004fec0003c3ffff */
        .type           $_cupy_boolrelextrema_2D_int64$_Z4lessIfEbT_S0_,@function
        .size           $_cupy_boolrelextrema_2D_int64$_Z4lessIfEbT_S0_,($_cupy_boolrelextrema_2D_int64$_Z4lessIiEbT_S0_ - $_cupy_boolrelextrema_2D_int64$_Z4lessIfEbT_S0_)
$_cupy_boolrelextrema_2D_int64$_Z4lessIfEbT_S0_:
[----:B------:R-:W-:-:S04]  /*4860*/  FSETP.GEU.AND P0, PT, R4, R5, PT ;  /* 0x000000050400720b */ /* 0x000fc80003f0e000 */
[----:B------:R-:W-:Y:S01]  /*4870*/  SEL R4, RZ, 0x1, P0 ;  /* 0x00000001ff047807 */ /* 0x000fe20000000000 */
[----:B------:R-:W-:Y:S08]  /*4880*/  RET.REL.NODEC R20 `(_cupy_boolrelextrema_2D_int64) ;  /* 0xffffffb414dc7950 */ /* 0x000ff00003c3ffff */
        .type           $_cupy_boolrelextrema_2D_int64$_Z4lessIiEbT_S0_,@function
        .size           $_cupy_boolrelextrema_2D_int64$_Z4lessIiEbT_S0_,($_cupy_boolrelextrema_2D_int64$_Z4lessIlEbT_S0_ - $_cupy_boolrelextrema_2D_int64$_Z4lessIiEbT_S0_)
$_cupy_boolrelextrema_2D_int64$_Z4lessIiEbT_S0_:
[----:B------:R-:W-:-:S04]  /*4890*/  ISETP.GE.AND P0, PT, R4, R5, PT ;  /* 0x000000050400720c */ /* 0x000fc80003f06270 */
[----:B------:R-:W-:Y:S01]  /*48a0*/  SEL R4, RZ, 0x1, P0 ;  /* 0x00000001ff047807 */ /* 0x000fe20000000000 */
[----:B------:R-:W-:Y:S08]  /*48b0*/  RET.REL.NODEC R20 `(_cupy_boolrelextrema_2D_int64) ;  /* 0xffffffb414d07950 */ /* 0x000ff00003c3ffff */
        .type           $_cupy_boolrelextrema_2D_int64$_Z4lessIlEbT_S0_,@function
        .size           $_cupy_boolrelextrema_2D_int64$_Z4lessIlEbT_S0_,($_cupy_boolrelextrema_2D_int64$_Z5equalIdEbT_S0_ - $_cupy_boolrelextrema_2D_int64$_Z4lessIlEbT_S0_)
$_cupy_boolrelextrema_2D_int64$_Z4lessIlEbT_S0_:
[----:B------:R-:W-:-:S04]  /*48c0*/  ISETP.GE.U32.AND P0, PT, R4, R6, PT ;  /* 0x000000060400720c */ /* 0x000fc80003f06070 */
[----:B------:R-:W-:-:S04]  /*48d0*/  ISETP.GE.AND.EX P0, PT, R5, R7, PT, P0 ;  /* 0x000000070500720c */ /* 0x000fc80003f06300 */
[----:B------:R-:W-:Y:S01]  /*48e0*/  SEL R4, RZ, 0x1, P0 ;  /* 0x00000001ff047807 */ /* 0x000fe20000000000 */
[----:B------:R-:W-:Y:S08]  /*48f0*/  RET.REL.NODEC R20 `(_cupy_boolrelextrema_2D_int64) ;  /* 0xffffffb414c07950 */ /* 0x000ff00003c3ffff */
        .type           $_cupy_boolrelextrema_2D_int64$_Z5equalIdEbT_S0_,@function
        .size           $_cupy_boolrelextrema_2D_int64$_Z5equalIdEbT_S0_,($_cupy_boolrelextrema_2D_int64$_Z5equalIfEbT_S0_ - $_cupy_boolrelextrema_2D_int64$_Z5equalIdEbT_S0_)
$_cupy_boolrelextrema_2D_int64$_Z5equalIdEbT_S0_:
[----:B------:R-:W-:Y:S02]  /*4900*/  VIADD R1, R1, 0xfffffff8 ;  /* 0xfffffff801017836 */ /* 0x000fe40000000000 */
[----:B------:R-:W-:-:S03]  /*4910*/  IMAD.MOV.U32 R3, RZ, RZ, R5 ;  /* 0x000000ffff037224 */ /* 0x000fc600078e0005 */
[----:B------:R0:W-:Y:S02]  /*4920*/  STL [R1], R2 ;  /* 0x0000000201007387 */ /* 0x0001e40000100800 */
[----:B0-----:R-:W-:-:S06]  /*4930*/  IMAD.MOV.U32 R2, RZ, RZ, R4 ;  /* 0x000000ffff027224 */ /* 0x001fcc00078e0004 */
[----:B------:R-:W-:Y:S01]  /*4940*/  DSETP.NEU.AND P0, PT, R2, R6, PT ;  /* 0x000000060200722a */ /* 0x000fe20003f0d000 */
[----:B------:R0:W2:Y:S05]  /*4950*/  LDL R2, [R1] ;  /* 0x0000000001027983 */ /* 0x0000aa0000100800 */
[----:B------:R-:W-:Y:S01]  /*4960*/  SEL R4, RZ, 0x1, P0 ;  /* 0x00000001ff047807 */ /* 0x000fe20000000000 */
[----:B0-----:R-:W-:Y:S01]  /*4970*/  VIADD R1, R1, 0x8 ;  /* 0x0000000801017836 */ /* 0x001fe20000000000 */
[----:B--2---:R-:W-:Y:S06]  /*4980*/  RET.REL.NODEC R20 `(_cupy_boolrelextrema_2D_int64) ;  /* 0xffffffb4149c7950 */ /* 0x004fec0003c3ffff */
        .type           $_cupy_boolrelextrema_2D_int64$_Z5equalIfEbT_S0_,@function
        .size           $_cupy_boolrelextrema_2D_int64$_Z5equalIfEbT_S0_,($_cupy_boolrelextrema_2D_int64$_Z5equalIiEbT_S0_ - $_cupy_boolrelextrema_2D_int64$_Z5equalIfEbT_S0_)
$_cupy_boolrelextrema_2D_int64$_Z5equalIfEbT_S0_:
[----:B------:R-:W-:-:S04]  /*4990*/  FSETP.NEU.AND P0, PT, R4, R5, PT ;  /* 0x000000050400720b */ /* 0x000fc80003f0d000 */
[----:B------:R-:W-:Y:S01]  /*49a0*/  SEL R4, RZ, 0x1, P0 ;  /* 0x00000001ff047807 */ /* 0x000fe20000000000 */
[----:B------:R-:W-:Y:S08]  /*49b0*/  RET.REL.NODEC R20 `(_cupy_boolrelextrema_2D_int64) ;  /* 0xffffffb414907950 */ /* 0x000ff00003c3ffff */
        .type           $_cupy_boolrelextrema_2D_int64$_Z5equalIiEbT_S0_,@function
        .size           $_cupy_boolrelextrema_2D_int64$_Z5equalIiEbT_S0_,($_cupy_boolrelextrema_2D_int64$_Z5equalIlEbT_S0_ - $_cupy_boolrelextrema_2D_int64$_Z5equalIiEbT_S0_)
$_cupy_boolrelextrema_2D_int64$_Z5equalIiEbT_S0_:
[----:B------:R-:W-:-:S04]  /*49c0*/  ISETP.NE.AND P0, PT, R4, R5, PT ;  /* 0x000000050400720c */ /* 0x000fc80003f05270 */
[----:B------:R-:W-:Y:S01]  /*49d0*/  SEL R4, RZ, 0x1, P0 ;  /* 0x00000001ff047807 */ /* 0x000fe20000000000 */
[----:B------:R-:W-:Y:S08]  /*49e0*/  RET.REL.NODEC R20 `(_cupy_boolrelextrema_2D_int64) ;  /* 0xffffffb414847950 */ /* 0x000ff00003c3ffff */
        .type           $_cupy_boolrelextrema_2D_int64$_Z5equalIlEbT_S0_,@function
        .size           $_cupy_boolrelextrema_2D_int64$_Z5equalIlEbT_S0_,($_cupy_boolrelextrema_2D_int64$_Z7greaterIdEbT_S0_ - $_cupy_boolrelextrema_2D_int64$_Z5equalIlEbT_S0_)
$_cupy_boolrelextrema_2D_int64$_Z5equalIlEbT_S0_:
[----:B------:R-:W-:-:S04]  /*49f0*/  ISETP.NE.U32.AND P0, PT, R4, R6, PT ;  /* 0x000000060400720c */ /* 0x000fc80003f05070 */
[----:B------:R-:W-:-:S04]  /*4a00*/  ISETP.NE.AND.EX P0, PT, R5, R7, PT, P0 ;  /* 0x000000070500720c */ /* 0x000fc80003f05300 */
[----:B------:R-:W-:Y:S01]  /*4a10*/  SEL R4, RZ, 0x1, P0 ;  /* 0x00000001ff047807 */ /* 0x000fe20000000000 */
[----:B------:R-:W-:Y:S08]  /*4a20*/  RET.REL.NODEC R20 `(_cupy_boolrelextrema_2D_int64) ;  /* 0xffffffb414747950 */ /* 0x000ff00003c3ffff */
        .type           $_cupy_boolrelextrema_2D_int64$_Z7greaterIdEbT_S0_,@function
        .size           $_cupy_boolrelextrema_2D_int64$_Z7greaterIdEbT_S0_,($_cupy_boolrelextrema_2D_int64$_Z7greaterIfEbT_S0_ - $_cupy_boolrelextrema_2D_int64$_Z7greaterIdEbT_S0_)
$_cupy_boolrelextrema_2D_int64$_Z7greaterIdEbT_S0_:
[----:B------:R-:W-:Y:S02]  /*4a30*/  VIADD R1, R1, 0xfffffff8 ;  /* 0xfffffff801017836 */ /* 0x000fe40000000000 */
[----:B------:R-:W-:-:S03]  /*4a40*/  IMAD.MOV.U32 R3, RZ, RZ, R5 ;  /* 0x000000ffff037224 */ /* 0x000fc600078e0005 */
[----:B------:R0:W-:Y:S02]  /*4a50*/  STL [R1], R2 ;  /* 0x0000000201007387 */ /* 0x0001e40000100800 */
[----:B0-----:R-:W-:-:S06]  /*4a60*/  IMAD.MOV.U32 R2, RZ, RZ, R4 ;  /* 0x000000ffff027224 */ /* 0x001fcc00078e0004 */
[----:B------:R-:W-:Y:S01]  /*4a70*/  DSETP.GT.AND P0, PT, R2, R6, PT ;  /* 0x000000060200722a */ /* 0x000fe20003f04000 */
[----:B------:R0:W2:Y:S05]  /*4a80*/  LDL R2, [R1] ;  /* 0x0000000001027983 */ /* 0x0000aa0000100800 */
[----:B------:R-:W-:Y:S01]  /*4a90*/  SEL R4, RZ, 0x1, !P0 ;  /* 0x00000001ff047807 */ /* 0x000fe20004000000 */
[----:B0-----:R-:W-:Y:S01]  /*4aa0*/  VIADD R1, R1, 0x8 ;  /* 0x0000000801017836 */ /* 0x001fe20000000000 */
[----:B--2---:R-:W-:Y:S06]  /*4ab0*/  RET.REL.NODEC R20 `(_cupy_boolrelextrema_2D_int64) ;  /* 0xffffffb414507950 */ /* 0x004fec0003c3ffff */
        .type           $_cupy_boolrelextrema_2D_int64$_Z7greaterIfEbT_S0_,@function
        .size           $_cupy_boolrelextrema_2D_int64$_Z7greaterIfEbT_S0_,($_cupy_boolrelextrema_2D_int64$_Z7greaterIiEbT_S0_ - $_cupy_boolrelextrema_2D_int64$_Z7greaterIfEbT_S0_)
$_cupy_boolrelextrema_2D_int64$_Z7greaterIfEbT_S0_:
[----:B------:R-:W-:-:S04]  /*4ac0*/  FSETP.GT.AND P0, PT, R4, R5, PT ;  /* 0x000000050400720b */ /* 0x000fc80003f04000 */
[----:B------:R-:W-:Y:S01]  /*4ad0*/  SEL R4, RZ, 0x1, !P0 ;  /* 0x00000001ff047807 */ /* 0x000fe20004000000 */
[----:B------:R-:W-:Y:S08]  /*4ae0*/  RET.REL.NODEC R20 `(_cupy_boolrelextrema_2D_int64) ;  /* 0xffffffb414447950 */ /* 0x000ff00003c3ffff */
        .type           $_cupy_boolrelextrema_2D_int64$_Z7greaterIiEbT_S0_,@function
        .size           $_cupy_boolrelextrema_2D_int64$_Z7greaterIiEbT_S0_,($_cupy_boolrelextrema_2D_int64$_Z7greaterIlEbT_S0_ - $_cupy_boolrelextrema_2D_int64$_Z7greaterIiEbT_S0_)
$_cupy_boolrelextrema_2D_int64$_Z7greaterIiEbT_S0_:
[----:B------:R-:W-:-:S04]  /*4af0*/  ISETP.GT.AND P0, PT, R4, R5, PT ;  /* 0x000000050400720c */ /* 0x000fc80003f04270 */
[----:B------:R-:W-:Y:S01]  /*4b00*/  SEL R4, RZ, 0x1, !P0 ;  /* 0x00000001ff047807 */ /* 0x000fe20004000000 */
[----:B------:R-:W-:Y:S08]  /*4b10*/  RET.REL.NODEC R20 `(_cupy_boolrelextrema_2D_int64) ;  /* 0xffffffb414387950 */ /* 0x000ff00003c3ffff */
        .type           $_cupy_boolrelextrema_2D_int64$_Z7greaterIlEbT_S0_,@function
        .size           $_cupy_boolrelextrema_2D_int64$_Z7greaterIlEbT_S0_,($_cupy_boolrelextrema_2D_int64$_Z9not_equalIdEbT_S0_ - $_cupy_boolrelextrema_2D_int64$_Z7greaterIlEbT_S0_)
$_cupy_boolrelextrema_2D_int64$_Z7greaterIlEbT_S0_:
[----:B------:R-:W-:-:S04]  /*4b20*/  ISETP.GT.U32.AND P0, PT, R4, R6, PT ;  /* 0x000000060400720c */ /* 0x000fc80003f04070 */
[----:B------:R-:W-:-:S04]  /*4b30*/  ISETP.GT.AND.EX P0, PT, R5, R7, PT, P0 ;  /* 0x000000070500720c */ /* 0x000fc80003f04300 */
[----:B------:R-:W-:Y:S01]  /*4b40*/  SEL R4, RZ, 0x1, !P0 ;  /* 0x00000001ff047807 */ /* 0x000fe20004000000 */
[----:B------:R-:W-:Y:S08]  /*4b50*/  RET.REL.NODEC R20 `(_cupy_boolrelextrema_2D_int64) ;  /* 0xffffffb414287950 */ /* 0x000ff00003c3ffff */
        .type           $_cupy_boolrelextrema_2D_int64$_Z9not_equalIdEbT_S0_,@function
        .size           $_cupy_boolrelextrema_2D_int64$_Z9not_equalIdEbT_S0_,($_cupy_boolrelextrema_2D_int64$_Z9not_equalIfEbT_S0_ - $_cupy_boolrelextrema_2D_int64$_Z9not_equalIdEbT_S0_)
$_cupy_boolrelextrema_2D_int64$_Z9not_equalIdEbT_S0_:
[----:B------:R-:W-:Y:S02]  /*4b60*/  VIADD R1, R1, 0xfffffff8 ;  /* 0xfffffff801017836 */ /* 0x000fe40000000000 */
[----:B------:R-:W-:-:S03]  /*4b70*/  IMAD.MOV.U32 R3, RZ, RZ, R5 ;  /* 0x000000ffff037224 */ /* 0x000fc600078e0005 */
[----:B------:R0:W-:Y:S02]  /*4b80*/  STL [R1], R2 ;  /* 0x0000000201007387 */ /* 0x0001e40000100800 */
[----:B0-----:R-:W-:-:S06]  /*4b90*/  IMAD.MOV.U32 R2, RZ, RZ, R4 ;  /* 0x000000ffff027224 */ /* 0x001fcc00078e0004 */
[----:B------:R-:W-:Y:S01]  /*4ba0*/  DSETP.NEU.AND P0, PT, R2, R6, PT ;  /* 0x000000060200722a */ /* 0x000fe20003f0d000 */
[----:B------:R0:W2:Y:S05]  /*4bb0*/  LDL R2, [R1] ;  /* 0x0000000001027983 */ /* 0x0000aa0000100800 */
[----:B------:R-:W-:Y:S01]  /*4bc0*/  SEL R4, RZ, 0x1, !P0 ;  /* 0x00000001ff047807 */ /* 0x000fe20004000000 */
[----:B0-----:R-:W-:Y:S01]  /*4bd0*/  VIADD R1, R1, 0x8 ;  /* 0x0000000801017836 */ /* 0x001fe20000000000 */
[----:B--2---:R-:W-:Y:S06]  /*4be0*/  RET.REL.NODEC R20 `(_cupy_boolrelextrema_2D_int64) ;  /* 0xffffffb414047950 */ /* 0x004fec0003c3ffff */
        .type           $_cupy_boolrelextrema_2D_int64$_Z9not_equalIfEbT_S0_,@function
        .size           $_cupy_boolrelextrema_2D_int64$_Z9not_equalIfEbT_S0_,($_cupy_boolrelextrema_2D_int64$_Z9not_equalIiEbT_S0_ - $_cupy_boolrelextrema_2D_int64$_Z9not_equalIfEbT_S0_)
$_cupy_boolrelextrema_2D_int64$_Z9not_equalIfEbT_S0_:
[----:B------:R-:W-:-:S04]  /*4bf0*/  FSETP.NEU.AND P0, PT, R4, R5, PT ;  /* 0x000000050400720b */ /* 0x000fc80003f0d000 */
[----:B------:R-:W-:Y:S01]  /*4c00*/  SEL R4, RZ, 0x1, !P0 ;  /* 0x00000001ff047807 */ /* 0x000fe20004000000 */
[----:B------:R-:W-:Y:S08]  /*4c10*/  RET.REL.NODEC R20 `(_cupy_boolrelextrema_2D_int64) ;  /* 0xffffffb014f87950 */ /* 0x000ff00003c3ffff */
        .type           $_cupy_boolrelextrema_2D_int64$_Z9not_equalIiEbT_S0_,@function
        .size           $_cupy_boolrelextrema_2D_int64$_Z9not_equalIiEbT_S0_,($_cupy_boolrelextrema_2D_int64$_Z9not_equalIlEbT_S0_ - $_cupy_boolrelextrema_2D_int64$_Z9not_equalIiEbT_S0_)
$_cupy_boolrelextrema_2D_int64$_Z9not_equalIiEbT_S0_:
[----:B------:R-:W-:-:S04]  /*4c20*/  ISETP.NE.AND P0, PT, R4, R5, PT ;  /* 0x000000050400720c */ /* 0x000fc80003f05270 */
[----:B------:R-:W-:Y:S01]  /*4c30*/  SEL R4, RZ, 0x1, !P0 ;  /* 0x00000001ff047807 */ /* 0x000fe20004000000 */
[----:B------:R-:W-:Y:S08]  /*4c40*/  RET.REL.NODEC R20 `(_cupy_boolrelextrema_2D_int64) ;  /* 0xffffffb014ec7950 */ /* 0x000ff00003c3ffff */
        .type           $_cupy_boolrelextrema_2D_int64$_Z9not_equalIlEbT_S0_,@function
        .size           $_cupy_boolrelextrema_2D_int64$_Z9not_equalIlEbT_S0_,(.L_x_155 - $_cupy_boolrelextrema_2D_int64$_Z9not_equalIlEbT_S0_)
$_cupy_boolrelextrema_2D_int64$_Z9not_equalIlEbT_S0_:
[----:B------:R-:W-:-:S04]  /*4c50*/  ISETP.NE.U32.AND P0, PT, R4, R6, PT ;  /* 0x000000060400720c */ /* 0x000fc80003f05070 */
[----:B------:R-:W-:-:S04]  /*4c60*/  ISETP.NE.AND.EX P0, PT, R5, R7, PT, P0 ;  /* 0x000000070500720c */ /* 0x000fc80003f05300 */
[----:B------:R-:W-:Y:S01]  /*4c70*/  SEL R4, RZ, 0x1, !P0 ;  /* 0x00000001ff047807 */ /* 0x000fe20004000000 */
[----:B------:R-:W-:Y:S08]  /*4c80*/  RET.REL.NODEC R20 `(_cupy_boolrelextrema_2D_int64) ;  /* 0xffffffb014dc7950 */ /* 0x000ff00003c3ffff */
.L_x_18:
[----:B------:R-:W-:-:S00]  /*4c90*/  BRA `(.L_x_18) ;  /* 0xfffffffc00fc7947 */ /* 0x000fc0000383ffff */
[----:B------:R-:W-:-:S00]  /*4ca0*/  NOP ;  /* 0x0000000000007918 */ /* 0x000fc00000000000 */
        /* <DEDUP_REMOVED lines=13> */
.L_x_155:


//--------------------- .text._cupy_boolrelextrema_1D_int64 --------------------------
	.section	.text._cupy_boolrelextrema_1D_int64,"ax",@progbits
	.align	128
        .global         _cupy_boolrelextrema_1D_int64
        .type           _cupy_boolrelextrema_1D_int64,@function
        .size           _cupy_boolrelextrema_1D_int64,(.L_x_179 - _cupy_boolrelextrema_1D_int64)
        .other          _cupy_boolrelextrema_1D_int64,@"STO_CUDA_ENTRY STV_DEFAULT"
_cupy_boolrelextrema_1D_int64:
.text._cupy_boolrelextrema_1D_int64:
[----:B------:R-:W0:Y:S01]  /*0000*/  LDC R1, c[0x0][0x37c] ;  /* 0x0000df00ff017b82 */ /* 0x000e220000000800 */
[----:B------:R-:W1:Y:S07]  /*0010*/  S2R R23, SR_TID.X ;  /* 0x0000000000177919 */ /* 0x000e6e0000002100 */
[----:B------:R-:W1:Y:S01]  /*0020*/  S2UR UR4, SR_CTAID.X ;  /* 0x00000000000479c3 */ /* 0x000e620000002500 */
[----:B------:R-:W2:Y:S07]  /*0030*/  LDCU UR38, c[0x0][0x380] ;  /* 0x00007000ff2677ac */ /* 0x000eae0008000800 */
[----:B------:R-:W1:Y:S01]  /*0040*/  LDC R22, c[0x0][0x360] ;  /* 0x0000d800ff167b82 */ /* 0x000e620000000800 */
[----:B------:R-:W3:Y:S07]  /*0050*/  LDCU UR5, c[0x0][0x370] ;  /* 0x00006e00ff0577ac */ /* 0x000eee0008000800 */
[----:B------:R-:W4:Y:S08]  /*0060*/  LDC R3, c[0x0][0x38c] ;  /* 0x0000e300ff037b82 */ /* 0x000f300000000800 */
[----:B------:R-:W0:Y:S01]  /*0070*/  LDC.64 R24, c[0x4][0x8] ;  /* 0x01000200ff187b82 */ /* 0x000e220000000a00 */
[----:B-1----:R-:W-:-:S02]  /*0080*/  IMAD R23, R22, UR4, R23 ;  /* 0x0000000416177c24 */ /* 0x002fc4000f8e0217 */
[----:B---3--:R-:W-:-:S03]  /*0090*/  IMAD R22, R22, UR5, RZ ;  /* 0x0000000516167c24 */ /* 0x008fc6000f8e02ff */
[----:B--2---:R-:W-:-:S13]  /*00a0*/  ISETP.GE.AND P0, PT, R23, UR38, PT ;  /* 0x0000002617007c0c */ /* 0x004fda000bf06270 */
[----:B0---4-:R-:W-:Y:S05]  /*00b0*/  @P0 EXIT ;  /* 0x000000000000094d */ /* 0x011fea0003800000 */
[----:B------:R-:W0:Y:S01]  /*00c0*/  LDCU UR5, c[0x0][0x384] ;  /* 0x00007080ff0577ac */ /* 0x000e220008000800 */
[----:B------:R-:W-:Y:S01]  /*00d0*/  IMAD.WIDE R24, R3, 0x8, R24 ;  /* 0x0000000803187825 */ /* 0x000fe200078e0218 */
[----:B------:R-:W1:Y:S01]  /*00e0*/  LDCU.64 UR36, c[0x0][0x358] ;  /* 0x00006b00ff2477ac */ /* 0x000e620008000a00 */
[----:B0-----:R-:W-:-:S09]  /*00f0*/  UISETP.GT.AND UP0, UPT, UR5, URZ, UPT ;  /* 0x000000ff0500728c */ /* 0x001fd2000bf04270 */
[----:B-1----:R-:W-:Y:S05]  /*0100*/  BRA.U UP0, `(.L_x_19) ;  /* 0x0000000100247547 */ /* 0x002fea000b800000 */
[----:B------:R-:W-:Y:S01]  /*0110*/  IMAD.MOV.U32 R0, RZ, RZ, 0x1 ;  /* 0x00000001ff007424 */ /* 0x000fe200078e00ff */
[----:B------:R-:W0:Y:S06]  /*0120*/  LDCU.64 UR4, c[0x0][0x398] ;  /* 0x00007300ff0477ac */ /* 0x000e2c0008000a00 */
.L_x_20:
[----:B0-----:R-:W-:-:S04]  /*0130*/  IADD3 R2, P0, PT, R23, UR4, RZ ;  /* 0x0000000417027c10 */ /* 0x001fc8000ff1e0ff */
[----:B------:R-:W-:Y:S01]  /*0140*/  LEA.HI.X.SX32 R3, R23, UR5, 0x1, P0 ;  /* 0x0000000517037c11 */ /* 0x000fe200080f0eff */
[----:B------:R-:W-:-:S04]  /*0150*/  IMAD.IADD R23, R22, 0x1, R23 ;  /* 0x0000000116177824 */ /* 0x000fc800078e0217 */
[----:B------:R1:W-:Y:S01]  /*0160*/  STG.E.U8 desc[UR36][R2.64], R0 ;  /* 0x0000000002007986 */ /* 0x0003e2000c101124 */
[----:B------:R-:W-:-:S13]  /*0170*/  ISETP.GE.AND P0, PT, R23, UR38, PT ;  /* 0x0000002617007c0c */ /* 0x000fda000bf06270 */
[----:B-1----:R-:W-:Y:S05]  /*0180*/  @!P0 BRA `(.L_x_20) ;  /* 0xfffffffc00e88947 */ /* 0x002fea000383ffff */
[----:B------:R-:W-:Y:S05]  /*0190*/  EXIT ;  /* 0x000000000000794d */ /* 0x000fea0003800000 */
.L_x_19:
[----:B------:R0:W5:Y:S01]  /*01a0*/  LDG.E.CONSTANT R24, desc[UR36][R24.64] ;  /* 0x0000002418187981 */ /* 0x000162000c1e9900 */
[----:B------:R-:W1:Y:S02]  /*01b0*/  LDCU.U8 UR4, c[0x0][0x388] ;  /* 0x00007100ff0477ac */ /* 0x000e640008000000 */
[----:B-1----:R-:W-:-:S04]  /*01c0*/  UPRMT UR4, UR4, 0x8880, URZ ;  /* 0x0000888004047896 */ /* 0x002fc800080000ff */
[----:B------:R-:W-:-:S09]  /*01d0*/  UISETP.NE.AND UP0, UPT, UR4, URZ, UPT ;  /* 0x000000ff0400728c */ /* 0x000fd2000bf05270 */
[----:B0-----:R-:W-:Y:S05]  /*01e0*/  BRA.U UP0, `(.L_x_21) ;  /* 0x0000001100507547 */ /* 0x001fea000b800000 */
[----:B------:R-:W-:Y:S02]  /*01f0*/  ULOP3.LUT UR39, UR5, 0x3, URZ, 0xc0, !UPT ;  /* 0x0000000305277892 */ /* 0x000fe4000f8ec0ff */
[----:B------:R-:W-:-:S12]  /*0200*/  ULOP3.LUT UR38, UR5, 0x7ffffffc, URZ, 0xc0, !UPT ;  /* 0x7ffffffc05267892 */ /* 0x000fd8000f8ec0ff */
.L_x_26:
[----:B-----5:R-:W0:Y:S01]  /*0210*/  LDC.64 R26, c[0x0][0x390] ;  /* 0x0000e400ff1a7b82 */ /* 0x020e220000000a00 */
[----:B------:R-:W1:Y:S01]  /*0220*/  LDCU UR4, c[0x0][0x384] ;  /* 0x00007080ff0477ac */ /* 0x000e620008000800 */
[----:B0-----:R-:W-:-:S06]  /*0230*/  IMAD.WIDE R26, R23, 0x8, R26 ;  /* 0x00000008171a7825 */ /* 0x001fcc00078e021a */
[----:B-----5:R-:W5:Y:S01]  /*0240*/  LDG.E.64.CONSTANT R26, desc[UR36][R26.64] ;  /* 0x000000241a1a7981 */ /* 0x020f62000c1e9b00 */
[----:B-1----:R-:W-:Y:S01]  /*0250*/  UISETP.GE.U32.AND UP0, UPT, UR4, 0x4, UPT ;  /* 0x000000040400788c */ /* 0x002fe2000bf06070 */
[----:B------:R-:W-:Y:S02]  /*0260*/  IMAD.MOV.U32 R19, RZ, RZ, 0x1 ;  /* 0x00000001ff137424 */ /* 0x000fe400078e00ff */
[----:B------:R-:W-:-:S06]  /*0270*/  IMAD.MOV.U32 R18, RZ, RZ, 0x1 ;  /* 0x00000001ff127424 */ /* 0x000fcc00078e00ff */
[----:B------:R-:W-:Y:S05]  /*0280*/  BRA.U !UP0, `(.L_x_22) ;  /* 0x00000009084c7547 */ /* 0x000fea000b800000 */
[----:B------:R-:W-:Y:S01]  /*0290*/  BSSY.RECONVERGENT B6, `(.L_x_22) ;  /* 0x0000092000067945 */ /* 0x000fe20003800200 */
[----:B------:R-:W-:Y:S02]  /*02a0*/  IMAD.MOV.U32 R19, RZ, RZ, 0x1 ;  /* 0x00000001ff137424 */ /* 0x000fe400078e00ff */
[----:B------:R-:W-:-:S07]  /*02b0*/  IMAD.MOV.U32 R18, RZ, RZ, 0x1 ;  /* 0x00000001ff127424 */ /* 0x000fce00078e00ff */
.L_x_23:
[----:B------:R-:W0:Y:S01]  /*02c0*/  LDC R2, c[0x0][0x380] ;  /* 0x0000e000ff027b82 */ /* 0x000e220000000800 */
[----:B------:R-:W-:-:S07]  /*02d0*/  IMAD.IADD R17, R18, 0x1, R23 ;  /* 0x0000000112117824 */ /* 0x000fce00078e0217 */
[----:B------:R-:W1:Y:S01]  /*02e0*/  LDC.64 R10, c[0x0][0x390] ;  /* 0x0000e400ff0a7b82 */ /* 0x000e620000000a00 */
[----:B0-----:R-:W-:-:S04]  /*02f0*/  ISETP.GE.AND P0, PT, R17, R2, PT ;  /* 0x000000021100720c */ /* 0x001fc80003f06270 */
[----:B------:R-:W-:-:S05]  /*0300*/  SEL R0, R2, RZ, P0 ;  /* 0x000000ff02007207 */ /* 0x000fca0000000000 */
[----:B------:R-:W-:-:S04]  /*0310*/  IMAD.IADD R3, R17, 0x1, -R0 ;  /* 0x0000000111037824 */ /* 0x000fc800078e0a00 */
        /* <DEDUP_REMOVED lines=10> */
[----:B0-----:R-:W-:-:S07]  /*03c0*/  IMAD.IADD R2, R16, 0x1, R3 ;  /* 0x0000000110027824 */ /* 0x001fce00078e0203 */
[----:B-1---5:R-:W-:Y:S05]  /*03d0*/  CALL.REL.NOINC R8 `(_cupy_boolrelextrema_1D_int64) ;  /* 0xfffffffc08087344 */ /* 0x022fea0003c3ffff */
        /* <DEDUP_REMOVED lines=10> */
[----:B-----5:R-:W-:Y:S05]  /*0480*/  CALL.REL.NOINC R8 `(_cupy_boolrelextrema_1D_int64) ;  /* 0xfffffff808dc7344 */ /* 0x020fea0003c3ffff */
[----:B------:R-:W0:Y:S01]  /*0490*/  LDC R5, c[0x0][0x380] ;  /* 0x0000e000ff057b82 */ /* 0x000e220000000800 */
[----:B------:R-:W-:Y:S01]  /*04a0*/  VIADD R0, R17, 0x1 ;  /* 0x0000000111007836 */ /* 0x000fe20000000000 */
[----:B------:R-:W-:-:S06]  /*04b0*/  ISETP.NE.AND P6, PT, R2, RZ, PT ;  /* 0x000000ff0200720c */ /* 0x000fcc0003fc5270 */
[----:B------:R-:W1:Y:S01]  /*04c0*/  LDC.64 R10, c[0x0][0x390] ;  /* 0x0000e400ff0a7b82 */ /* 0x000e620000000a00 */
[----:B0-----:R-:W-:-:S04]  /*04d0*/  ISETP.GE.AND P0, PT, R0, R5, PT ;  /* 0x000000050000720c */ /* 0x001fc80003f06270 */
[----:B------:R-:W-:-:S05]  /*04e0*/  SEL R3, R5, RZ, P0 ;  /* 0x000000ff05037207 */ /* 0x000fca0000000000 */
[----:B------:R-:W-:-:S04]  /*04f0*/  IMAD.IADD R3, R0, 0x1, -R3 ;  /* 0x0000000100037824 */ /* 0x000fc800078e0a03 */
[----:B-1----:R-:W-:-:S05]  /*0500*/  IMAD.WIDE R10, R3, 0x8, R10 ;  /* 0x00000008030a7825 */ /* 0x002fca00078e020a */
[----:B------:R0:W5:Y:S01]  /*0510*/  LDG.E.64.CONSTANT R6, desc[UR36][R10.64] ;  /* 0x000000240a067981 */ /* 0x000162000c1e9b00 */
[----:B------:R0:W1:Y:S01]  /*0520*/  LDC.64 R8, c[0x2][R24] ;  /* 0x0080000018087b82 */ /* 0x0000620000000a00 */
[----:B------:R-:W-:Y:S01]  /*0530*/  LOP3.LUT R0, RZ, R18, RZ, 0x33, !PT ;  /* 0x00000012ff007212 */ /* 0x000fe200078e33ff */
[----:B------:R-:W-:Y:S01]  /*0540*/  IMAD.MOV.U32 R21, RZ, RZ, 0x0 ;  /* 0x00000000ff157424 */ /* 0x000fe200078e00ff */
[----:B------:R-:W-:-:S03]  /*0550*/  MOV R20, 0x600 ;  /* 0x0000060000147802 */ /* 0x000fc60000000f00 */
[----:B------:R-:W-:Y:S01]  /*0560*/  IMAD.IADD R2, R0, 0x1, R23 ;  /* 0x0000000100027824 */ /* 0x000fe200078e0217 */
[----:B------:R-:W-:Y:S01]  /*0570*/  LOP3.LUT R0, R4, 0x1, RZ, 0xc0, !PT ;  /* 0x0000000104007812 */ /* 0x000fe200078ec0ff */
[----:B------:R-:W-:-:S03]  /*0580*/  IMAD.MOV.U32 R4, RZ, RZ, R26 ;  /* 0x000000ffff047224 */ /* 0x000fc600078e001a */
[----:B------:R-:W-:Y:S02]  /*0590*/  SHF.R.S32.HI R3, RZ, 0x1f, R2 ;  /* 0x0000001fff037819 */ /* 0x000fe40000011402 */
[----:B------:R-:W-:Y:S02]  /*05a0*/  ISETP.EQ.U32.AND P0, PT, R0, 0x1, P6 ;  /* 0x000000010000780c */ /* 0x000fe40003702070 */
[----:B------:R-:W-:Y:S01]  /*05b0*/  LOP3.LUT R3, R3, R5, RZ, 0xc0, !PT ;  /* 0x0000000503037212 */ /* 0x000fe200078ec0ff */
[----:B------:R-:W-:Y:S01]  /*05c0*/  IMAD.MOV.U32 R5, RZ, RZ, R27 ;  /* 0x000000ffff057224 */ /* 0x000fe200078e001b */
[----:B------:R-:W-:-:S03]  /*05d0*/  P2R R19, PR, RZ, 0x1 ;  /* 0x00000001ff137803 */ /* 0x000fc60000000000 */
[----:B0-----:R-:W-:-:S07]  /*05e0*/  IMAD.IADD R2, R2, 0x1, R3 ;  /* 0x0000000102027824 */ /* 0x001fce00078e0203 */
[----:B-1---5:R-:W-:Y:S05]  /*05f0*/  CALL.REL.NOINC R8 `(_cupy_boolrelextrema_1D_int64) ;  /* 0xfffffff808807344 */ /* 0x022fea0003c3ffff */
        /* <DEDUP_REMOVED lines=23> */
[----:B------:R-:W-:Y:S01]  /*0770*/  VIADD R2, R16, 0xfffffffe ;  /* 0xfffffffe10027836 */ /* 0x000fe20000000000 */
[----:B------:R-:W-:Y:S01]  /*0780*/  LOP3.LUT R4, R4, 0x1, RZ, 0xc0, !PT ;  /* 0x0000000104047812 */ /* 0x000fe200078ec0ff */
[----:B------:R-:W-:Y:S01]  /*0790*/  IMAD.MOV.U32 R21, RZ, RZ, 0x0 ;  /* 0x00000000ff157424 */ /* 0x000fe200078e00ff */
[----:B------:R-:W-:Y:S02]  /*07a0*/  MOV R20, 0x830 ;  /* 0x0000083000147802 */ /* 0x000fe40000000f00 */
[----:B------:R-:W-:Y:S02]  /*07b0*/  SHF.R.S32.HI R0, RZ, 0x1f, R2 ;  /* 0x0000001fff007819 */ /* 0x000fe40000011402 */
[----:B------:R-:W-:Y:S01]  /*07c0*/  ISETP.EQ.U32.AND P0, PT, R4, 0x1, P6 ;  /* 0x000000010400780c */ /* 0x000fe20003702070 */
[----:B------:R-:W-:Y:S01]  /*07d0*/  IMAD.MOV.U32 R4, RZ, RZ, R26 ;  /* 0x000000ffff047224 */ /* 0x000fe200078e001a */
        /* <DEDUP_REMOVED lines=62> */
.L_x_22:
        /* <DEDUP_REMOVED lines=10> */
[----:B-1----:R-:W-:-:S05]  /*0c60*/  IMAD.WIDE R10, R3, 0x8, R10 ;  /* 0x00000008030a7825 */ /* 0x002fca00078e020a */
[----:B------:R0:W5:Y:S01]  /*0c70*/  LDG.E.64.CONSTANT R6, desc[UR36][R10.64] ;  /* 0x000000240a067981 */ /* 0x000162000c1e9b00 */
[----:B------:R0:W1:Y:S01]  /*0c80*/  LDC.64 R8, c[0x2][R24] ;  /* 0x0080000018087b82 */ /* 0x0000620000000a00 */
[----:B------:R-:W-:Y:S01]  /*0c90*/  IMAD.IADD R2, R23, 0x1, -R18 ;  /* 0x0000000117027824 */ /* 0x000fe200078e0a12 */
[----:B------:R-:W-:Y:S01]  /*0ca0*/  MOV R20, 0xd20 ;  /* 0x00000d2000147802 */ /* 0x000fe20000000f00 */
[----:B-----5:R-:W-:Y:S02]  /*0cb0*/  IMAD.MOV.U32 R4, RZ, RZ, R26 ;  /* 0x000000ffff047224 */ /* 0x020fe400078e001a */
[----:B------:R-:W-:Y:S01]  /*0cc0*/  IMAD.MOV.U32 R21, RZ, RZ, 0x0 ;  /* 0x00000000ff157424 */ /* 0x000fe200078e00ff */
[----:B------:R-:W-:-:S04]  /*0cd0*/  SHF.R.S32.HI R0, RZ, 0x1f, R2 ;  /* 0x0000001fff007819 */ /* 0x000fc80000011402 */
[----:B------:R-:W-:Y:S01]  /*0ce0*/  LOP3.LUT R3, R0, R5, RZ, 0xc0, !PT ;  /* 0x0000000500037212 */ /* 0x000fe200078ec0ff */
[----:B------:R-:W-:-:S04]  /*0cf0*/  IMAD.MOV.U32 R5, RZ, RZ, R27 ;  /* 0x000000ffff057224 */ /* 0x000fc800078e001b */
[----:B0-----:R-:W-:-:S07]  /*0d00*/  IMAD.IADD R2, R2, 0x1, R3 ;  /* 0x0000000102027824 */ /* 0x001fce00078e0203 */
[----:B-1----:R-:W-:Y:S05]  /*0d10*/  CALL.REL.NOINC R8 `(_cupy_boolrelextrema_1D_int64) ;  /* 0xfffffff008b87344 */ /* 0x002fea0003c3ffff */
        /* <DEDUP_REMOVED lines=10> */
[----:B01---5:R-:W-:Y:S05]  /*0dc0*/  CALL.REL.NOINC R8 `(_cupy_boolrelextrema_1D_int64) ;  /* 0xfffffff0088c7344 */ /* 0x023fea0003c3ffff */
[----:B------:R-:W0:Y:S01]  /*0dd0*/  LDC R5, c[0x0][0x380] ;  /* 0x0000e000ff057b82 */ /* 0x000e220000000800 */
[----:B------:R-:W-:-:S07]  /*0de0*/  VIADD R16, R16, 0x1 ;  /* 0x0000000110107836 */ /* 0x000fce0000000000 */
        /* <DEDUP_REMOVED lines=9> */
[----:B------:R-:W-:Y:S02]  /*0e80*/  LOP3.LUT R4, R4, 0x1, RZ, 0xc0, !PT ;  /* 0x0000000104047812 */ /* 0x000fe400078ec0ff */
[----:B------:R-:W-:Y:S01]  /*0e90*/  MOV R20, 0xf40 ;  /* 0x00000f4000147802 */ /* 0x000fe20000000f00 */
[----:B------:R-:W-:Y:S01]  /*0ea0*/  IMAD.IADD R0, R0, 0x1, R23 ;  /* 0x0000000100007824 */ /* 0x000fe200078e0217 */
[----:B------:R-:W-:Y:S01]  /*0eb0*/  ISETP.NE.U32.AND P0, PT, R4, 0x1, PT ;  /* 0x000000010400780c */ /* 0x000fe20003f05070 */
[----:B------:R-:W-:-:S03]  /*0ec0*/  IMAD.MOV.U32 R4, RZ, RZ, R26 ;  /* 0x000000ffff047224 */ /* 0x000fc600078e001a */
[----:B------:R-:W-:Y:S02]  /*0ed0*/  SHF.R.S32.HI R3, RZ, 0x1f, R0 ;  /* 0x0000001fff037819 */ /* 0x000fe40000011400 */
[----:B------:R-:W-:Y:S02]  /*0ee0*/  ISETP.NE.AND P0, PT, R2, RZ, !P0 ;  /* 0x000000ff0200720c */ /* 0x000fe40004705270 */
        /* <DEDUP_REMOVED lines=18> */
[----:B------:R-:W-:Y:S01]  /*1010*/  ISETP.NE.AND P6, PT, R2, RZ, PT ;  /* 0x000000ff0200720c */ /* 0x000fe20003fc5270 */
[----:B------:R-:W-:Y:S01]  /*1020*/  VIADD R18, R18, 0x2 ;  /* 0x0000000212127836 */ /* 0x000fe20000000000 */
[----:B------:R-:W-:-:S04]  /*1030*/  LOP3.LUT R0, R4, 0x1, RZ, 0xc0, !PT ;  /* 0x0000000104007812 */ /* 0x000fc800078ec0ff */
[----:B------:R-:W-:-:S04]  /*1040*/  ISETP.EQ.U32.AND P0, PT, R0, 0x1, P6 ;  /* 0x000000010000780c */ /* 0x000fc80003702070 */
[----:B------:R-:W-:-:S09]  /*1050*/  SEL R19, RZ, 0x1, !P0 ;  /* 0x00000001ff137807 */ /* 0x000fd20004000000 */
.L_x_25:
[----:B------:R-:W0:Y:S02]  /*1060*/  LDCU UR4, c[0x0][0x384] ;  /* 0x00007080ff0477ac */ /* 0x000e240008000800 */
[----:B0-----:R-:W-:-:S09]  /*1070*/  ULOP3.LUT UP0, URZ, UR4, 0x1, URZ, 0xc0, !UPT ;  /* 0x0000000104ff7892 */ /* 0x001fd2000f80c0ff */
        /* <DEDUP_REMOVED lines=30> */
[----:B------:R-:W-:-:S04]  /*1260*/  LOP3.LUT R4, R4, 0x1, RZ, 0xc0, !PT ;  /* 0x0000000104047812 */ /* 0x000fc800078ec0ff */
[----:B------:R-:W-:-:S04]  /*1270*/  ISETP.NE.U32.AND P0, PT, R4, 0x1, PT ;  /* 0x000000010400780c */ /* 0x000fc80003f05070 */
[----:B------:R-:W-:-:S04]  /*1280*/  ISETP.NE.AND P0, PT, R2, RZ, !P0 ;  /* 0x000000ff0200720c */ /* 0x000fc80004705270 */
[----:B------:R-:W-:-:S09]  /*1290*/  SEL R19, RZ, 0x1, !P0 ;  /* 0x00000001ff137807 */ /* 0x000fd20004000000 */
.L_x_24:
[----:B------:R-:W0:Y:S02]  /*12a0*/  LDCU.64 UR4, c[0x0][0x398] ;  /* 0x00007300ff0477ac */ /* 0x000e240008000a00 */
[C---:B0-----:R-:W-:Y:S01]  /*12b0*/  IADD3 R2, P0, PT, R23.reuse, UR4, RZ ;  /* 0x0000000417027c10 */ /* 0x041fe2000ff1e0ff */
[----:B------:R-:W0:Y:S03]  /*12c0*/  LDCU UR4, c[0x0][0x380] ;  /* 0x00007000ff0477ac */ /* 0x000e260008000800 */
[----:B------:R-:W-:Y:S01]  /*12d0*/  LEA.HI.X.SX32 R3, R23, UR5, 0x1, P0 ;  /* 0x0000000517037c11 */ /* 0x000fe200080f0eff */
[----:B------:R-:W-:-:S04]  /*12e0*/  IMAD.IADD R23, R22, 0x1, R23 ;  /* 0x0000000116177824 */ /* 0x000fc800078e0217 */
[----:B------:R1:W-:Y:S01]  /*12f0*/  STG.E.U8 desc[UR36][R2.64], R19 ;  /* 0x0000001302007986 */ /* 0x0003e2000c101124 */
[----:B0-----:R-:W-:-:S13]  /*1300*/  ISETP.GE.AND P0, PT, R23, UR4, PT ;  /* 0x0000000417007c0c */ /* 0x001fda000bf06270 */
[----:B-1----:R-:W-:Y:S05]  /*1310*/  @!P0 BRA `(.L_x_26) ;  /* 0xffffffec00bc8947 */ /* 0x002fea000383ffff */
[----:B------:R-:W-:Y:S05]  /*1320*/  EXIT ;  /* 0x000000000000794d */ /* 0x000fea0003800000 */
.L_x_21:
[----:B------:R-:W0:Y:S01]  /*1330*/  LDCU UR41, c[0x0][0x380] ;  /* 0x00007000ff2977ac */ /* 0x000e220008000800 */
[----:B------:R-:W-:Y:S02]  /*1340*/  ULOP3.LUT UR40, UR5, 0x3, URZ, 0xc0, !UPT ;  /* 0x0000000305287892 */ /* 0x000fe4000f8ec0ff */
[----:B------:R-:W-:Y:S02]  /*1350*/  ULOP3.LUT UR39, UR5, 0x7ffffffc, URZ, 0xc0, !UPT ;  /* 0x7ffffffc05277892 */ /* 0x000fe4000f8ec0ff */
[----:B------:R-:W-:-:S12]  /*1360*/  UIADD3 UR38, UPT, UPT, UR38, -0x1, URZ ;  /* 0xffffffff26267890 */ /* 0x000fd8000fffe0ff */
.L_x_31:
[----:B-----5:R-:W1:Y:S01]  /*1370*/  LDC.64 R26, c[0x0][0x390] ;  /* 0x0000e400ff1a7b82 */ /* 0x020e620000000a00 */
[----:B------:R-:W2:Y:S01]  /*1380*/  LDCU UR4, c[0x0][0x384] ;  /* 0x00007080ff0477ac */ /* 0x000ea20008000800 */
[----:B-1----:R-:W-:-:S06]  /*1390*/  IMAD.WIDE R26, R23, 0x8, R26 ;  /* 0x00000008171a7825 */ /* 0x002fcc00078e021a */
[----:B-----5:R-:W5:Y:S01]  /*13a0*/  LDG.E.64.CONSTANT R26, desc[UR36][R26.64] ;  /* 0x000000241a1a7981 */ /* 0x020f62000c1e9b00 */
[----:B--2---:R-:W-:Y:S01]  /*13b0*/  UISETP.GE.U32.AND UP0, UPT, UR4, 0x4, UPT ;  /* 0x000000040400788c */ /* 0x004fe2000bf06070 */
[----:B------:R-:W-:Y:S02]  /*13c0*/  IMAD.MOV.U32 R19, RZ, RZ, 0x1 ;  /* 0x00000001ff137424 */ /* 0x000fe400078e00ff */
[----:B------:R-:W-:-:S06]  /*13d0*/  IMAD.MOV.U32 R18, RZ, RZ, 0x1 ;  /* 0x00000001ff127424 */ /* 0x000fcc00078e00ff */
[----:B------:R-:W-:Y:S05]  /*13e0*/  BRA.U !UP0, `(.L_x_27) ;  /* 0x0000000908007547 */ /* 0x000fea000b800000 */
[----:B------:R-:W-:Y:S01]  /*13f0*/  BSSY.RECONVERGENT B6, `(.L_x_27) ;  /* 0x000007f000067945 */ /* 0x000fe20003800200 */
[----:B------:R-:W-:Y:S02]  /*1400*/  IMAD.MOV.U32 R19, RZ, RZ, 0x1 ;  /* 0x00000001ff137424 */ /* 0x000fe400078e00ff */
[----:B------:R-:W-:-:S07]  /*1410*/  IMAD.MOV.U32 R18, RZ, RZ, 0x1 ;  /* 0x00000001ff127424 */ /* 0x000fce00078e00ff */
.L_x_28:
[----:B------:R-:W1:Y:S01]  /*1420*/  LDC.64 R10, c[0x0][0x390] ;  /* 0x0000e400ff0a7b82 */ /* 0x000e620000000a00 */
[----:B------:R-:W-:-:S05]  /*1430*/  IMAD.IADD R17, R18, 0x1, R23 ;  /* 0x0000000112117824 */ /* 0x000fca00078e0217 */
[----:B0-----:R-:W-:-:S04]  /*1440*/  ISETP.GE.AND P0, PT, R17, UR41, PT ;  /* 0x0000002911007c0c */ /* 0x001fc8000bf06270 */
[----:B------:R-:W-:-:S05]  /*1450*/  SEL R3, R17, UR38, !P0 ;  /* 0x0000002611037c07 */ /* 0x000fca000c000000 */
[----:B-1----:R-:W-:-:S05]  /*1460*/  IMAD.WIDE R10, R3, 0x8, R10 ;  /* 0x00000008030a7825 */ /* 0x002fca00078e020a */
[----:B-----5:R0:W5:Y:S01]  /*1470*/  LDG.E.64.CONSTANT R6, desc[UR36][R10.64] ;  /* 0x000000240a067981 */ /* 0x020162000c1e9b00 */
[----:B------:R0:W1:Y:S01]  /*1480*/  LDC.64 R8, c[0x2][R24] ;  /* 0x0080000018087b82 */ /* 0x0000620000000a00 */
[----:B------:R-:W-:Y:S01]  /*1490*/  IMAD.IADD R16, R23, 0x1, -R18 ;  /* 0x0000000117107824 */ /* 0x000fe200078e0a12 */
[----:B------:R-:W-:Y:S01]  /*14a0*/  MOV R20, 0x1500 ;  /* 0x0000150000147802 */ /* 0x000fe20000000f00 */
[----:B------:R-:W-:Y:S02]  /*14b0*/  IMAD.MOV.U32 R4, RZ, RZ, R26 ;  /* 0x000000ffff047224 */ /* 0x000fe400078e001a */
[----:B------:R-:W-:Y:S01]  /*14c0*/  IMAD.MOV.U32 R5, RZ, RZ, R27 ;  /* 0x000000ffff057224 */ /* 0x000fe200078e001b */
[----:B------:R-:W-:Y:S01]  /*14d0*/  VIMNMX R2, PT, PT, RZ, R16, !PT ;  /* 0x00000010ff027248 */ /* 0x000fe20007fe0100 */
[----:B------:R-:W-:-:S07]  /*14e0*/  IMAD.MOV.U32 R21, RZ, RZ, 0x0 ;  /* 0x00000000ff157424 */ /* 0x000fce00078e00ff */
[----:B01---5:R-:W-:Y:S05]  /*14f0*/  CALL.REL.NOINC R8 `(_cupy_boolrelextrema_1D_int64) ;  /* 0xffffffe808c07344 */ /* 0x023fea0003c3ffff */
[----:B------:R-:W0:Y:S08]  /*1500*/  LDC.64 R6, c[0x0][0x390] ;  /* 0x0000e400ff067b82 */ /* 0x000e300000000a00 */
[----:B------:R1:W2:Y:S01]  /*1510*/  LDC.64 R8, c[0x2][R24] ;  /* 0x0080000018087b82 */ /* 0x0002a20000000a00 */
[----:B------:R-:W-:Y:S01]  /*1520*/  LOP3.LUT P0, RZ, R4, 0xff, R19, 0x80, !PT ;  /* 0x000000ff04ff7812 */ /* 0x000fe20007808013 */
[----:B------:R-:W-:Y:S01]  /*1530*/  IMAD.MOV.U32 R5, RZ, RZ, R27 ;  /* 0x000000ffff057224 */ /* 0x000fe200078e001b */
[----:B------:R-:W-:Y:S01]  /*1540*/  MOV R20, 0x15b0 ;  /* 0x000015b000147802 */ /* 0x000fe20000000f00 */
[----:B------:R-:W-:-:S02]  /*1550*/  IMAD.MOV.U32 R4, RZ, RZ, R26 ;  /* 0x000000ffff047224 */ /* 0x000fc400078e001a */
[----:B------:R-:W-:Y:S02]  /*1560*/  IMAD.MOV.U32 R21, RZ, RZ, 0x0 ;  /* 0x00000000ff157424 */ /* 0x000fe400078e00ff */
[----:B0-----:R-:W-:-:S05]  /*1570*/  IMAD.WIDE.U32 R2, R2, 0x8, R6 ;  /* 0x0000000802027825 */ /* 0x001fca00078e0006 */
[----:B------:R0:W5:Y:S02]  /*1580*/  LDG.E.64.CONSTANT R6, desc[UR36][R2.64] ;  /* 0x0000002402067981 */ /* 0x000164000c1e9b00 */
[----:B012---:R-:W-:-:S07]  /*1590*/  P2R R2, PR, RZ, 0x1 ;  /* 0x00000001ff027803 */ /* 0x007fce0000000000 */
[----:B-----5:R-:W-:Y:S05]  /*15a0*/  CALL.REL.NOINC R8 `(_cupy_boolrelextrema_1D_int64) ;  /* 0xffffffe808947344 */ /* 0x020fea0003c3ffff */
[----:B------:R-:W0:Y:S01]  /*15b0*/  LDC.64 R10, c[0x0][0x390] ;  /* 0x0000e400ff0a7b82 */ /* 0x000e220000000a00 */
[----:B------:R-:W-:Y:S01]  /*15c0*/  VIADD R0, R17, 0x1 ;  /* 0x0000000111007836 */ /* 0x000fe20000000000 */
[----:B------:R-:W-:-:S04]  /*15d0*/  ISETP.NE.AND P6, PT, R2, RZ, PT ;  /* 0x000000ff0200720c */ /* 0x000fc80003fc5270 */
[----:B------:R-:W-:-:S04]  /*15e0*/  ISETP.GE.AND P0, PT, R0, UR41, PT ;  /* 0x0000002900007c0c */ /* 0x000fc8000bf06270 */
[----:B------:R-:W-:-:S05]  /*15f0*/  SEL R3, R0, UR38, !P0 ;  /* 0x0000002600037c07 */ /* 0x000fca000c000000 */
[----:B0-----:R-:W-:-:S05]  /*1600*/  IMAD.WIDE R10, R3, 0x8, R10 ;  /* 0x00000008030a7825 */ /* 0x001fca00078e020a */
[----:B------:R0:W5:Y:S01]  /*1610*/  LDG.E.64.CONSTANT R6, desc[UR36][R10.64] ;  /* 0x000000240a067981 */ /* 0x000162000c1e9b00 */
[----:B------:R0:W1:Y:S01]  /*1620*/  LDC.64 R8, c[0x2][R24] ;  /* 0x0080000018087b82 */ /* 0x0000620000000a00 */
[----:B------:R-:W-:Y:S01]  /*1630*/  LOP3.LUT R0, R4, 0x1, RZ, 0xc0, !PT ;  /* 0x0000000104007812 */ /* 0x000fe200078ec0ff */
[----:B------:R-:W-:Y:S01]  /*1640*/  IMAD.MOV.U32 R5, RZ, RZ, R27 ;  /* 0x000000ffff057224 */ /* 0x000fe200078e001b */
[----:B------:R-:W-:Y:S01]  /*1650*/  LOP3.LUT R2, RZ, R18, RZ, 0x33, !PT ;  /* 0x00000012ff027212 */ /* 0x000fe200078e33ff */
[----:B------:R-:W-:Y:S01]  /*1660*/  IMAD.MOV.U32 R4, RZ, RZ, R26 ;  /* 0x000000ffff047224 */ /* 0x000fe200078e001a */
[----:B------:R-:W-:Y:S01]  /*1670*/  ISETP.EQ.U32.AND P0, PT, R0, 0x1, P6 ;  /* 0x000000010000780c */ /* 0x000fe20003702070 */
[----:B------:R-:W-:Y:S01]  /*1680*/  IMAD.MOV.U32 R21, RZ, RZ, 0x0 ;  /* 0x00000000ff157424 */ /* 0x000fe200078e00ff */
[----:B------:R-:W-:Y:S02]  /*1690*/  VIADDMNMX R2, R23, R2, RZ, !PT ;  /* 0x0000000217027246 */ /* 0x000fe400078001ff */
[----:B------:R-:W-:-:S02]  /*16a0*/  P2R R19, PR, RZ, 0x1 ;  /* 0x00000001ff137803 */ /* 0x000fc40000000000 */
[----:B0-----:R-:W-:-:S07]  /*16b0*/  MOV R20, 0x16d0 ;  /* 0x000016d000147802 */ /* 0x001fce0000000f00 */
        /* <DEDUP_REMOVED lines=10> */
[----:B0-----:R-:W-:-:S05]  /*1760*/  IMAD.WIDE.U32 R2, R2, 0x8, R6 ;  /* 0x0000000802027825 */ /* 0x001fca00078e0006 */
[----:B------:R0:W5:Y:S02]  /*1770*/  LDG.E.64.CONSTANT R6, desc[UR36][R2.64] ;  /* 0x0000002402067981 */ /* 0x000164000c1e9b00 */
[----:B012---:R-:W-:-:S07]  /*1780*/  P2R R2, PR, RZ, 0x1 ;  /* 0x00000001ff027803 */ /* 0x007fce0000000000 */
[----:B-----5:R-:W-:Y:S05]  /*1790*/  CALL.REL.NOINC R8 `(_cupy_boolrelextrema_1D_int64) ;  /* 0xffffffe808187344 */ /* 0x020fea0003c3ffff */
[----:B------:R-:W-:Y:S01]  /*17a0*/  ISETP.NE.AND P6, PT, R2, RZ, PT ;  /* 0x000000ff0200720c */ /* 0x000fe20003fc5270 */
[----:B------:R-:W-:Y:S01]  /*17b0*/  VIADD R0, R17, 0x2 ;  /* 0x0000000211007836 */ /* 0x000fe20000000000 */
[----:B------:R-:W0:Y:S04]  /*17c0*/  LDC.64 R2, c[0x0][0x390] ;  /* 0x0000e400ff027b82 */ /* 0x000e280000000a00 */
[----:B------:R-:W-:-:S04]  /*17d0*/  ISETP.GE.AND P0, PT, R0, UR41, PT ;  /* 0x0000002900007c0c */ /* 0x000fc8000bf06270 */
[----:B------:R1:W2:Y:S01]  /*17e0*/  LDC.64 R8, c[0x2][R24] ;  /* 0x0080000018087b82 */ /* 0x0002a20000000a00 */
[----:B------:R-:W-:Y:S02]  /*17f0*/  SEL R5, R0, UR38, !P0 ;  /* 0x0000002600057c07 */ /* 0x000fe4000c000000 */
[----:B------:R-:W-:-:S04]  /*1800*/  LOP3.LUT R0, R4, 0x1, RZ, 0xc0, !PT ;  /* 0x0000000104007812 */ /* 0x000fc800078ec0ff */
[----:B------:R-:W-:Y:S01]  /*1810*/  ISETP.EQ.U32.AND P0, PT, R0, 0x1, P6 ;  /* 0x000000010000780c */ /* 0x000fe20003702070 */
[----:B------:R-:W-:Y:S01]  /*1820*/  IMAD.MOV.U32 R4, RZ, RZ, R26 ;  /* 0x000000ffff047224 */ /* 0x000fe200078e001a */
[----:B------:R-:W-:Y:S01]  /*1830*/  VIADDMNMX R16, R16, 0xfffffffe, RZ, !PT ;  /* 0xfffffffe10107846 */ /* 0x000fe200078001ff */
[----:B------:R-:W-:Y:S02]  /*1840*/  IMAD.MOV.U32 R21, RZ, RZ, 0x0 ;  /* 0x00000000ff157424 */ /* 0x000fe400078e00ff */
[----:B0-----:R-:W-:Y:S01]  /*1850*/  IMAD.WIDE R2, R5, 0x8, R2 ;  /* 0x0000000805027825 */ /* 0x001fe200078e0202 */
[----:B------:R-:W-:-:S03]  /*1860*/  MOV R20, 0x18b0 ;  /* 0x000018b000147802 */ /* 0x000fc60000000f00 */
[----:B------:R-:W-:Y:S01]  /*1870*/  IMAD.MOV.U32 R5, RZ, RZ, R27 ;  /* 0x000000ffff057224 */ /* 0x000fe200078e001b */
[----:B------:R0:W5:Y:S02]  /*1880*/  LDG.E.64.CONSTANT R6, desc[UR36][R2.64] ;  /* 0x0000002402067981 */ /* 0x000164000c1e9b00 */
[----:B012---:R-:W-:-:S07]  /*1890*/  P2R R2, PR, RZ, 0x1 ;  /* 0x00000001ff027803 */ /* 0x007fce0000000000 */
[----:B-----5:R-:W-:Y:S05]  /*18a0*/  CALL.REL.NOINC R8 `(_cupy_boolrelextrema_1D_int64) ;  /* 0xffffffe408d47344 */ /* 0x020fea0003c3ffff */
[----:B------:R-:W-:Y:S02]  /*18b0*/  ISETP.NE.AND P6, PT, R2, RZ, PT ;  /* 0x000000ff0200720c */ /* 0x000fe40003fc5270 */
[----:B------:R-:W0:Y:S08]  /*18c0*/  LDC.64 R2, c[0x0][0x390] ;  /* 0x0000e400ff027b82 */ /* 0x000e300000000a00 */
        /* <DEDUP_REMOVED lines=20> */
[----:B------:R-:W-:Y:S01]  /*1a10*/  VIADD R16, R18, 0x3 ;  /* 0x0000000312107836 */ /* 0x000fe20000000000 */
[----:B------:R-:W-:Y:S01]  /*1a20*/  MOV R20, 0x1aa0 ;  /* 0x00001aa000147802 */ /* 0x000fe20000000f00 */
[----:B------:R-:W-:Y:S01]  /*1a30*/  IMAD.MOV.U32 R5, RZ, RZ, R27 ;  /* 0x000000ffff057224 */ /* 0x000fe200078e001b */
[----:B------:R-:W-:Y:S01]  /*1a40*/  ISETP.EQ.U32.AND P0, PT, R0, 0x1, P6 ;  /* 0x000000010000780c */ /* 0x000fe20003702070 */
[----:B------:R-:W-:Y:S01]  /*1a50*/  IMAD.MOV.U32 R4, RZ, RZ, R26 ;  /* 0x000000ffff047224 */ /* 0x000fe200078e001a */
[----:B------:R-:W-:Y:S01]  /*1a60*/  VIADDMNMX R2, R23, -R16, RZ, !PT ;  /* 0x8000001017027246 */ /* 0x000fe200078001ff */
[----:B------:R-:W-:Y:S01]  /*1a70*/  IMAD.MOV.U32 R21, RZ, RZ, 0x0 ;  /* 0x00000000ff157424 */ /* 0x000fe200078e00ff */
[----:B0-----:R-:W-:-:S09]  /*1a80*/  P2R R17, PR, RZ, 0x1 ;  /* 0x00000001ff117803 */ /* 0x001fd20000000000 */
        /* <DEDUP_REMOVED lines=22> */
.L_x_27:
[----:B------:R-:W-:-:S09]  /*1bf0*/  UISETP.NE.AND UP0, UPT, UR40, URZ, UPT ;  /* 0x000000ff2800728c */ /* 0x000fd2000bf05270 */
[----:B------:R-:W-:Y:S05]  /*1c00*/  BRA.U !UP0, `(.L_x_29) ;  /* 0x0000000508807547 */ /* 0x000fea000b800000 */
[----:B------:R-:W-:-:S09]  /*1c10*/  UISETP.NE.AND UP0, UPT, UR40, 0x1, UPT ;  /* 0x000000012800788c */ /* 0x000fd2000bf05270 */
[----:B------:R-:W-:Y:S05]  /*1c20*/  BRA.U !UP0, `(.L_x_30) ;  /* 0x0000000108f87547 */ /* 0x000fea000b800000 */
[----:B------:R-:W1:Y:S01]  /*1c30*/  LDCU UR4, c[0x0][0x380] ;  /* 0x00007000ff0477ac */ /* 0x000e620008000800 */
[----:B------:R-:W2:Y:S01]  /*1c40*/  LDC.64 R10, c[0x0][0x390] ;  /* 0x0000e400ff0a7b82 */ /* 0x000ea20000000a00 */
[----:B------:R-:W-:-:S05]  /*1c50*/  IMAD.IADD R16, R18, 0x1, R23 ;  /* 0x0000000112107824 */ /* 0x000fca00078e0217 */
[----:B-1----:R-:W-:-:S04]  /*1c60*/  ISETP.GE.AND P0, PT, R16, UR4, PT ;  /* 0x0000000410007c0c */ /* 0x002fc8000bf06270 */
[----:B------:R-:W-:-:S05]  /*1c70*/  SEL R3, R16, UR38, !P0 ;  /* 0x0000002610037c07 */ /* 0x000fca000c000000 */
[----:B--2---:R-:W-:-:S05]  /*1c80*/  IMAD.WIDE R10, R3, 0x8, R10 ;  /* 0x00000008030a7825 */ /* 0x004fca00078e020a */
[----:B------:R1:W5:Y:S01]  /*1c90*/  LDG.E.64.CONSTANT R6, desc[UR36][R10.64] ;  /* 0x000000240a067981 */ /* 0x000362000c1e9b00 */
[----:B------:R1:W2:Y:S01]  /*1ca0*/  LDC.64 R8, c[0x2][R24] ;  /* 0x0080000018087b82 */ /* 0x0002a20000000a00 */
[----:B------:R-:W-:Y:S01]  /*1cb0*/  VIADDMNMX R2, R23, -R18, RZ, !PT ;  /* 0x8000001217027246 */ /* 0x000fe200078001ff */
[----:B-----5:R-:W-:Y:S01]  /*1cc0*/  IMAD.MOV.U32 R4, RZ, RZ, R26 ;  /* 0x000000ffff047224 */ /* 0x020fe200078e001a */
[----:B------:R-:W-:Y:S01]  /*1cd0*/  MOV R20, 0x1d10 ;  /* 0x00001d1000147802 */ /* 0x000fe20000000f00 */
[----:B------:R-:W-:Y:S02]  /*1ce0*/  IMAD.MOV.U32 R5, RZ, RZ, R27 ;  /* 0x000000ffff057224 */ /* 0x000fe400078e001b */
[----:B------:R-:W-:-:S07]  /*1cf0*/  IMAD.MOV.U32 R21, RZ, RZ, 0x0 ;  /* 0x00000000ff157424 */ /* 0x000fce00078e00ff */
[----:B012---:R-:W-:Y:S05]  /*1d00*/  CALL.REL.NOINC R8 `(_cupy_boolrelextrema_1D_int64) ;  /* 0xffffffe008bc7344 */ /* 0x007fea0003c3ffff */
[----:B------:R-:W0:Y:S02]  /*1d10*/  LDC.64 R10, c[0x0][0x390] ;  /* 0x0000e400ff0a7b82 */ /* 0x000e240000000a00 */
[----:B0-----:R-:W-:-:S05]  /*1d20*/  IMAD.WIDE.U32 R10, R2, 0x8, R10 ;  /* 0x00000008020a7825 */ /* 0x001fca00078e000a */
        /* <DEDUP_REMOVED lines=9> */
[----:B------:R-:W0:Y:S01]  /*1dc0*/  LDCU UR4, c[0x0][0x380] ;  /* 0x00007000ff0477ac */ /* 0x000e220008000800 */
[----:B------:R-:W1:Y:S01]  /*1dd0*/  LDC.64 R10, c[0x0][0x390] ;  /* 0x0000e400ff0a7b82 */ /* 0x000e620000000a00 */
[----:B------:R-:W-:-:S05]  /*1de0*/  VIADD R16, R16, 0x1 ;  /* 0x0000000110107836 */ /* 0x000fca0000000000 */
[----:B0-----:R-:W-:-:S04]  /*1df0*/  ISETP.GE.AND P0, PT, R16, UR4, PT ;  /* 0x0000000410007c0c */ /* 0x001fc8000bf06270 */
[----:B------:R-:W-:-:S05]  /*1e00*/  SEL R3, R16, UR38, !P0 ;  /* 0x0000002610037c07 */ /* 0x000fca000c000000 */
        /* <DEDUP_REMOVED lines=8> */
[----:B------:R-:W-:-:S03]  /*1e90*/  IMAD.MOV.U32 R21, RZ, RZ, 0x0 ;  /* 0x00000000ff157424 */ /* 0x000fc600078e00ff */
[----:B------:R-:W-:Y:S02]  /*1ea0*/  ISETP.NE.AND P0, PT, R2, RZ, !P0 ;  /* 0x000000ff0200720c */ /* 0x000fe40004705270 */
[----:B------:R-:W-:Y:S02]  /*1eb0*/  LOP3.LUT R2, RZ, R18, RZ, 0x33, !PT ;  /* 0x00000012ff027212 */ /* 0x000fe400078e33ff */
[----:B------:R-:W-:Y:S02]  /*1ec0*/  P2R R16, PR, RZ, 0x1 ;  /* 0x00000001ff107803 */ /* 0x000fe40000000000 */
[----:B0-----:R-:W-:-:S07]  /*1ed0*/  VIADDMNMX R2, R23, R2, RZ, !PT ;  /* 0x0000000217027246 */ /* 0x001fce00078001ff */
        /* <DEDUP_REMOVED lines=19> */
.L_x_30:
[----:B------:R-:W1:Y:S02]  /*2010*/  LDCU UR4, c[0x0][0x384] ;  /* 0x00007080ff0477ac */ /* 0x000e640008000800 */
[----:B-1----:R-:W-:-:S09]  /*2020*/  ULOP3.LUT UP0, URZ, UR4, 0x1, URZ, 0xc0, !UPT ;  /* 0x0000000104ff7892 */ /* 0x002fd2000f80c0ff */
        /* <DEDUP_REMOVED lines=30> */
.L_x_29:
[----:B------:R-:W1:Y:S02]  /*2210*/  LDCU.64 UR4, c[0x0][0x398] ;  /* 0x00007300ff0477ac */ /* 0x000e640008000a00 */
[C---:B-1----:R-:W-:Y:S01]  /*2220*/  IADD3 R2, P0, PT, R23.reuse, UR4, RZ ;  /* 0x0000000417027c10 */ /* 0x042fe2000ff1e0ff */
[----:B------:R-:W1:Y:S03]  /*2230*/  LDCU UR4, c[0x0][0x380] ;  /* 0x00007000ff0477ac */ /* 0x000e660008000800 */
[----:B------:R-:W-:Y:S01]  /*2240*/  LEA.HI.X.SX32 R3, R23, UR5, 0x1, P0 ;  /* 0x0000000517037c11 */ /* 0x000fe200080f0eff */
[----:B------:R-:W-:-:S04]  /*2250*/  IMAD.IADD R23, R22, 0x1, R23 ;  /* 0x0000000116177824 */ /* 0x000fc800078e0217 */
[----:B------:R2:W-:Y:S01]  /*2260*/  STG.E.U8 desc[UR36][R2.64], R19 ;  /* 0x0000001302007986 */ /* 0x0005e2000c101124 */
[----:B-1----:R-:W-:-:S13]  /*2270*/  ISETP.GE.AND P0, PT, R23, UR4, PT ;  /* 0x0000000417007c0c */ /* 0x002fda000bf06270 */
[----:B--2---:R-:W-:Y:S05]  /*2280*/  @!P0 BRA `(.L_x_31) ;  /* 0xfffffff000388947 */ /* 0x004fea000383ffff */
[----:B0-----:R-:W-:Y:S05]  /*2290*/  EXIT ;  /* 0x000000000000794d */ /* 0x001fea0003800000 */
        .type           $_cupy_boolrelextrema_1D_int64$_Z10less_equalIdEbT_S0_,@function
        .size           $_cupy_boolrelextrema_1D_int64$_Z10less_equalIdEbT_S0_,($_cupy_boolrelextrema_1D_int64$_Z10less_equalIfEbT_S0_ - $_cupy_boolrelextrema_1D_int64$_Z10less_equalIdEbT_S0_)
$_cupy_boolrelextrema_1D_int64$_Z10less_equalIdEbT_S0_:
        /* <DEDUP_REMOVED lines=8> */
[----:B--2---:R-:W-:Y:S06]  /*2320*/  RET.REL.NODEC R20 `(_cupy_boolrelextrema_1D_int64) ;  /* 0xffffffdc14347950 */ /* 0x004fec0003c3ffff */
        .type           $_cupy_boolrelextrema_1D_int64$_Z10less_equalIfEbT_S0_,@function
        .size           $_cupy_boolrelextrema_1D_int64$_Z10less_equalIfEbT_S0_,($_cupy_boolrelextrema_1D_int64$_Z10less_equalIiEbT_S0_ - $_cupy_boolrelextrema_1D_int64$_Z10less_equalIfEbT_S0_)
$_cupy_boolrelextrema_1D_int64$_Z10less_equalIfEbT_S0_:
[----:B------:R-:W-:-:S04]  /*2330*/  FSETP.GTU.AND P0, PT, R4, R5, PT ;  /* 0x000000050400720b */ /* 0x000fc80003f0c000 */
[----:B------:R-:W-:Y:S01]  /*2340*/  SEL R4, RZ, 0x1, P0 ;  /* 0x00000001ff047807 */ /* 0x000fe20000000000 */
[----:B------:R-:W-:Y:S08]  /*2350*/  RET.REL.NODEC R20 `(_cupy_boolrelextrema_1D_int64) ;  /* 0xffffffdc14287950 */ /* 0x000ff00003c3ffff */
        .type           $_cupy_boolrelextrema_1D_int64$_Z10less_equalIiEbT_S0_,@function
        .size           $_cupy_boolrelextrema_1D_int64$_Z10less_equalIiEbT_S0_,($_cupy_boolrelextrema_1D_int64$_Z10less_equalIlEbT_S0_ - $_cupy_boolrelextrema_1D_int64$_Z10less_equalIiEbT_S0_)
$_cupy_boolrelextrema_1D_int64$_Z10less_equalIiEbT_S0_:
[----:B------:R-:W-:-:S04]  /*2360*/  ISETP.GT.AND P0, PT, R4, R5, PT ;  /* 0x000000050400720c */ /* 0x000fc80003f04270 */
[----:B------:R-:W-:Y:S01]  /*2370*/  SEL R4, RZ, 0x1, P0 ;  /* 0x00000001ff047807 */ /* 0x000fe20000000000 */
[----:B------:R-:W-:Y:S08]  /*2380*/  RET.REL.NODEC R20 `(_cupy_boolrelextrema_1D_int64) ;  /* 0xffffffdc141c7950 */ /* 0x000ff00003c3ffff */
        .type           $_cupy_boolrelextrema_1D_int64$_Z10less_equalIlEbT_S0_,@function
        .size           $_cupy_boolrelextrema_1D_int64$_Z10less_equalIlEbT_S0_,($_cupy_boolrelextrema_1D_int64$_Z13greater_equalIdEbT_S0_ - $_cupy_boolrelextrema_1D_int64$_Z10less_equalIlEbT_S0_)
$_cupy_boolrelextrema_1D_int64$_Z10less_equalIlEbT_S0_:
[----:B------:R-:W-:-:S04]  /*2390*/  ISETP.GT.U32.AND P0, PT, R4, R6, PT ;  /* 0x000000060400720c */ /* 0x000fc80003f04070 */
[----:B------:R-:W-:-:S04]  /*23a0*/  ISETP.GT.AND.EX P0, PT, R5, R7, PT, P0 ;  /* 0x000000070500720c */ /* 0x000fc80003f04300 */
[----:B------:R-:W-:Y:S01]  /*23b0*/  SEL R4, RZ, 0x1, P0 ;  /* 0x00000001ff047807 */ /* 0x000fe20000000000 */
[----:B------:R-:W-:Y:S08]  /*23c0*/  RET.REL.NODEC R20 `(_cupy_boolrelextrema_1D_int64) ;  /* 0xffffffdc140c7950 */ /* 0x000ff00003c3ffff */
        .type           $_cupy_boolrelextrema_1D_int64$_Z13greater_equalIdEbT_S0_,@function
        .size           $_cupy_boolrelextrema_1D_int64$_Z13greater_equalIdEbT_S0_,($_cupy_boolrelextrema_1D_int64$_Z13greater_equalIfEbT_S0_ - $_cupy_boolrelextrema_1D_int64$_Z13greater_equalIdEbT_S0_)
$_cupy_boolrelextrema_1D_int64$_Z13greater_equalIdEbT_S0_:
        /* <DEDUP_REMOVED lines=8> */
[----:B--2---:R-:W-:Y:S06]  /*2450*/  RET.REL.NODEC R20 `(_cupy_boolrelextrema_1D_int64) ;  /* 0xffffffd814e87950 */ /* 0x004fec0003c3ffff */
        .type           $_cupy_boolrelextrema_1D_int64$_Z13greater_equalIfEbT_S0_,@function
        .size           $_cupy_boolrelextrema_1D_int64$_Z13greater_equalIfEbT_S0_,($_cupy_boolrelextrema_1D_int64$_Z13greater_equalIiEbT_S0_ - $_cupy_boolrelextrema_1D_int64$_Z13greater_equalIfEbT_S0_)
$_cupy_boolrelextrema_1D_int64$_Z13greater_equalIfEbT_S0_:
[----:B------:R-:W-:-:S04]  /*2460*/  FSETP.GE.AND P0, PT, R4, R5, PT ;  /* 0x000000050400720b */ /* 0x000fc80003f06000 */
[----:B------:R-:W-:Y:S01]  /*2470*/  SEL R4, RZ, 0x1, !P0 ;  /* 0x00000001ff047807 */ /* 0x000fe20004000000 */
[----:B------:R-:W-:Y:S08]  /*2480*/  RET.REL.NODEC R20 `(_cupy_boolrelextrema_1D_int64) ;  /* 0xffffffd814dc7950 */ /* 0x000ff00003c3ffff */
        .type           $_cupy_boolrelextrema_1D_int64$_Z13greater_equalIiEbT_S0_,@function
        .size           $_cupy_boolrelextrema_1D_int64$_Z13greater_equalIiEbT_S0_,($_cupy_boolrelextrema_1D_int64$_Z13greater_equalIlEbT_S0_ - $_cupy_boolrelextrema_1D_int64$_Z13greater_equalIiEbT_S0_)
$_cupy_boolrelextrema_1D_int64$_Z13greater_equalIiEbT_S0_:
[----:B------:R-:W-:-:S04]  /*2490*/  ISETP.GE.AND P0, PT, R4, R5, PT ;  /* 0x000000050400720c */ /* 0x000fc80003f06270 */
[----:B------:R-:W-:Y:S01]  /*24a0*/  SEL R4, RZ, 0x1, !P0 ;  /* 0x00000001ff047807 */ /* 0x000fe20004000000 */
[----:B------:R-:W-:Y:S08]  /*24b0*/  RET.REL.NODEC R20 `(_cupy_boolrelextrema_1D_int64) ;  /* 0xffffffd814d07950 */ /* 0x000ff00003c3ffff */
        .type           $_cupy_boolrelextrema_1D_int64$_Z13greater_equalIlEbT_S0_,@function
        .size           $_cupy_boolrelextrema_1D_int64$_Z13greater_equalIlEbT_S0_,($_cupy_boolrelextrema_1D_int64$_Z4lessIdEbT_S0_ - $_cupy_boolrelextrema_1D_int64$_Z13greater_equalIlEbT_S0_)
$_cupy_boolrelextrema_1D_int64$_Z13greater_equalIlEbT_S0_:
[----:B------:R-:W-:-:S04]  /*24c0*/  ISETP.GE.U32.AND P0, PT, R4, R6, PT ;  /* 0x000000060400720c */ /* 0x000fc80003f06070 */
[----:B------:R-:W-:-:S04]  /*24d0*/  ISETP.GE.AND.EX P0, PT, R5, R7, PT, P0 ;  /* 0x000000070500720c */ /* 0x000fc80003f06300 */
[----:B------:R-:W-:Y:S01]  /*24e0*/  SEL R4, RZ, 0x1, !P0 ;  /* 0x00000001ff047807 */ /* 0x000fe20004000000 */
[----:B------:R-:W-:Y:S08]  /*24f0*/  RET.REL.NODEC R20 `(_cupy_boolrelextrema_1D_int64) ;  /* 0xffffffd814c07950 */ /* 0x000ff00003c3ffff */
        .type           $_cupy_boolrelextrema_1D_int64$_Z4lessIdEbT_S0_,@function
        .size           $_cupy_boolrelextrema_1D_int64$_Z4lessIdEbT_S0_,($_cupy_boolrelextrema_1D_int64$_Z4lessIfEbT_S0_ - $_cupy_boolrelextrema_1D_int64$_Z4lessIdEbT_S0_)
$_cupy_boolrelextrema_1D_int64$_Z4lessIdEbT_S0_:
        /* <DEDUP_REMOVED lines=8> */
[----:B--2---:R-:W-:Y:S06]  /*2580*/  RET.REL.NODEC R20 `(_cupy_boolrelextrema_1D_int64) ;  /* 0xffffffd8149c7950 */ /* 0x004fec0003c3ffff */
        .type           $_cupy_boolrelextrema_1D_int64$_Z4lessIfEbT_S0_,@function
        .size           $_cupy_boolrelextrema_1D_int64$_Z4lessIfEbT_S0_,($_cupy_boolrelextrema_1D_int64$_Z4lessIiEbT_S0_ - $_cupy_boolrelextrema_1D_int64$_Z4lessIfEbT_S0_)
$_cupy_boolrelextrema_1D_int64$_Z4lessIfEbT_S0_:
[----:B------:R-:W-:-:S04]  /*2590*/  FSETP.GEU.AND P0, PT, R4, R5, PT ;  /* 0x000000050400720b */ /* 0x000fc80003f0e000 */
[----:B------:R-:W-:Y:S01]  /*25a0*/  SEL R4, RZ, 0x1, P0 ;  /* 0x00000001ff047807 */ /* 0x000fe20000000000 */
[----:B------:R-:W-:Y:S08]  /*25b0*/  RET.REL.NODEC R20 `(_cupy_boolrelextrema_1D_int64) ;  /* 0xffffffd814907950 */ /* 0x000ff00003c3ffff */
        .type           $_cupy_boolrelextrema_1D_int64$_Z4lessIiEbT_S0_,@function
        .size           $_cupy_boolrelextrema_1D_int64$_Z4lessIiEbT_S0_,($_cupy_boolrelextrema_1D_int64$_Z4lessIlEbT_S0_ - $_cupy_boolrelextrema_1D_int64$_Z4lessIiEbT_S0_)
$_cupy_boolrelextrema_1D_int64$_Z4lessIiEbT_S0_:
[----:B------:R-:W-:-:S04]  /*25c0*/  ISETP.GE.AND P0, PT, R4, R5, PT ;  /* 0x000000050400720c */ /* 0x000fc80003f06270 */
[----:B------:R-:W-:Y:S01]  /*25d0*/  SEL R4, RZ, 0x1, P0 ;  /* 0x00000001ff047807 */ /* 0x000fe20000000000 */
[----:B------:R-:W-:Y:S08]  /*25e0*/  RET.REL.NODEC R20 `(_cupy_boolrelextrema_1D_int64) ;  /* 0xffffffd814847950 */ /* 0x000ff00003c3ffff */
        .type           $_cupy_boolrelextrema_1D_int64$_Z4lessIlEbT_S0_,@function
        .size           $_cupy_boolrelextrema_1D_int64$_Z4lessIlEbT_S0_,($_cupy_boolrelextrema_1D_int64$_Z5equalIdEbT_S0_ - $_cupy_boolrelextrema_1D_int64$_Z4lessIlEbT_S0_)
$_cupy_boolrelextrema_1D_int64$_Z4lessIlEbT_S0_:
[----:B------:R-:W-:-:S04]  /*25f0*/  ISETP.GE.U32.AND P0, PT, R4, R6, PT ;  /* 0x000000060400720c */ /* 0x000fc80003f06070 */
[----:B------:R-:W-:-:S04]  /*2600*/  ISETP.GE.AND.EX P0, PT, R5, R7, PT, P0 ;  /* 0x000000070500720c */ /* 0x000fc80003f06300 */
[----:B------:R-:W-:Y:S01]  /*2610*/  SEL R4, RZ, 0x1, P0 ;  /* 0x00000001ff047807 */ /* 0x000fe20000000000 */
[----:B------:R-:W-:Y:S08]  /*2620*/  RET.REL.NODEC R20 `(_cupy_boolrelextrema_1D_int64) ;  /* 0xffffffd814747950 */ /* 0x000ff00003c3ffff */
        .type           $_cupy_boolrelextrema_1D_int64$_Z5equalIdEbT_S0_,@function
        .size           $_cupy_boolrelextrema_1D_int64$_Z5equalIdEbT_S0_,($_cupy_boolrelextrema_1D_int64$_Z5equalIfEbT_S0_ - $_cupy_boolrelextrema_1D_int64$_Z5equalIdEbT_S0_)
$_cupy_boolrelextrema_1D_int64$_Z5equalIdEbT_S0_:
        /* <DEDUP_REMOVED lines=8> */
[----:B--2---:R-:W-:Y:S06]  /*26b0*/  RET.REL.NODEC R20 `(_cupy_boolrelextrema_1D_int64) ;  /* 0xffffffd814507950 */ /* 0x004fec0003c3ffff */
        .type           $_cupy_boolrelextrema_1D_int64$_Z5equalIfEbT_S0_,@function
        .size           $_cupy_boolrelextrema_1D_int64$_Z5equalIfEbT_S0_,($_cupy_boolrelextrema_1D_int64$_Z5equalIiEbT_S0_ - $_cupy_boolrelextrema_1D_int64$_Z5equalIfEbT_S0_)
$_cupy_boolrelextrema_1D_int64$_Z5equalIfEbT_S0_:
[----:B------:R-:W-:-:S04]  /*26c0*/  FSETP.NEU.AND P0, PT, R4, R5, PT ;  /* 0x000000050400720b */ /* 0x000fc80003f0d000 */
[----:B------:R-:W-:Y:S01]  /*26d0*/  SEL R4, RZ, 0x1, P0 ;  /* 0x00000001ff047807 */ /* 0x000fe20000000000 */
[----:B------:R-:W-:Y:S08]  /*26e0*/  RET.REL.NODEC R20 `(_cupy_boolrelextrema_1D_int64) ;  /* 0xffffffd814447950 */ /* 0x000ff00003c3ffff */
        .type           $_cupy_boolrelextrema_1D_int64$_Z5equalIiEbT_S0_,@function
        .size           $_cupy_boolrelextrema_1D_int64$_Z5equalIiEbT_S0_,($_cupy_boolrelextrema_1D_int64$_Z5equalIlEbT_S0_ - $_cupy_boolrelextrema_1D_int64$_Z5equalIiEbT_S0_)
$_cupy_boolrelextrema_1D_int64$_Z5equalIiEbT_S0_:
[----:B------:R-:W-:-:S04]  /*26f0*/  ISETP.NE.AND P0, PT, R4, R5, PT ;  /* 0x000000050400720c */ /* 0x000fc80003f05270 */
[----:B------:R-:W-:Y:S01]  /*2700*/  SEL R4, RZ, 0x1, P0 ;  /* 0x00000001ff047807 */ /* 0x000fe20000000000 */
[----:B------:R-:W-:Y:S08]  /*2710*/  RET.REL.NODEC R20 `(_cupy_boolrelextrema_1D_int64) ;  /* 0xffffffd814387950 */ /* 0x000ff00003c3ffff */
        .type           $_cupy_boolrelextrema_1D_int64$_Z5equalIlEbT_S0_,@function
        .size           $_cupy_boolrelextrema_1D_int64$_Z5equalIlEbT_S0_,($_cupy_boolrelextrema_1D_int64$_Z7greaterIdEbT_S0_ - $_cupy_boolrelextrema_1D_int64$_Z5equalIlEbT_S0_)
$_cupy_boolrelextrema_1D_int64$_Z5equalIlEbT_S0_:
[----:B------:R-:W-:-:S04]  /*2720*/  ISETP.NE.U32.AND P0, PT, R4, R6, PT ;  /* 0x000000060400720c */ /* 0x000fc80003f05070 */
[----:B------:R-:W-:-:S04]  /*2730*/  ISETP.NE.AND.EX P0, PT, R5, R7, PT, P0 ;  /* 0x000000070500720c */ /* 0x000fc80003f05300 */
[----:B------:R-:W-:Y:S01]  /*2740*/  SEL R4, RZ, 0x1, P0 ;  /* 0x00000001ff047807 */ /* 0x000fe20000000000 */
[----:B------:R-:W-:Y:S08]  /*2750*/  RET.REL.NODEC R20 `(_cupy_boolrelextrema_1D_int64) ;  /* 0xffffffd814287950 */ /* 0x000ff00003c3ffff */
        .type           $_cupy_boolrelextrema_1D_int64$_Z7greaterIdEbT_S0_,@function
        .size           $_cupy_boolrelextrema_1D_int64$_Z7greaterIdEbT_S0_,($_cupy_boolrelextrema_1D_int64$_Z7greaterIfEbT_S0_ - $_cupy_boolrelextrema_1D_int64$_Z7greaterIdEbT_S0_)
$_cupy_boolrelextrema_1D_int64$_Z7greaterIdEbT_S0_:
        /* <DEDUP_REMOVED lines=8> */
[----:B--2---:R-:W-:Y:S06]  /*27e0*/  RET.REL.NODEC R20 `(_cupy_boolrelextrema_1D_int64) ;  /* 0xffffffd814047950 */ /* 0x004fec0003c3ffff */
        .type           $_cupy_boolrelextrema_1D_int64$_Z7greaterIfEbT_S0_,@function
        .size           $_cupy_boolrelextrema_1D_int64$_Z7greaterIfEbT_S0_,($_cupy_boolrelextrema_1D_int64$_Z7greaterIiEbT_S0_ - $_cupy_boolrelextrema_1D_int64$_Z7greaterIfEbT_S0_)
$_cupy_boolrelextrema_1D_int64$_Z7greaterIfEbT_S0_:
[----:B------:R-:W-:-:S04]  /*27f0*/  FSETP.GT.AND P0, PT, R4, R5, PT ;  /* 0x000000050400720b */ /* 0x000fc80003f04000 */
[----:B------:R-:W-:Y:S01]  /*2800*/  SEL R4, RZ, 0x1, !P0 ;  /* 0x00000001ff047807 */ /* 0x000fe20004000000 */
[----:B------:R-:W-:Y:S08]  /*2810*/  RET.REL.NODEC R20 `(_cupy_boolrelextrema_1D_int64) ;  /* 0xffffffd414f87950 */ /* 0x000ff00003c3ffff */
        .type           $_cupy_boolrelextrema_1D_int64$_Z7greaterIiEbT_S0_,@function
        .size           $_cupy_boolrelextrema_1D_int64$_Z7greaterIiEbT_S0_,($_cupy_boolrelextrema_1D_int64$_Z7greaterIlEbT_S0_ - $_cupy_boolrelextrema_1D_int64$_Z7greaterIiEbT_S0_)
$_cupy_boolrelextrema_1D_int64$_Z7greaterIiEbT_S0_:
[----:B------:R-:W-:-:S04]  /*2820*/  ISETP.GT.AND P0, PT, R4, R5, PT ;  /* 0x000000050400720c */ /* 0x000fc80003f04270 */
[----:B------:R-:W-:Y:S01]  /*2830*/  SEL R4, RZ, 0x1, !P0 ;  /* 0x00000001ff047807 */ /* 0x000fe20004000000 */
[----:B------:R-:W-:Y:S08]  /*2840*/  RET.REL.NODEC R20 `(_cupy_boolrelextrema_1D_int64) ;  /* 0xffffffd414ec7950 */ /* 0x000ff00003c3ffff */
        .type           $_cupy_boolrelextrema_1D_int64$_Z7greaterIlEbT_S0_,@function
        .size           $_cupy_boolrelextrema_1D_int64$_Z7greaterIlEbT_S0_,($_cupy_boolrelextrema_1D_int64$_Z9not_equalIdEbT_S0_ - $_cupy_boolrelextrema_1D_int64$_Z7greaterIlEbT_S0_)
$_cupy_boolrelextrema_1D_int64$_Z7greaterIlEbT_S0_:
[----:B------:R-:W-:-:S04]  /*2850*/  ISETP.GT.U32.AND P0, PT, R4, R6, PT ;  /* 0x000000060400720c */ /* 0x000fc80003f04070 */
[----:B------:R-:W-:-:S04]  /*2860*/  ISETP.GT.AND.EX P0, PT, R5, R7, PT, P0 ;  /* 0x000000070500720c */ /* 0x000fc80003f04300 */
[----:B------:R-:W-:Y:S01]  /*2870*/  SEL R4, RZ, 0x1, !P0 ;  /* 0x00000001ff047807 */ /* 0x000fe20004000000 */
[----:B------:R-:W-:Y:S08]  /*2880*/  RET.REL.NODEC R20 `(_cupy_boolrelextrema_1D_int64) ;  /* 0xffffffd414dc7950 */ /* 0x000ff00003c3ffff */
        .type           $_cupy_boolrelextrema_1D_int64$_Z9not_equalIdEbT_S0_,@function
        .size           $_cupy_boolrelextrema_1D_int64$_Z9not_equalIdEbT_S0_,($_cupy_boolrelextrema_1D_int64$_Z9not_equalIfEbT_S0_ - $_cupy_boolrelextrema_1D_int64$_Z9not_equalIdEbT_S0_)
$_cupy_boolrelextrema_1D_int64$_Z9not_equalIdEbT_S0_:
        /* <DEDUP_REMOVED lines=8> */
[----:B--2---:R-:W-:Y:S06]  /*2910*/  RET.REL.NODEC R20 `(_cupy_boolrelextrema_1D_int64) ;  /* 0xffffffd414b87950 */ /* 0x004fec0003c3ffff */
        .type           $_cupy_boolrelextrema_1D_int64$_Z9not_equalIfEbT_S0_,@function
        .size           $_cupy_boolrelextrema_1D_int64$_Z9not_equalIfEbT_S0_,($_cupy_boolrelextrema_1D_int64$_Z9not_equalIiEbT_S0_ - $_cupy_boolrelextrema_1D_int64$_Z9not_equalIfEbT_S0_)
$_cupy_boolrelextrema_1D_int64$_Z9not_equalIfEbT_S0_:
[----:B------:R-:W-:-:S04]  /*2920*/  FSETP.NEU.AND P0, PT, R4, R5, PT ;  /* 0x000000050400720b */ /* 0x000fc80003f0d000 */
[----:B------:R-:W-:Y:S01]  /*2930*/  SEL R4, RZ, 0x1, !P0 ;  /* 0x00000001ff047807 */ /* 0x000fe20004000000 */
[----:B------:R-:W-:Y:S08]  /*2940*/  RET.REL.NODEC R20 `(_cupy_boolrelextrema_1D_int64) ;  /* 0xffffffd414ac7950 */ /* 0x000ff00003c3ffff */
        .type           $_cupy_boolrelextrema_1D_int64$_Z9not_equalIiEbT_S0_,@function
        .size           $_cupy_boolrelextrema_1D_int64$_Z9not_equalIiEbT_S0_,($_cupy_boolrelextrema_1D_int64$_Z9not_equalIlEbT_S0_ - $_cupy_boolrelextrema_1D_int64$_Z9not_equalIiEbT_S0_)
$_cupy_boolrelextrema_1D_int64$_Z9not_equalIiEbT_S0_:
[----:B------:R-:W-:-:S04]  /*2950*/  ISETP.NE.AND P0, PT, R4, R5, PT ;  /* 0x000000050400720c */ /* 0x000fc80003f05270 */
[----:B------:R-:W-:Y:S01]  /*2960*/  SEL R4, RZ, 0x1, !P0 ;  /* 0x00000001ff047807 */ /* 0x000fe20004000000 */
[----:B------:R-:W-:Y:S08]  /*2970*/  RET.REL.NODEC R20 `(_cupy_boolrelextrema_1D_int64) ;  /* 0xffffffd414a07950 */ /* 0x000ff00003c3ffff */
        .type           $_cupy_boolrelextrema_1D_int64$_Z9not_equalIlEbT_S0_,@function
        .size           $_cupy_boolrelextrema_1D_int64$_Z9not_equalIlEbT_S0_,(.L_x_179 - $_cupy_boolrelextrema_1D_int64$_Z9not_equalIlEbT_S0_)
$_cupy_boolrelextrema_1D_int64$_Z9not_equalIlEbT_S0_:
[----:B------:R-:W-:-:S04]  /*2980*/  ISETP.NE.U32.AND P0, PT, R4, R6, PT ;  /* 0x000000060400720c */ /* 0x000fc80003f05070 */
[----:B------:R-:W-:-:S04]  /*2990*/  ISETP.NE.AND.EX P0, PT, R5, R7, PT, P0 ;  /* 0x000000070500720c */ /* 0x000fc80003f05300 */
[----:B------:R-:W-:Y:S01]  /*29a0*/  SEL R4, RZ, 0x1, !P0 ;  /* 0x00000001ff047807 */ /* 0x000fe20004000000 */
[----:B------:R-:W-:Y:S08]  /*29b0*/  RET.REL.NODEC R20 `(_cupy_boolrelextrema_1D_int64) ;  /* 0xffffffd414907950 */ /* 0x000ff00003c3ffff */
.L_x_32:
        /* <DEDUP_REMOVED lines=12> */
.L_x_179:


//--------------------- .text._cupy_boolrelextrema_2D_float64 --------------------------
	.section	.text._cupy_boolrelextrema_2D_float64,"ax",@progbits
	.align	128
        .global         _cupy_boolrelextrema_2D_float64
        .type           _cupy_boolrelextrema_2D_float64,@function
        .size           _cupy_boolrelextrema_2D_float64,(.L_x_203 - _cupy_boolrelextrema_2D_float64)
        .other          _cupy_boolrelextrema_2D_float64,@"STO_CUDA_ENTRY STV_DEFAULT"
_cupy_boolrelextrema_2D_float64:
.text._cupy_boolrelextrema_2D_float64:
        /* <DEDUP_REMOVED lines=42> */
.L_x_37:
        /* <DEDUP_REMOVED lines=19> */
[----:B-1---5:R-:W-:Y:S05]  /*03d0*/  CALL.REL.NOINC R8 `(_cupy_boolrelextrema_2D_float64) ;  /* 0xfffffffc08087344 */ /* 0x022fea0003c3ffff */
        /* <DEDUP_REMOVED lines=10> */
[----:B-----5:R-:W-:Y:S05]  /*0480*/  CALL.REL.NOINC R8 `(_cupy_boolrelextrema_2D_float64) ;  /* 0xfffffff808dc7344 */ /* 0x020fea0003c3ffff */
        /* <DEDUP_REMOVED lines=24> */
[----:B-1---5:R-:W-:Y:S05]  /*0610*/  CALL.REL.NOINC R8 `(_cupy_boolrelextrema_2D_float64) ;  /* 0xfffffff808787344 */ /* 0x022fea0003c3ffff */
        /* <DEDUP_REMOVED lines=96> */
.L_x_36:
        /* <DEDUP_REMOVED lines=23> */
[----:B-1----:R-:W-:Y:S05]  /*0d90*/  CALL.REL.NOINC R8 `(_cupy_boolrelextrema_2D_float64) ;  /* 0xfffffff008987344 */ /* 0x002fea0003c3ffff */
        /* <DEDUP_REMOVED lines=10> */
[----:B01---5:R-:W-:Y:S05]  /*0e40*/  CALL.REL.NOINC R8 `(_cupy_boolrelextrema_2D_float64) ;  /* 0xfffffff0086c7344 */ /* 0x023fea0003c3ffff */
        /* <DEDUP_REMOVED lines=39> */
[----:B------:R-:W-:Y:S01]  /*10c0*/  VIADD R19, R19, 0x2 ;  /* 0x0000000213137836 */ /* 0x000fe20000000000 */
[----:B------:R-:W-:-:S04]  /*10d0*/  LOP3.LUT R0, R4, 0x1, RZ, 0xc0, !PT ;  /* 0x0000000104007812 */ /* 0x000fc800078ec0ff */
[----:B------:R-:W-:-:S04]  /*10e0*/  ISETP.EQ.U32.AND P0, PT, R0, 0x1, P6 ;  /* 0x000000010000780c */ /* 0x000fc80003702070 */
[----:B------:R-:W-:-:S09]  /*10f0*/  SEL R25, RZ, 0x1, !P0 ;  /* 0x00000001ff197807 */ /* 0x000fd20004000000 */
.L_x_38:
        /* <DEDUP_REMOVED lines=23> */
[----:B-1----:R-:W-:Y:S05]  /*1270*/  CALL.REL.NOINC R2 `(_cupy_boolrelextrema_2D_float64) ;  /* 0xffffffec02607344 */ /* 0x002fea0003c3ffff */
        /* <DEDUP_REMOVED lines=10> */
[----:B01---5:R-:W-:Y:S05]  /*1320*/  CALL.REL.NOINC R28 `(_cupy_boolrelextrema_2D_float64) ;  /* 0xffffffec1c347344 */ /* 0x023fea0003c3ffff */
[----:B------:R-:W-:-:S04]  /*1330*/  LOP3.LUT R4, R4, 0x1, RZ, 0xc0, !PT ;  /* 0x0000000104047812 */ /* 0x000fc800078ec0ff */
[----:B------:R-:W-:-:S04]  /*1340*/  ISETP.NE.U32.AND P0, PT, R4, 0x1, PT ;  /* 0x000000010400780c */ /* 0x000fc80003f05070 */
[----:B------:R-:W-:-:S04]  /*1350*/  ISETP.NE.AND P0, PT, R2, RZ, !P0 ;  /* 0x000000ff0200720c */ /* 0x000fc80004705270 */
[----:B------:R-:W-:Y:S01]  /*1360*/  SEL R25, RZ, 0x1, !P0 ;  /* 0x00000001ff197807 */ /* 0x000fe20004000000 */
[----:B------:R-:W-:Y:S08]  /*1370*/  BRA `(.L_x_33) ;  /* 0x0000003000687947 */ /* 0x000ff00003800000 */
.L_x_35:
        /* <DEDUP_REMOVED lines=14> */
.L_x_41:
        /* <DEDUP_REMOVED lines=14> */
[----:B01---5:R-:W-:Y:S05]  /*1540*/  CALL.REL.NOINC R8 `(_cupy_boolrelextrema_2D_float64) ;  /* 0xffffffe808ac7344 */ /* 0x023fea0003c3ffff */
        /* <DEDUP_REMOVED lines=118> */
.L_x_40:
[----:B------:R-:W-:-:S07]  /*1cb0*/  VIADD R19, R19, 0xffffffff ;  /* 0xffffffff13137836 */ /* 0x000fce0000000000 */
.L_x_39:
        /* <DEDUP_REMOVED lines=21> */
[----:B01----:R-:W-:Y:S05]  /*1e10*/  CALL.REL.NOINC R8 `(_cupy_boolrelextrema_2D_float64) ;  /* 0xffffffe008787344 */ /* 0x003fea0003c3ffff */
        /* <DEDUP_REMOVED lines=50> */
.L_x_42:
        /* <DEDUP_REMOVED lines=36> */
.L_x_34:
        /* <DEDUP_REMOVED lines=13> */
.L_x_45:
        /* <DEDUP_REMOVED lines=152> */
.L_x_44:
        /* <DEDUP_REMOVED lines=78> */
.L_x_46:
        /* <DEDUP_REMOVED lines=40> */
.L_x_43:
        /* <DEDUP_REMOVED lines=14> */
.L_x_49:
        /* <DEDUP_REMOVED lines=133> */
.L_x_48:
[----:B------:R-:W-:-:S07]  /*3e60*/  VIADD R22, R19, 0xffffffff ;  /* 0xffffffff13167836 */ /* 0x000fce0000000000 */
.L_x_47:
        /* <DEDUP_REMOVED lines=72> */
.L_x_50:
        /* <DEDUP_REMOVED lines=34> */
[----:B------:R-:W-:-:S09]  /*4510*/  SEL R25, RZ, 0x1, !P0 ;  /* 0x00000001ff197807 */ /* 0x000fd20004000000 */
.L_x_33:
[----:B------:R-:W0:Y:S02]  /*4520*/  LDCU.64 UR4, c[0x0][0x3a0] ;  /* 0x00007400ff0477ac */ /* 0x000e240008000a00 */
[----:B0-----:R-:W-:-:S04]  /*4530*/  IADD3 R2, P0, PT, R24, UR4, RZ ;  /* 0x0000000418027c10 */ /* 0x001fc8000ff1e0ff */
[----:B------:R-:W-:-:S05]  /*4540*/  LEA.HI.X.SX32 R3, R24, UR5, 0x1, P0 ;  /* 0x0000000518037c11 */ /* 0x000fca00080f0eff */
[----:B------:R-:W-:Y:S01]  /*4550*/  STG.E.U8 desc[UR36][R2.64], R25 ;  /* 0x0000001902007986 */ /* 0x000fe2000c101124 */
[----:B------:R-:W-:Y:S05]  /*4560*/  EXIT ;  /* 0x000000000000794d */ /* 0x000fea0003800000 */
        .type           $_cupy_boolrelextrema_2D_float64$_Z10less_equalIdEbT_S0_,@function
        .size           $_cupy_boolrelextrema_2D_float64$_Z10less_equalIdEbT_S0_,($_cupy_boolrelextrema_2D_float64$_Z10less_equalIfEbT_S0_ - $_cupy_boolrelextrema_2D_float64$_Z10less_equalIdEbT_S0_)
$_cupy_boolrelextrema_2D_float64$_Z10less_equalIdEbT_S0_:
        /* <DEDUP_REMOVED lines=8> */
[----:B--2---:R-:W-:Y:S06]  /*45f0*/  RET.REL.NODEC R20 `(_cupy_boolrelextrema_2D_float64) ;  /* 0xffffffb814807950 */ /* 0x004fec0003c3ffff */
        .type           $_cupy_boolrelextrema_2D_float64$_Z10less_equalIfEbT_S0_,@function
        .size           $_cupy_boolrelextrema_2D_float64$_Z10less_equalIfEbT_S0_,($_cupy_boolrelextrema_2D_float64$_Z10less_equalIiEbT_S0_ - $_cupy_boolrelextrema_2D_float64$_Z10less_equalIfEbT_S0_)
$_cupy_boolrelextrema_2D_float64$_Z10less_equalIfEbT_S0_:
[----:B------:R-:W-:-:S04]  /*4600*/  FSETP.GTU.AND P0, PT, R4, R5, PT ;  /* 0x000000050400720b */ /* 0x000fc80003f0c000 */
[----:B------:R-:W-:Y:S01]  /*4610*/  SEL R4, RZ, 0x1, P0 ;  /* 0x00000001ff047807 */ /* 0x000fe20000000000 */
[----:B------:R-:W-:Y:S08]  /*4620*/  RET.REL.NODEC R20 `(_cupy_boolrelextrema_2D_float64) ;  /* 0xffffffb814747950 */ /* 0x000ff00003c3ffff */
        .type           $_cupy_boolrelextrema_2D_float64$_Z10less_equalIiEbT_S0_,@function
        .size           $_cupy_boolrelextrema_2D_float64$_Z10less_equalIiEbT_S0_,($_cupy_boolrelextrema_2D_float64$_Z10less_equalIlEbT_S0_ - $_cupy_boolrelextrema_2D_float64$_Z10less_equalIiEbT_S0_)
$_cupy_boolrelextrema_2D_float64$_Z10less_equalIiEbT_S0_:
[----:B------:R-:W-:-:S04]  /*4630*/  ISETP.GT.AND P0, PT, R4, R5, PT ;  /* 0x000000050400720c */ /* 0x000fc80003f04270 */
[----:B------:R-:W-:Y:S01]  /*4640*/  SEL R4, RZ, 0x1, P0 ;  /* 0x00000001ff047807 */ /* 0x000fe20000000000 */
[----:B------:R-:W-:Y:S08]  /*4650*/  RET.REL.NODEC R20 `(_cupy_boolrelextrema_2D_float64) ;  /* 0xffffffb814687950 */ /* 0x000ff00003c3ffff */
        .type           $_cupy_boolrelextrema_2D_float64$_Z10less_equalIlEbT_S0_,@function
        .size           $_cupy_boolrelextrema_2D_float64$_Z10less_equalIlEbT_S0_,($_cupy_boolrelextrema_2D_float64$_Z13greater_equalIdEbT_S0_ - $_cupy_boolrelextrema_2D_float64$_Z10less_equalIlEbT_S0_)
$_cupy_boolrelextrema_2D_float64$_Z10less_equalIlEbT_S0_:
[----:B------:R-:W-:-:S04]  /*4660*/  ISETP.GT.U32.AND P0, PT, R4, R6, PT ;  /* 0x000000060400720c */ /* 0x000fc80003f04070 */
[----:B------:R-:W-:-:S04]  /*4670*/  ISETP.GT.AND.EX P0, PT, R5, R7, PT, P0 ;  /* 0x000000070500720c */ /* 0x000fc80003f04300 */
[----:B------:R-:W-:Y:S01]  /*4680*/  SEL R4, RZ, 0x1, P0 ;  /* 0x00000001ff047807 */ /* 0x000fe20000000000 */
[----:B------:R-:W-:Y:S08]  /*4690*/  RET.REL.NODEC R20 `(_cupy_boolrelextrema_2D_float64) ;  /* 0xffffffb814587950 */ /* 0x000ff00003c3ffff */
        .type           $_cupy_boolrelextrema_2D_float64$_Z13greater_equalIdEbT_S0_,@function
        .size           $_cupy_boolrelextrema_2D_float64$_Z13greater_equalIdEbT_S0_,($_cupy_boolrelextrema_2D_float64$_Z13greater_equalIfEbT_S0_ - $_cupy_boolrelextrema_2D_float64$_Z13greater_equalIdEbT_S0_)
$_cupy_boolrelextrema_2D_float64$_Z13greater_equalIdEbT_S0_:
        /* <DEDUP_REMOVED lines=8> */
[----:B--2---:R-:W-:Y:S06]  /*4720*/  RET.REL.NODEC R20 `(_cupy_boolrelextrema_2D_float64) ;  /* 0xffffffb814347950 */ /* 0x004fec0003c3ffff */
        .type           $_cupy_boolrelextrema_2D_float64$_Z13greater_equalIfEbT_S0_,@function
        .size           $_cupy_boolrelextrema_2D_float64$_Z13greater_equalIfEbT_S0_,($_cupy_boolrelextrema_2D_float64$_Z13greater_equalIiEbT_S0_ - $_cupy_boolrelextrema_2D_float64$_Z13greater_equalIfEbT_S0_)
$_cupy_boolrelextrema_2D_float64$_Z13greater_equalIfEbT_S0_:
[----:B------:R-:W-:-:S04]  /*4730*/  FSETP.GE.AND P0, PT, R4, R5, PT ;  /* 0x000000050400720b */ /* 0x000fc80003f06000 */
[----:B------:R-:W-:Y:S01]  /*4740*/  SEL R4, RZ, 0x1, !P0 ;  /* 0x00000001ff047807 */ /* 0x000fe20004000000 */
[----:B------:R-:W-:Y:S08]  /*4750*/  RET.REL.NODEC R20 `(_cupy_boolrelextrema_2D_float64) ;  /* 0xffffffb814287950 */ /* 0x000ff00003c3ffff */
        .type           $_cupy_boolrelextrema_2D_float64$_Z13greater_equalIiEbT_S0_,@function
        .size           $_cupy_boolrelextrema_2D_float64$_Z13greater_equalIiEbT_S0_,($_cupy_boolrelextrema_2D_float64$_Z13greater_equalIlEbT_S0_ - $_cupy_boolrelextrema_2D_float64$_Z13greater_equalIiEbT_S0_)
$_cupy_boolrelextrema_2D_float64$_Z13greater_equalIiEbT_S0_:
[----:B------:R-:W-:-:S04]  /*4760*/  ISETP.GE.AND P0, PT, R4, R5, PT ;  /* 0x000000050400720c */ /* 0x000fc80003f06270 */
[----:B------:R-:W-:Y:S01]  /*4770*/  SEL R4, RZ, 0x1, !P0 ;  /* 0x00000001ff047807 */ /* 0x000fe20004000000 */
[----:B------:R-:W-:Y:S08]  /*4780*/  RET.REL.NODEC R20 `(_cupy_boolrelextrema_2D_float64) ;  /* 0xffffffb8141c7950 */ /* 0x000ff00003c3ffff */
        .type           $_cupy_boolrelextrema_2D_float64$_Z13greater_equalIlEbT_S0_,@function
        .size           $_cupy_boolrelextrema_2D_float64$_Z13greater_equalIlEbT_S0_,($_cupy_boolrelextrema_2D_float64$_Z4lessIdEbT_S0_ - $_cupy_boolrelextrema_2D_float64$_Z13greater_equalIlEbT_S0_)
$_cupy_boolrelextrema_2D_float64$_Z13greater_equalIlEbT_S0_:
[----:B------:R-:W-:-:S04]  /*4790*/  ISETP.GE.U32.AND P0, PT, R4, R6, PT ;  /* 0x000000060400720c */ /* 0x000fc80003f06070 */
[----:B------:R-:W-:-:S04]  /*47a0*/  ISETP.GE.AND.EX P0, PT, R5, R7, PT, P0 ;  /* 0x000000070500720c */ /* 0x000fc80003f06300 */
[----:B------:R-:W-:Y:S01]  /*47b0*/  SEL R4, RZ, 0x1, !P0 ;  /* 0x00000001ff047807 */ /* 0x000fe20004000000 */
[----:B------:R-:W-:Y:S08]  /*47c0*/  RET.REL.NODEC R20 `(_cupy_boolrelextrema_2D_float64) ;  /* 0xffffffb8140c7950 */ /* 0x000ff00003c3ffff */
        .type           $_cupy_boolrelextrema_2D_float64$_Z4lessIdEbT_S0_,@function
        .size           $_cupy_boolrelextrema_2D_float64$_Z4lessIdEbT_S0_,($_cupy_boolrelextrema_2D_float64$_Z4lessIfEbT_S0_ - $_cupy_boolrelextrema_2D_float64$_Z4lessIdEbT_S0_)
$_cupy_boolrelextrema_2D_float64$_Z4lessIdEbT_S0_:
        /* <DEDUP_REMOVED lines=8> */
[----:B--2---:R-:W-:Y:S06]  /*4850*/  RET.REL.NODEC R20 `(_cupy_boolrelextrema_2D_float64) ;  /* 0xffffffb414e87950 */ /* 0x004fec0003c3ffff */
        .type           $_cupy_boolrelextrema_2D_float64$_Z4lessIfEbT_S0_,@function
        .size           $_cupy_boolrelextrema_2D_float64$_Z4lessIfEbT_S0_,($_cupy_boolrelextrema_2D_float64$_Z4lessIiEbT_S0_ - $_cupy_boolrelextrema_2D_float64$_Z4lessIfEbT_S0_)
$_cupy_boolrelextrema_2D_float64$_Z4lessIfEbT_S0_:
[----:B------:R-:W-:-:S04]  /*4860*/  FSETP.GEU.AND P0, PT, R4, R5, PT ;  /* 0x000000050400720b */ /* 0x000fc80003f0e000 */
[----:B------:R-:W-:Y:S01]  /*4870*/  SEL R4, RZ, 0x1, P0 ;  /* 0x00000001ff047807 */ /* 0x000fe20000000000 */
[----:B------:R-:W-:Y:S08]  /*4880*/  RET.REL.NODEC R20 `(_cupy_boolrelextrema_2D_float64) ;  /* 0xffffffb414dc7950 */ /* 0x000ff00003c3ffff */
        .type           $_cupy_boolrelextrema_2D_float64$_Z4lessIiEbT_S0_,@function
        .size           $_cupy_boolrelextrema_2D_float64$_Z4lessIiEbT_S0_,($_cupy_boolrelextrema_2D_float64$_Z4lessIlEbT_S0_ - $_cupy_boolrelextrema_2D_float64$_Z4lessIiEbT_S0_)
$_cupy_boolrelextrema_2D_float64$_Z4lessIiEbT_S0_:
[----:B------:R-:W-:-:S04]  /*4890*/  ISETP.GE.AND P0, PT, R4, R5, PT ;  /* 0x000000050400720c */ /* 0x000fc80003f06270 */
[----:B------:R-:W-:Y:S01]  /*48a0*/  SEL R4, RZ, 0x1, P0 ;  /* 0x00000001ff047807 */ /* 0x000fe20000000000 */
[----:B------:R-:W-:Y:S08]  /*48b0*/  RET.REL.NODEC R20 `(_cupy_boolrelextrema_2D_float64) ;  /* 0xffffffb414d07950 */ /* 0x000ff00003c3ffff */
        .type           $_cupy_boolrelextrema_2D_float64$_Z4lessIlEbT_S0_,@function
        .size           $_cupy_boolrelextrema_2D_float64$_Z4lessIlEbT_S0_,($_cupy_boolrelextrema_2D_float64$_Z5equalIdEbT_S0_ - $_cupy_boolrelextrema_2D_float64$_Z4lessIlEbT_S0_)
$_cupy_boolrelextrema_2D_float64$_Z4lessIlEbT_S0_:
[----:B------:R-:W-:-:S04]  /*48c0*/  ISETP.GE.U32.AND P0, PT, R4, R6, PT ;  /* 0x000000060400720c */ /* 0x000fc80003f06070 */
[----:B------:R-:W-:-:S04]  /*48d0*/  ISETP.GE.AND.EX P0, PT, R5, R7, PT, P0 ;  /* 0x000000070500720c */ /* 0x000fc80003f06300 */
[----:B------:R-:W-:Y:S01]  /*48e0*/  SEL R4, RZ, 0x1, P0 ;  /* 0x00000001ff047807 */ /* 0x000fe20000000000 */
[----:B------:R-:W-:Y:S08]  /*48f0*/  RET.REL.NODEC R20 `(_cupy_boolrelextrema_2D_float64) ;  /* 0xffffffb414c07950 */ /* 0x000ff00003c3ffff */
        .type           $_cupy_boolrelextrema_2D_float64$_Z5equalIdEbT_S0_,@function
        .size           $_cupy_boolrelextrema_2D_float64$_Z5equalIdEbT_S0_,($_cupy_boolrelextrema_2D_float64$_Z5equalIfEbT_S0_ - $_cupy_boolrelextrema_2D_float64$_Z5equalIdEbT_S0_)
$_cupy_boolrelextrema_2D_float64$_Z5equalIdEbT_S0_:
        /* <DEDUP_REMOVED lines=8> */
[----:B--2---:R-:W-:Y:S06]  /*4980*/  RET.REL.NODEC R20 `(_cupy_boolrelextrema_2D_float64) ;  /* 0xffffffb4149c7950 */ /* 0x004fec0003c3ffff */
        .type           $_cupy_boolrelextrema_2D_float64$_Z5equalIfEbT_S0_,@function
        .size           $_cupy_boolrelextrema_2D_float64$_Z5equalIfEbT_S0_,($_cupy_boolrelextrema_2D_float64$_Z5equalIiEbT_S0_ - $_cupy_boolrelextrema_2D_float64$_Z5equalIfEbT_S0_)
$_cupy_boolrelextrema_2D_float64$_Z5equalIfEbT_S0_:
[----:B------:R-:W-:-:S04]  /*4990*/  FSETP.NEU.AND P0, PT, R4, R5, PT ;  /* 0x000000050400720b */ /* 0x000fc80003f0d000 */
[----:B------:R-:W-:Y:S01]  /*49a0*/  SEL R4, RZ, 0x1, P0 ;  /* 0x00000001ff047807 */ /* 0x000fe20000000000 */
[----:B------:R-:W-:Y:S08]  /*49b0*/  RET.REL.NODEC R20 `(_cupy_boolrelextrema_2D_float64) ;  /* 0xffffffb414907950 */ /* 0x000ff00003c3ffff */
        .type           $_cupy_boolrelextrema_2D_float64$_Z5equalIiEbT_S0_,@function
        .size           $_cupy_boolrelextrema_2D_float64$_Z5equalIiEbT_S0_,($_cupy_boolrelextrema_2D_float64$_Z5equalIlEbT_S0_ - $_cupy_boolrelextrema_2D_float64$_Z5equalIiEbT_S0_)
$_cupy_boolrelextrema_2D_float64$_Z5equalIiEbT_S0_:
[----:B------:R-:W-:-:S04]  /*49c0*/  ISETP.NE.AND P0, PT, R4, R5, PT ;  /* 0x000000050400720c */ /* 0x000fc80003f05270 */
[----:B------:R-:W-:Y:S01]  /*49d0*/  SEL R4, RZ, 0x1, P0 ;  /* 0x00000001ff047807 */ /* 0x000fe20000000000 */
[----:B------:R-:W-:Y:S08]  /*49e0*/  RET.REL.NODEC R20 `(_cupy_boolrelextrema_2D_float64) ;  /* 0xffffffb414847950 */ /* 0x000ff00003c3ffff */
        .type           $_cupy_boolrelextrema_2D_float64$_Z5equalIlEbT_S0_,@function
        .size           $_cupy_boolrelextrema_2D_float64$_Z5equalIlEbT_S0_,($_cupy_boolrelextrema_2D_float64$_Z7greaterIdEbT_S0_ - $_cupy_boolrelextrema_2D_float64$_Z5equalIlEbT_S0_)
$_cupy_boolrelextrema_2D_float64$_Z5equalIlEbT_S0_:
[----:B------:R-:W-:-:S04]  /*49f0*/  ISETP.NE.U32.AND P0, PT, R4, R6, PT ;  /* 0x000000060400720c */ /* 0x000fc80003f05070 */
[----:B------:R-:W-:-:S04]  /*4a00*/  ISETP.NE.AND.EX P0, PT, R5, R7, PT, P0 ;  /* 0x000000070500720c */ /* 0x000fc80003f05300 */
[----:B------:R-:W-:Y:S01]  /*4a10*/  SEL R4, RZ, 0x1, P0 ;  /* 0x00000001ff047807 */ /* 0x000fe20000000000 */
[----:B------:R-:W-:Y:S08]  /*4a20*/  RET.REL.NODEC R20 `(_cupy_boolrelextrema_2D_float64) ;  /* 0xffffffb414747950 */ /* 0x000ff00003c3ffff */
        .type           $_cupy_boolrelextrema_2D_float64$_Z7greaterIdEbT_S0_,@function
        .size           $_cupy_boolrelextrema_2D_float64$_Z7greaterIdEbT_S0_,($_cupy_boolrelextrema_2D_float64$_Z7greaterIfEbT_S0_ - $_cupy_boolrelextrema_2D_float64$_Z7greaterIdEbT_S0_)
$_cupy_boolrelextrema_2D_float64$_Z7greaterIdEbT_S0_:
        /* <DEDUP_REMOVED lines=8> */
[----:B--2---:R-:W-:Y:S06]  /*4ab0*/  RET.REL.NODEC R20 `(_cupy_boolrelextrema_2D_float64) ;  /* 0xffffffb414507950 */ /* 0x004fec0003c3ffff */
        .type           $_cupy_boolrelextrema_2D_float64$_Z7greaterIfEbT_S0_,@function
        .size           $_cupy_boolrelextrema_2D_float64$_Z7greaterIfEbT_S0_,($_cupy_boolrelextrema_2D_float64$_Z7greaterIiEbT_S0_ - $_cupy_boolrelextrema_2D_float64$_Z7greaterIfEbT_S0_)
$_cupy_boolrelextrema_2D_float64$_Z7greaterIfEbT_S0_:
[----:B------:R-:W-:-:S04]  /*4ac0*/  FSETP.GT.AND P0, PT, R4, R5, PT ;  /* 0x000000050400720b */ /* 0x000fc80003f04000 */
[----:B------:R-:W-:Y:S01]  /*4ad0*/  SEL R4, RZ, 0x1, !P0 ;  /* 0x00000001ff047807 */ /* 0x000fe20004000000 */
[----:B------:R-:W-:Y:S08]  /*4ae0*/  RET.REL.NODEC R20 `(_cupy_boolrelextrema_2D_float64) ;  /* 0xffffffb414447950 */ /* 0x000ff00003c3ffff */
        .type           $_cupy_boolrelextrema_2D_float64$_Z7greaterIiEbT_S0_,@function
        .size           $_cupy_boolrelextrema_2D_float64$_Z7greaterIiEbT_S0_,($_cupy_boolrelextrema_2D_float64$_Z7greaterIlEbT_S0_ - $_cupy_boolrelextrema_2D_float64$_Z7greaterIiEbT_S0_)
$_cupy_boolrelextrema_2D_float64$_Z7greaterIiEbT_S0_:
[----:B------:R-:W-:-:S04]  /*4af0*/  ISETP.GT.AND P0, PT, R4, R5, PT ;  /* 0x000000050400720c */ /* 0x000fc80003f04270 */
[----:B------:R-:W-:Y:S01]  /*4b00*/  SEL R4, RZ, 0x1, !P0 ;  /* 0x00000001ff047807 */ /* 0x000fe20004000000 */
[----:B------:R-:W-:Y:S08]  /*4b10*/  RET.REL.NODEC R20 `(_cupy_boolrelextrema_2D_float64) ;  /* 0xffffffb414387950 */ /* 0x000ff00003c3ffff */
        .type           $_cupy_boolrelextrema_2D_float64$_Z7greaterIlEbT_S0_,@function
        .size           $_cupy_boolrelextrema_2D_float64$_Z7greaterIlEbT_S0_,($_cupy_boolrelextrema_2D_float64$_Z9not_equalIdEbT_S0_ - $_cupy_boolrelextrema_2D_float64$_Z7greaterIlEbT_S0_)
$_cupy_boolrelextrema_2D_float64$_Z7greaterIlEbT_S0_:
[----:B------:R-:W-:-:S04]  /*4b20*/  ISETP.GT.U32.AND P0, PT, R4, R6, PT ;  /* 0x000000060400720c */ /* 0x000fc80003f04070 */
[----:B------:R-:W-:-:S04]  /*4b30*/  ISETP.GT.AND.EX P0, PT, R5, R7, PT, P0 ;  /* 0x000000070500720c */ /* 0x000fc80003f04300 */
[----:B------:R-:W-:Y:S01]  /*4b40*/  SEL R4, RZ, 0x1, !P0 ;  /* 0x00000001ff047807 */ /* 0x000fe20004000000 */
[----:B------:R-:W-:Y:S08]  /*4b50*/  RET.REL.NODEC R20 `(_cupy_boolrelextrema_2D_float64) ;  /* 0xffffffb414287950 */ /* 0x000ff00003c3ffff */
        .type           $_cupy_boolrelextrema_2D_float64$_Z9not_equalIdEbT_S0_,@function
        .size           $_cupy_boolrelextrema_2D_float64$_Z9not_equalIdEbT_S0_,($_cupy_boolrelextrema_2D_float64$_Z9not_equalIfEbT_S0_ - $_cupy_boolrelextrema_2D_float64$_Z9not_equalIdEbT_S0_)
$_cupy_boolrelextrema_2D_float64$_Z9not_equalIdEbT_S0_:
        /* <DEDUP_REMOVED lines=8> */
[----:B--2---:R-:W-:Y:S06]  /*4be0*/  RET.REL.NODEC R20 `(_cupy_boolrelextrema_2D_float64) ;  /* 0xffffffb414047950 */ /* 0x004fec0003c3ffff */
        .type           $_cupy_boolrelextrema_2D_float64$_Z9not_equalIfEbT_S0_,@function
        .size           $_cupy_boolrelextrema_2D_float64$_Z9not_equalIfEbT_S0_,($_cupy_boolrelextrema_2D_float64$_Z9not_equalIiEbT_S0_ - $_cupy_boolrelextrema_2D_float64$_Z9not_equalIfEbT_S0_)
$_cupy_boolrelextrema_2D_float64$_Z9not_equalIfEbT_S0_:
[----:B------:R-:W-:-:S04]  /*4bf0*/  FSETP.NEU.AND P0, PT, R4, R5, PT ;  /* 0x000000050400720b */ /* 0x000fc80003f0d000 */
[----:B------:R-:W-:Y:S01]  /*4c00*/  SEL R4, RZ, 0x1, !P0 ;  /* 0x00000001ff047807 */ /* 0x000fe20004000000 */
[----:B------:R-:W-:Y:S08]  /*4c10*/  RET.REL.NODEC R20 `(_cupy_boolrelextrema_2D_float64) ;  /* 0xffffffb014f87950 */ /* 0x000ff00003c3ffff */
        .type           $_cupy_boolrelextrema_2D_float64$_Z9not_equalIiEbT_S0_,@function
        .size           $_cupy_boolrelextrema_2D_float64$_Z9not_equalIiEbT_S0_,($_cupy_boolrelextrema_2D_float64$_Z9not_equalIlEbT_S0_ - $_cupy_boolrelextrema_2D_float64$_Z9not_equalIiEbT_S0_)
$_cupy_boolrelextrema_2D_float64$_Z9not_equalIiEbT_S0_:
[----:B------:R-:W-:-:S04]  /*4c20*/  ISETP.NE.AND P0, PT, R4, R5, PT ;  /* 0x000000050400720c */ /* 0x000fc80003f05270 */
[----:B------:R-:W-:Y:S01]  /*4c30*/  SEL R4, RZ, 0x1, !P0 ;  /* 0x00000001ff047807 */ /* 0x000fe20004000000 */
[----:B------:R-:W-:Y:S08]  /*4c40*/  RET.REL.NODEC R20 `(_cupy_boolrelextrema_2D_float64) ;  /* 0xffffffb014ec7950 */ /* 0x000ff00003c3ffff */
        .type           $_cupy_boolrelextrema_2D_float64$_Z9not_equalIlEbT_S0_,@function
        .size           $_cupy_boolrelextrema_2D_float64$_Z9not_equalIlEbT_S0_,(.L_x_203 - $_cupy_boolrelextrema_2D_float64$_Z9not_equalIlEbT_S0_)
$_cupy_boolrelextrema_2D_float64$_Z9not_equalIlEbT_S0_:
[----:B------:R-:W-:-:S04]  /*4c50*/  ISETP.NE.U32.AND P0, PT, R4, R6, PT ;  /* 0x000000060400720c */ /* 0x000fc80003f05070 */
[----:B------:R-:W-:-:S04]  /*4c60*/  ISETP.NE.AND.EX P0, PT, R5, R7, PT, P0 ;  /* 0x000000070500720c */ /* 0x000fc80003f05300 */
[----:B------:R-:W-:Y:S01]  /*4c70*/  SEL R4, RZ, 0x1, !P0 ;  /* 0x00000001ff047807 */ /* 0x000fe20004000000 */
[----:B------:R-:W-:Y:S08]  /*4c80*/  RET.REL.NODEC R20 `(_cupy_boolrelextrema_2D_float64) ;  /* 0xffffffb014dc7950 */ /* 0x000ff00003c3ffff */
.L_x_51:
        /* <DEDUP_REMOVED lines=15> */
.L_x_203:


//--------------------- .text._cupy_boolrelextrema_1D_float64 --------------------------
	.section	.text._cupy_boolrelextrema_1D_float64,"ax",@progbits
	.align	128
        .global         _cupy_boolrelextrema_1D_float64
        .type           _cupy_boolrelextrema_1D_float64,@function
        .size           _cupy_boolrelextrema_1D_float64,(.L_x_227 - _cupy_boolrelextrema_1D_float64)
        .other          _cupy_boolrelextrema_1D_float64,@"STO_CUDA_ENTRY STV_DEFAULT"
_cupy_boolrelextrema_1D_float64:
.text._cupy_boolrelextrema_1D_float64:
        /* <DEDUP_REMOVED lines=19> */
.L_x_53:
[----:B0-----:R-:W-:-:S04]  /*0130*/  IADD3 R2, P0, PT, R23, UR4, RZ ;  /* 0x0000000417027c10 */ /* 0x001fc8000ff1e0ff */
[----:B------:R-:W-:Y:S01]  /*0140*/  LEA.HI.X.SX32 R3, R23, UR5, 0x1, P0 ;  /* 0x0000000517037c11 */ /* 0x000fe200080f0eff */
[----:B------:R-:W-:-:S04]  /*0150*/  IMAD.IADD R23, R22, 0x1, R23 ;  /* 0x0000000116177824 */ /* 0x000fc800078e0217 */
[----:B------:R1:W-:Y:S01]  /*0160*/  STG.E.U8 desc[UR36][R2.64], R0 ;  /* 0x0000000002007986 */ /* 0x0003e2000c101124 */
[----:B------:R-:W-:-:S13]  /*0170*/  ISETP.GE.AND P0, PT, R23, UR38, PT ;  /* 0x0000002617007c0c */ /* 0x000fda000bf06270 */
[----:B-1----:R-:W-:Y:S05]  /*0180*/  @!P0 BRA `(.L_x_53) ;  /* 0xfffffffc00e88947 */ /* 0x002fea000383ffff */
[----:B------:R-:W-:Y:S05]  /*0190*/  EXIT ;  /* 0x000000000000794d */ /* 0x000fea0003800000 */
.L_x_52:
[----:B------:R0:W5:Y:S01]  /*01a0*/  LDG.E.CONSTANT R24, desc[UR36][R24.64] ;  /* 0x0000002418187981 */ /* 0x000162000c1e9900 */
[----:B------:R-:W1:Y:S02]  /*01b0*/  LDCU.U8 UR4, c[0x0][0x388] ;  /* 0x00007100ff0477ac */ /* 0x000e640008000000 */
[----:B-1----:R-:W-:-:S04]  /*01c0*/  UPRMT UR4, UR4, 0x8880, URZ ;  /* 0x0000888004047896 */ /* 0x002fc800080000ff */
[----:B------:R-:W-:-:S09]  /*01d0*/  UISETP.NE.AND UP0, UPT, UR4, URZ, UPT ;  /* 0x000000ff0400728c */ /* 0x000fd2000bf05270 */
[----:B0-----:R-:W-:Y:S05]  /*01e0*/  BRA.U UP0, `(.L_x_54) ;  /* 0x0000001100507547 */ /* 0x001fea000b800000 */
[----:B------:R-:W-:Y:S02]  /*01f0*/  ULOP3.LUT UR39, UR5, 0x3, URZ, 0xc0, !UPT ;  /* 0x0000000305277892 */ /* 0x000fe4000f8ec0ff */
[----:B------:R-:W-:-:S12]  /*0200*/  ULOP3.LUT UR38, UR5, 0x7ffffffc, URZ, 0xc0, !UPT ;  /* 0x7ffffffc05267892 */ /* 0x000fd8000f8ec0ff */
.L_x_59:
        /* <DEDUP_REMOVED lines=11> */
.L_x_56:
        /* <DEDUP_REMOVED lines=17> */
[----:B-1---5:R-:W-:Y:S05]  /*03d0*/  CALL.REL.NOINC R8 `(_cupy_boolrelextrema_1D_float64) ;  /* 0xfffffffc08087344 */ /* 0x022fea0003c3ffff */
        /* <DEDUP_REMOVED lines=10> */
[----:B-----5:R-:W-:Y:S05]  /*0480*/  CALL.REL.NOINC R8 `(_cupy_boolrelextrema_1D_float64) ;  /* 0xfffffff808dc7344 */ /* 0x020fea0003c3ffff */
        /* <DEDUP_REMOVED lines=22> */
[----:B-1---5:R-:W-:Y:S05]  /*05f0*/  CALL.REL.NOINC R8 `(_cupy_boolrelextrema_1D_float64) ;  /* 0xfffffff808807344 */ /* 0x022fea0003c3ffff */
        /* <DEDUP_REMOVED lines=92> */
.L_x_55:
        /* <DEDUP_REMOVED lines=21> */
[----:B-1----:R-:W-:Y:S05]  /*0d10*/  CALL.REL.NOINC R8 `(_cupy_boolrelextrema_1D_float64) ;  /* 0xfffffff008b87344 */ /* 0x002fea0003c3ffff */
        /* <DEDUP_REMOVED lines=10> */
[----:B01---5:R-:W-:Y:S05]  /*0dc0*/  CALL.REL.NOINC R8 `(_cupy_boolrelextrema_1D_float64) ;  /* 0xfffffff0088c7344 */ /* 0x023fea0003c3ffff */
        /* <DEDUP_REMOVED lines=36> */
[----:B------:R-:W-:Y:S01]  /*1010*/  ISETP.NE.AND P6, PT, R2, RZ, PT ;  /* 0x000000ff0200720c */ /* 0x000fe20003fc5270 */
[----:B------:R-:W-:Y:S01]  /*1020*/  VIADD R18, R18, 0x2 ;  /* 0x0000000212127836 */ /* 0x000fe20000000000 */
[----:B------:R-:W-:-:S04]  /*1030*/  LOP3.LUT R0, R4, 0x1, RZ, 0xc0, !PT ;  /* 0x0000000104007812 */ /* 0x000fc800078ec0ff */
[----:B------:R-:W-:-:S04]  /*1040*/  ISETP.EQ.U32.AND P0, PT, R0, 0x1, P6 ;  /* 0x000000010000780c */ /* 0x000fc80003702070 */
[----:B------:R-:W-:-:S09]  /*1050*/  SEL R19, RZ, 0x1, !P0 ;  /* 0x00000001ff137807 */ /* 0x000fd20004000000 */
.L_x_58:
        /* <DEDUP_REMOVED lines=32> */
[----:B------:R-:W-:-:S04]  /*1260*/  LOP3.LUT R4, R4, 0x1, RZ, 0xc0, !PT ;  /* 0x0000000104047812 */ /* 0x000fc800078ec0ff */
[----:B------:R-:W-:-:S04]  /*1270*/  ISETP.NE.U32.AND P0, PT, R4, 0x1, PT ;  /* 0x000000010400780c */ /* 0x000fc80003f05070 */
[----:B------:R-:W-:-:S04]  /*1280*/  ISETP.NE.AND P0, PT, R2, RZ, !P0 ;  /* 0x000000ff0200720c */ /* 0x000fc80004705270 */
[----:B------:R-:W-:-:S09]  /*1290*/  SEL R19, RZ, 0x1, !P0 ;  /* 0x00000001ff137807 */ /* 0x000fd20004000000 */
.L_x_57:
        /* <DEDUP_REMOVED lines=9> */
.L_x_54:
[----:B------:R-:W0:Y:S01]  /*1330*/  LDCU UR41, c[0x0][0x380] ;  /* 0x00007000ff2977ac */ /* 0x000e220008000800 */
[----:B------:R-:W-:Y:S02]  /*1340*/  ULOP3.LUT UR40, UR5, 0x3, URZ, 0xc0, !UPT ;  /* 0x0000000305287892 */ /* 0x000fe4000f8ec0ff */
[----:B------:R-:W-:Y:S02]  /*1350*/  ULOP3.LUT UR39, UR5, 0x7ffffffc, URZ, 0xc0, !UPT ;  /* 0x7ffffffc05277892 */ /* 0x000fe4000f8ec0ff */
[----:B------:R-:W-:-:S12]  /*1360*/  UIADD3 UR38, UPT, UPT, UR38, -0x1, URZ ;  /* 0xffffffff26267890 */ /* 0x000fd8000fffe0ff */
.L_x_64:
        /* <DEDUP_REMOVED lines=11> */
.L_x_61:
        /* <DEDUP_REMOVED lines=13> */
[----:B01---5:R-:W-:Y:S05]  /*14f0*/  CALL.REL.NOINC R8 `(_cupy_boolrelextrema_1D_float64) ;  /* 0xffffffe808c07344 */ /* 0x023fea0003c3ffff */
        /* <DEDUP_REMOVED lines=10> */
[----:B-----5:R-:W-:Y:S05]  /*15a0*/  CALL.REL.NOINC R8 `(_cupy_boolrelextrema_1D_float64) ;  /* 0xffffffe808947344 */ /* 0x020fea0003c3ffff */
        /* <DEDUP_REMOVED lines=30> */
[----:B-----5:R-:W-:Y:S05]  /*1790*/  CALL.REL.NOINC R8 `(_cupy_boolrelextrema_1D_float64) ;  /* 0xffffffe808187344 */ /* 0x020fea0003c3ffff */
        /* <DEDUP_REMOVED lines=16> */
[----:B-----5:R-:W-:Y:S05]  /*18a0*/  CALL.REL.NOINC R8 `(_cupy_boolrelextrema_1D_float64) ;  /* 0xffffffe408d47344 */ /* 0x020fea0003c3ffff */
        /* <DEDUP_REMOVED lines=52> */
.L_x_60:
        /* <DEDUP_REMOVED lines=17> */
[----:B012---:R-:W-:Y:S05]  /*1d00*/  CALL.REL.NOINC R8 `(_cupy_boolrelextrema_1D_float64) ;  /* 0xffffffe008bc7344 */ /* 0x007fea0003c3ffff */
        /* <DEDUP_REMOVED lines=48> */
.L_x_63:
        /* <DEDUP_REMOVED lines=32> */
.L_x_62:
        /* <DEDUP_REMOVED lines=9> */
        .type           $_cupy_boolrelextrema_1D_float64$_Z10less_equalIdEbT_S0_,@function
        .size           $_cupy_boolrelextrema_1D_float64$_Z10less_equalIdEbT_S0_,($_cupy_boolrelextrema_1D_float64$_Z10less_equalIfEbT_S0_ - $_cupy_boolrelextrema_1D_float64$_Z10less_equalIdEbT_S0_)
$_cupy_boolrelextrema_1D_float64$_Z10less_equalIdEbT_S0_:
        /* <DEDUP_REMOVED lines=8> */
[----:B--2---:R-:W-:Y:S06]  /*2320*/  RET.REL.NODEC R20 `(_cupy_boolrelextrema_1D_float64) ;  /* 0xffffffdc14347950 */ /* 0x004fec0003c3ffff */
        .type           $_cupy_boolrelextrema_1D_float64$_Z10less_equalIfEbT_S0_,@function
        .size           $_cupy_boolrelextrema_1D_float64$_Z10less_equalIfEbT_S0_,($_cupy_boolrelextrema_1D_float64$_Z10less_equalIiEbT_S0_ - $_cupy_boolrelextrema_1D_float64$_Z10less_equalIfEbT_S0_)
$_cupy_boolrelextrema_1D_float64$_Z10less_equalIfEbT_S0_:
[----:B------:R-:W-:-:S04]  /*2330*/  FSETP.GTU.AND P0, PT, R4, R5, PT ;  /* 0x000000050400720b */ /* 0x000fc80003f0c000 */
[----:B------:R-:W-:Y:S01]  /*2340*/  SEL R4, RZ, 0x1, P0 ;  /* 0x00000001ff047807 */ /* 0x000fe20000000000 */
[----:B------:R-:W-:Y:S08]  /*2350*/  RET.REL.NODEC R20 `(_cupy_boolrelextrema_1D_float64) ;  /* 0xffffffdc14287950 */ /* 0x000ff00003c3ffff */
        .type           $_cupy_boolrelextrema_1D_float64$_Z10less_equalIiEbT_S0_,@function
        .size           $_cupy_boolrelextrema_1D_float64$_Z10less_equalIiEbT_S0_,($_cupy_boolrelextrema_1D_float64$_Z10less_equalIlEbT_S0_ - $_cupy_boolrelextrema_1D_float64$_Z10less_equalIiEbT_S0_)
$_cupy_boolrelextrema_1D_float64$_Z10less_equalIiEbT_S0_:
[----:B------:R-:W-:-:S04]  /*2360*/  ISETP.GT.AND P0, PT, R4, R5, PT ;  /* 0x000000050400720c */ /* 0x000fc80003f04270 */
[----:B------:R-:W-:Y:S01]  /*2370*/  SEL R4, RZ, 0x1, P0 ;  /* 0x00000001ff047807 */ /* 0x000fe20000000000 */
[----:B------:R-:W-:Y:S08]  /*2380*/  RET.REL.NODEC R20 `(_cupy_boolrelextrema_1D_float64) ;  /* 0xffffffdc141c7950 */ /* 0x000ff00003c3ffff */
        .type           $_cupy_boolrelextrema_1D_float64$_Z10less_equalIlEbT_S0_,@function
        .size           $_cupy_boolrelextrema_1D_float64$_Z10less_equalIlEbT_S0_,($_cupy_boolrelextrema_1D_float64$_Z13greater_equalIdEbT_S0_ - $_cupy_boolrelextrema_1D_float64$_Z10less_equalIlEbT_S0_)
$_cupy_boolrelextrema_1D_float64$_Z10less_equalIlEbT_S0_:
[----:B------:R-:W-:-:S04]  /*2390*/  ISETP.GT.U32.AND P0, PT, R4, R6, PT ;  /* 0x000000060400720c */ /* 0x000fc80003f04070 */
[----:B------:R-:W-:-:S04]  /*23a0*/  ISETP.GT.AND.EX P0, PT, R5, R7, PT, P0 ;  /* 0x000000070500720c */ /* 0x000fc80003f04300 */
[----:B------:R-:W-:Y:S01]  /*23b0*/  SEL R4, RZ, 0x1, P0 ;  /* 0x00000001ff047807 */ /* 0x000fe20000000000 */
[----:B------:R-:W-:Y:S08]  /*23c0*/  RET.REL.NODEC R20 `(_cupy_boolrelextrema_1D_float64) ;  /* 0xffffffdc140c7950 */ /* 0x000ff00003c3ffff */
        .type           $_cupy_boolrelextrema_1D_float64$_Z13greater_equalIdEbT_S0_,@function
        .size           $_cupy_boolrelextrema_1D_float64$_Z13greater_equalIdEbT_S0_,($_cupy_boolrelextrema_1D_float64$_Z13greater_equalIfEbT_S0_ - $_cupy_boolrelextrema_1D_float64$_Z13greater_equalIdEbT_S0_)
$_cupy_boolrelextrema_1D_float64$_Z13greater_equalIdEbT_S0_:
        /* <DEDUP_REMOVED lines=8> */
[----:B--2---:R-:W-:Y:S06]  /*2450*/  RET.REL.NODEC R20 `(_cupy_boolrelextrema_1D_float64) ;  /* 0xffffffd814e87950 */ /* 0x004fec0003c3ffff */
        .type           $_cupy_boolrelextrema_1D_float64$_Z13greater_equalIfEbT_S0_,@function
        .size           $_cupy_boolrelextrema_1D_float64$_Z13greater_equalIfEbT_S0_,($_cupy_boolrelextrema_1D_float64$_Z13greater_equalIiEbT_S0_ - $_cupy_boolrelextrema_1D_float64$_Z13greater_equalIfEbT_S0_)
$_cupy_boolrelextrema_1D_float64$_Z13greater_equalIfEbT_S0_:
[----:B------:R-:W-:-:S04]  /*2460*/  FSETP.GE.AND P0, PT, R4, R5, PT ;  /* 0x000000050400720b */ /* 0x000fc80003f06000 */
[----:B------:R-:W-:Y:S01]  /*2470*/  SEL R4, RZ, 0x1, !P0 ;  /* 0x00000001ff047807 */ /* 0x000fe20004000000 */
[----:B------:R-:W-:Y:S08]  /*2480*/  RET.REL.NODEC R20 `(_cupy_boolrelextrema_1D_float64) ;  /* 0xffffffd814dc7950 */ /* 0x000ff00003c3ffff */
        .type           $_cupy_boolrelextrema_1D_float64$_Z13greater_equalIiEbT_S0_,@function
        .size           $_cupy_boolrelextrema_1D_float64$_Z13greater_equalIiEbT_S0_,($_cupy_boolrelextrema_1D_float64$_Z13greater_equalIlEbT_S0_ - $_cupy_boolrelextrema_1D_float64$_Z13greater_equalIiEbT_S0_)
$_cupy_boolrelextrema_1D_float64$_Z13greater_equalIiEbT_S0_:
[----:B------:R-:W-:-:S04]  /*2490*/  ISETP.GE.AND P0, PT, R4, R5, PT ;  /* 0x000000050400720c */ /* 0x000fc80003f06270 */
[----:B------:R-:W-:Y:S01]  /*24a0*/  SEL R4, RZ, 0x1, !P0 ;  /* 0x00000001ff047807 */ /* 0x000fe20004000000 */
[----:B------:R-:W-:Y:S08]  /*24b0*/  RET.REL.NODEC R20 `(_cupy_boolrelextrema_1D_float64) ;  /* 0xffffffd814d07950 */ /* 0x000ff00003c3ffff */
        .type           $_cupy_boolrelextrema_1D_float64$_Z13greater_equalIlEbT_S0_,@function
        .size           $_cupy_boolrelextrema_1D_float64$_Z13greater_equalIlEbT_S0_,($_cupy_boolrelextrema_1D_float64$_Z4lessIdEbT_S0_ - $_cupy_boolrelextrema_1D_float64$_Z13greater_equalIlEbT_S0_)
$_cupy_boolrelextrema_1D_float64$_Z13greater_equalIlEbT_S0_:
[----:B------:R-:W-:-:S04]  /*24c0*/  ISETP.GE.U32.AND P0, PT, R4, R6, PT ;  /* 0x000000060400720c */ /* 0x000fc80003f06070 */
[----:B------:R-:W-:-:S04]  /*24d0*/  ISETP.GE.AND.EX P0, PT, R5, R7, PT, P0 ;  /* 0x000000070500720c */ /* 0x000fc80003f06300 */
[----:B------:R-:W-:Y:S01]  /*24e0*/  SEL R4, RZ, 0x1, !P0 ;  /* 0x00000001ff047807 */ /* 0x000fe20004000000 */
[----:B------:R-:W-:Y:S08]  /*24f0*/  RET.REL.NODEC R20 `(_cupy_boolrelextrema_1D_float64) ;  /* 0xffffffd814c07950 */ /* 0x000ff00003c3ffff */
        .type           $_cupy_boolrelextrema_1D_float64$_Z4lessIdEbT_S0_,@function
        .size           $_cupy_boolrelextrema_1D_float64$_Z4lessIdEbT_S0_,($_cupy_boolrelextrema_1D_float64$_Z4lessIfEbT_S0_ - $_cupy_boolrelextrema_1D_float64$_Z4lessIdEbT_S0_)
$_cupy_boolrelextrema_1D_float64$_Z4lessIdEbT_S0_:
        /* <DEDUP_REMOVED lines=8> */
[----:B--2---:R-:W-:Y:S06]  /*2580*/  RET.REL.NODEC R20 `(_cupy_boolrelextrema_1D_float64) ;  /* 0xffffffd8149c7950 */ /* 0x004fec0003c3ffff */
        .type           $_cupy_boolrelextrema_1D_float64$_Z4lessIfEbT_S0_,@function
        .size           $_cupy_boolrelextrema_1D_float64$_Z4lessIfEbT_S0_,($_cupy_boolrelextrema_1D_float64$_Z4lessIiEbT_S0_ - $_cupy_boolrelextrema_1D_float64$_Z4lessIfEbT_S0_)
$_cupy_boolrelextrema_1D_float64$_Z4lessIfEbT_S0_:
[----:B------:R-:W-:-:S04]  /*2590*/  FSETP.GEU.AND P0, PT, R4, R5, PT ;  /* 0x000000050400720b */ /* 0x000fc80003f0e000 */
[----:B------:R-:W-:Y:S01]  /*25a0*/  SEL R4, RZ, 0x1, P0 ;  /* 0x00000001ff047807 */ /* 0x000fe20000000000 */
[----:B------:R-:W-:Y:S08]  /*25b0*/  RET.REL.NODEC R20 `(_cupy_boolrelextrema_1D_float64) ;  /* 0xffffffd814907950 */ /* 0x000ff00003c3ffff */
        .type           $_cupy_boolrelextrema_1D_float64$_Z4lessIiEbT_S0_,@function
        .size           $_cupy_boolrelextrema_1D_float64$_Z4lessIiEbT_S0_,($_cupy_boolrelextrema_1D_float64$_Z4lessIlEbT_S0_ - $_cupy_boolrelextrema_1D_float64$_Z4lessIiEbT_S0_)
$_cupy_boolrelextrema_1D_float64$_Z4lessIiEbT_S0_:
[----:B------:R-:W-:-:S04]  /*25c0*/  ISETP.GE.AND P0, PT, R4, R5, PT ;  /* 0x000000050400720c */ /* 0x000fc80003f06270 */
[----:B------:R-:W-:Y:S01]  /*25d0*/  SEL R4, RZ, 0x1, P0 ;  /* 0x00000001ff047807 */ /* 0x000fe20000000000 */
[----:B------:R-:W-:Y:S08]  /*25e0*/  RET.REL.NODEC R20 `(_cupy_boolrelextrema_1D_float64) ;  /* 0xffffffd814847950 */ /* 0x000ff00003c3ffff */
        .type           $_cupy_boolrelextrema_1D_float64$_Z4lessIlEbT_S0_,@function
        .size           $_cupy_boolrelextrema_1D_float64$_Z4lessIlEbT_S0_,($_cupy_boolrelextrema_1D_float64$_Z5equalIdEbT_S0_ - $_cupy_boolrelextrema_1D_float64$_Z4lessIlEbT_S0_)
$_cupy_boolrelextrema_1D_float64$_Z4lessIlEbT_S0_:
[----:B------:R-:W-:-:S04]  /*25f0*/  ISETP.GE.U32.AND P0, PT, R4, R6, PT ;  /* 0x000000060400720c */ /* 0x000fc80003f06070 */
[----:B------:R-:W-:-:S04]  /*2600*/  ISETP.GE.AND.EX P0, PT, R5, R7, PT, P0 ;  /* 0x000000070500720c */ /* 0x000fc80003f06300 */
[----:B------:R-:W-:Y:S01]  /*2610*/  SEL R4, RZ, 0x1, P0 ;  /* 0x00000001ff047807 */ /* 0x000fe20000000000 */
[----:B------:R-:W-:Y:S08]  /*2620*/  RET.REL.NODEC R20 `(_cupy_boolrelextrema_1D_float64) ;  /* 0xffffffd814747950 */ /* 0x000ff00003c3ffff */
        .type           $_cupy_boolrelextrema_1D_float64$_Z5equalIdEbT_S0_,@function
        .size           $_cupy_boolrelextrema_1D_float64$_Z5equalIdEbT_S0_,($_cupy_boolrelextrema_1D_float64$_Z5equalIfEbT_S0_ - $_cupy_boolrelextrema_1D_float64$_Z5equalIdEbT_S0_)
$_cupy_boolrelextrema_1D_float64$_Z5equalIdEbT_S0_:
        /* <DEDUP_REMOVED lines=8> */
[----:B--2---:R-:W-:Y:S06]  /*26b0*/  RET.REL.NODEC R20 `(_cupy_boolrelextrema_1D_float64) ;  /* 0xffffffd814507950 */ /* 0x004fec0003c3ffff */
        .type           $_cupy_boolrelextrema_1D_float64$_Z5equalIfEbT_S0_,@function
        .size           $_cupy_boolrelextrema_1D_float64$_Z5equalIfEbT_S0_,($_cupy_boolrelextrema_1D_float64$_Z5equalIiEbT_S0_ - $_cupy_boolrelextrema_1D_float64$_Z5equalIfEbT_S0_)
$_cupy_boolrelextrema_1D_float64$_Z5equalIfEbT_S0_:
[----:B------:R-:W-:-:S04]  /*26c0*/  FSETP.NEU.AND P0, PT, R4, R5, PT ;  /* 0x000000050400720b */ /* 0x000fc80003f0d000 */
[----:B------:R-:W-:Y:S01]  /*26d0*/  SEL R4, RZ, 0x1, P0 ;  /* 0x00000001ff047807 */ /* 0x000fe20000000000 */
[----:B------:R-:W-:Y:S08]  /*26e0*/  RET.REL.NODEC R20 `(_cupy_boolrelextrema_1D_float64) ;  /* 0xffffffd814447950 */ /* 0x000ff00003c3ffff */
        .type           $_cupy_boolrelextrema_1D_float64$_Z5equalIiEbT_S0_,@function
        .size           $_cupy_boolrelextrema_1D_float64$_Z5equalIiEbT_S0_,($_cupy_boolrelextrema_1D_float64$_Z5equalIlEbT_S0_ - $_cupy_boolrelextrema_1D_float64$_Z5equalIiEbT_S0_)
$_cupy_boolrelextrema_1D_float64$_Z5equalIiEbT_S0_:
[----:B------:R-:W-:-:S04]  /*26f0*/  ISETP.NE.AND P0, PT, R4, R5, PT ;  /* 0x000000050400720c */ /* 0x000fc80003f05270 */
[----:B------:R-:W-:Y:S01]  /*2700*/  SEL R4, RZ, 0x1, P0 ;  /* 0x00000001ff047807 */ /* 0x000fe20000000000 */
[----:B------:R-:W-:Y:S08]  /*2710*/  RET.REL.NODEC R20 `(_cupy_boolrelextrema_1D_float64) ;  /* 0xffffffd814387950 */ /* 0x000ff00003c3ffff */
        .type           $_cupy_boolrelextrema_1D_float64$_Z5equalIlEbT_S0_,@function
        .size           $_cupy_boolrelextrema_1D_float64$_Z5equalIlEbT_S0_,($_cupy_boolrelextrema_1D_float64$_Z7greaterIdEbT_S0_ - $_cupy_boolrelextrema_1D_float64$_Z5equalIlEbT_S0_)
$_cupy_boolrelextrema_1D_float64$_Z5equalIlEbT_S0_:
[----:B------:R-:W-:-:S04]  /*2720*/  ISETP.NE.U32.AND P0, PT, R4, R6, PT ;  /* 0x000000060400720c */ /* 0x000fc80003f05070 */
[----:B------:R-:W-:-:S04]  /*2730*/  ISETP.NE.AND.EX P0, PT, R5, R7, PT, P0 ;  /* 0x000000070500720c */ /* 0x000fc80003f05300 */
[----:B------:R-:W-:Y:S01]  /*2740*/  SEL R4, RZ, 0x1, P0 ;  /* 0x00000001ff047807 */ /* 0x000fe20000000000 */
[----:B------:R-:W-:Y:S08]  /*2750*/  RET.REL.NODEC R20 `(_cupy_boolrelextrema_1D_float64) ;  /* 0xffffffd814287950 */ /* 0x000ff00003c3ffff */
        .type           $_cupy_boolrelextrema_1D_float64$_Z7greaterIdEbT_S0_,@function
        .size           $_cupy_boolrelextrema_1D_float64$_Z7greaterIdEbT_S0_,($_cupy_boolrelextrema_1D_float64$_Z7greaterIfEbT_S0_ - $_cupy_boolrelextrema_1D_float64$_Z7greaterIdEbT_S0_)
$_cupy_boolrelextrema_1D_float64$_Z7greaterIdEbT_S0_:
        /* <DEDUP_REMOVED lines=8> */
[----:B--2---:R-:W-:Y:S06]  /*27e0*/  RET.REL.NODEC R20 `(_cupy_boolrelextrema_1D_float64) ;  /* 0xffffffd814047950 */ /* 0x004fec0003c3ffff */
        .type           $_cupy_boolrelextrema_1D_float64$_Z7greaterIfEbT_S0_,@function
        .size           $_cupy_boolrelextrema_1D_float64$_Z7greaterIfEbT_S0_,($_cupy_boolrelextrema_1D_float64$_Z7greaterIiEbT_S0_ - $_cupy_boolrelextrema_1D_float64$_Z7greaterIfEbT_S0_)
$_cupy_boolrelextrema_1D_float64$_Z7greaterIfEbT_S0_:
[----:B------:R-:W-:-:S04]  /*27f0*/  FSETP.GT.AND P0, PT, R4, R5, PT ;  /* 0x000000050400720b */ /* 0x000fc80003f04000 */
[----:B------:R-:W-:Y:S01]  /*2800*/  SEL R4, RZ, 0x1, !P0 ;  /* 0x00000001ff047807 */ /* 0x000fe20004000000 */
[----:B------:R-:W-:Y:S08]  /*2810*/  RET.REL.NODEC R20 `(_cupy_boolrelextrema_1D_float64) ;  /* 0xffffffd414f87950 */ /* 0x000ff00003c3ffff */
        .type           $_cupy_boolrelextrema_1D_float64$_Z7greaterIiEbT_S0_,@function
        .size           $_cupy_boolrelextrema_1D_float64$_Z7greaterIiEbT_S0_,($_cupy_boolrelextrema_1D_float64$_Z7greaterIlEbT_S0_ - $_cupy_boolrelextrema_1D_float64$_Z7greaterIiEbT_S0_)
$_cupy_boolrelextrema_1D_float64$_Z7greaterIiEbT_S0_:
[----:B------:R-:W-:-:S04]  /*2820*/  ISETP.GT.AND P0, PT, R4, R5, PT ;  /* 0x000000050400720c */ /* 0x000fc80003f04270 */
[----:B------:R-:W-:Y:S01]  /*2830*/  SEL R4, RZ, 0x1, !P0 ;  /* 0x00000001ff047807 */ /* 0x000fe20004000000 */
[----:B------:R-:W-:Y:S08]  /*2840*/  RET.REL.NODEC R20 `(_cupy_boolrelextrema_1D_float64) ;  /* 0xffffffd414ec7950 */ /* 0x000ff00003c3ffff */
        .type           $_cupy_boolrelextrema_1D_float64$_Z7greaterIlEbT_S0_,@function
        .size           $_cupy_boolrelextrema_1D_float64$_Z7greaterIlEbT_S0_,($_cupy_boolrelextrema_1D_float64$_Z9not_equalIdEbT_S0_ - $_cupy_boolrelextrema_1D_float64$_Z7greaterIlEbT_S0_)
$_cupy_boolrelextrema_1D_float64$_Z7greaterIlEbT_S0_:
[----:B------:R-:W-:-:S04]  /*2850*/  ISETP.GT.U32.AND P0, PT, R4, R6, PT ;  /* 0x000000060400720c */ /* 0x000fc80003f04070 */
[----:B------:R-:W-:-:S04]  /*2860*/  ISETP.GT.AND.EX P0, PT, R5, R7, PT, P0 ;  /* 0x000000070500720c */ /* 0x000fc80003f04300 */
[----:B------:R-:W-:Y:S01]  /*2870*/  SEL R4, RZ, 0x1, !P0 ;  /* 0x00000001ff047807 */ /* 0x000fe20004000000 */
[----:B------:R-:W-:Y:S08]  /*2880*/  RET.REL.NODEC R20 `(_cupy_boolrelextrema_1D_float64) ;  /* 0xffffffd414dc7950 */ /* 0x000ff00003c3ffff */
        .type           $_cupy_boolrelextrema_1D_float64$_Z9not_equalIdEbT_S0_,@function
        .size           $_cupy_boolrelextrema_1D_float64$_Z9not_equalIdEbT_S0_,($_cupy_boolrelextrema_1D_float64$_Z9not_equalIfEbT_S0_ - $_cupy_boolrelextrema_1D_float64$_Z9not_equalIdEbT_S0_)
$_cupy_boolrelextrema_1D_float64$_Z9not_equalIdEbT_S0_:
        /* <DEDUP_REMOVED lines=8> */
[----:B--2---:R-:W-:Y:S06]  /*2910*/  RET.REL.NODEC R20 `(_cupy_boolrelextrema_1D_float64) ;  /* 0xffffffd414b87950 */ /* 0x004fec0003c3ffff */
        .type           $_cupy_boolrelextrema_1D_float64$_Z9not_equalIfEbT_S0_,@function
        .size           $_cupy_boolrelextrema_1D_float64$_Z9not_equalIfEbT_S0_,($_cupy_boolrelextrema_1D_float64$_Z9not_equalIiEbT_S0_ - $_cupy_boolrelextrema_1D_float64$_Z9not_equalIfEbT_S0_)
$_cupy_boolrelextrema_1D_float64$_Z9not_equalIfEbT_S0_:
[----:B------:R-:W-:-:S04]  /*2920*/  FSETP.NEU.AND P0, PT, R4, R5, PT ;  /* 0x000000050400720b */ /* 0x000fc80003f0d000 */
[----:B------:R-:W-:Y:S01]  /*2930*/  SEL R4, RZ, 0x1, !P0 ;  /* 0x00000001ff047807 */ /* 0x000fe20004000000 */
[----:B------:R-:W-:Y:S08]  /*2940*/  RET.REL.NODEC R20 `(_cupy_boolrelextrema_1D_float64) ;  /* 0xffffffd414ac7950 */ /* 0x000ff00003c3ffff */
        .type           $_cupy_boolrelextrema_1D_float64$_Z9not_equalIiEbT_S0_,@function
        .size           $_cupy_boolrelextrema_1D_float64$_Z9not_equalIiEbT_S0_,($_cupy_boolrelextrema_1D_float64$_Z9not_equalIlEbT_S0_ - $_cupy_boolrelextrema_1D_float64$_Z9not_equalIiEbT_S0_)
$_cupy_boolrelextrema_1D_float64$_Z9not_equalIiEbT_S0_:
[----:B------:R-:W-:-:S04]  /*2950*/  ISETP.NE.AND P0, PT, R4, R5, PT ;  /* 0x000000050400720c */ /* 0x000fc80003f05270 */
[----:B------:R-:W-:Y:S01]  /*2960*/  SEL R4, RZ, 0x1, !P0 ;  /* 0x00000001ff047807 */ /* 0x000fe20004000000 */
[----:B------:R-:W-:Y:S08]  /*2970*/  RET.REL.NODEC R20 `(_cupy_boolrelextrema_1D_float64) ;  /* 0xffffffd414a07950 */ /* 0x000ff00003c3ffff */
        .type           $_cupy_boolrelextrema_1D_float64$_Z9not_equalIlEbT_S0_,@function
        .size           $_cupy_boolrelextrema_1D_float64$_Z9not_equalIlEbT_S0_,(.L_x_227 - $_cupy_boolrelextrema_1D_float64$_Z9not_equalIlEbT_S0_)
$_cupy_boolrelextrema_1D_float64$_Z9not_equalIlEbT_S0_:
[----:B------:R-:W-:-:S04]  /*2980*/  ISETP.NE.U32.AND P0, PT, R4, R6, PT ;  /* 0x000000060400720c */ /* 0x000fc80003f05070 */
[----:B------:R-:W-:-:S04]  /*2990*/  ISETP.NE.AND.EX P0, PT, R5, R7, PT, P0 ;  /* 0x000000070500720c */ /* 0x000fc80003f05300 */
[----:B------:R-:W-:Y:S01]  /*29a0*/  SEL R4, RZ, 0x1, !P0 ;  /* 0x00000001ff047807 */ /* 0x000fe20004000000 */
[----:B------:R-:W-:Y:S08]  /*29b0*/  RET.REL.NODEC R20 `(_cupy_boolrelextrema_1D_float64) ;  /* 0xffffffd414907950 */ /* 0x000ff00003c3ffff */
.L_x_65:
        /* <DEDUP_REMOVED lines=12> */
.L_x_227:


//--------------------- .text._cupy_boolrelextrema_2D_int32 --------------------------
	.section	.text._cupy_boolrelextrema_2D_int32,"ax",@progbits
	.align	128
        .global         _cupy_boolrelextrema_2D_int32
        .type           _cupy_boolrelextrema_2D_int32,@function
        .size           _cupy_boolrelextrema_2D_int32,(.L_x_251 - _cupy_boolrelextrema_2D_int32)
        .other          _cupy_boolrelextrema_2D_int32,@"STO_CUDA_ENTRY STV_DEFAULT"
_cupy_boolrelextrema_2D_int32:
.text._cupy_boolrelextrema_2D_int32:
        /* <DEDUP_REMOVED lines=25> */
[----:B0-----:R-:W-:-:S05]  /*0190*/  IMAD.WIDE R2, R25, 0x4, R2 ;  /* 0x0000000419027825 */ /* 0x001fca00078e0202 */
[----:B------:R1:W5:Y:S01]  /*01a0*/  LDG.E.CONSTANT R24, desc[UR36][R2.64] ;  /* 0x0000002402187981 */ /* 0x000362000c1e9900 */
        /* <DEDUP_REMOVED lines=15> */
.L_x_70:
        /* <DEDUP_REMOVED lines=8> */
[----:B-----5:R0:W5:Y:S01]  /*0320*/  LDG.E.CONSTANT R5, desc[UR36][R8.64] ;  /* 0x0000002408057981 */ /* 0x020162000c1e9900 */
[----:B------:R0:W1:Y:S01]  /*0330*/  LDC.64 R6, c[0x2][R28] ;  /* 0x008000001c067b82 */ /* 0x0000620000000a00 */
[----:B------:R-:W-:Y:S01]  /*0340*/  IMAD.IADD R16, R26, 0x1, -R17 ;  /* 0x000000011a107824 */ /* 0x000fe200078e0a11 */
[----:B------:R-:W-:Y:S01]  /*0350*/  MOV R20, 0x3d0 ;  /* 0x000003d000147802 */ /* 0x000fe20000000f00 */
[----:B------:R-:W-:Y:S02]  /*0360*/  IMAD.MOV.U32 R4, RZ, RZ, R24 ;  /* 0x000000ffff047224 */ /* 0x000fe400078e0018 */
[----:B------:R-:W-:Y:S01]  /*0370*/  IMAD.MOV.U32 R21, RZ, RZ, 0x0 ;  /* 0x00000000ff157424 */ /* 0x000fe200078e00ff */
[----:B------:R-:W-:-:S04]  /*0380*/  SHF.R.S32.HI R0, RZ, 0x1f, R16 ;  /* 0x0000001fff007819 */ /* 0x000fc80000011410 */
[----:B------:R-:W-:-:S05]  /*0390*/  LOP3.LUT R3, R0, R3, RZ, 0xc0, !PT ;  /* 0x0000000300037212 */ /* 0x000fca00078ec0ff */
[----:B------:R-:W-:-:S04]  /*03a0*/  IMAD.IADD R3, R16, 0x1, R3 ;  /* 0x0000000110037824 */ /* 0x000fc800078e0203 */
[----:B0-----:R-:W-:-:S07]  /*03b0*/  IMAD R2, R3, R2, R27 ;  /* 0x0000000203027224 */ /* 0x001fce00078e021b */
[----:B-1---5:R-:W-:Y:S05]  /*03c0*/  CALL.REL.NOINC R6 `(_cupy_boolrelextrema_2D_int32) ;  /* 0xfffffffc060c7344 */ /* 0x022fea0003c3ffff */
[----:B------:R-:W0:Y:S01]  /*03d0*/  LDC.64 R6, c[0x0][0x398] ;  /* 0x0000e600ff067b82 */ /* 0x000e220000000a00 */
[----:B------:R-:W-:Y:S01]  /*03e0*/  LOP3.LUT P0, RZ, R4, 0xff, R23, 0x80, !PT ;  /* 0x000000ff04ff7812 */ /* 0x000fe20007808017 */
[----:B------:R-:W-:Y:S01]  /*03f0*/  IMAD.MOV.U32 R4, RZ, RZ, R24 ;  /* 0x000000ffff047224 */ /* 0x000fe200078e0018 */
[----:B------:R-:W-:Y:S01]  /*0400*/  MOV R20, 0x470 ;  /* 0x0000047000147802 */ /* 0x000fe20000000f00 */
[----:B0-----:R-:W-:-:S04]  /*0410*/  IMAD.WIDE R2, R2, 0x4, R6 ;  /* 0x0000000402027825 */ /* 0x001fc800078e0206 */
[----:B------:R0:W1:Y:S01]  /*0420*/  LDC.64 R6, c[0x2][R28] ;  /* 0x008000001c067b82 */ /* 0x0000620000000a00 */
[----:B------:R-:W-:Y:S01]  /*0430*/  IMAD.MOV.U32 R21, RZ, RZ, 0x0 ;  /* 0x00000000ff157424 */ /* 0x000fe200078e00ff */
[----:B------:R2:W5:Y:S02]  /*0440*/  LDG.E.CONSTANT R5, desc[UR36][R2.64] ;  /* 0x0000002402057981 */ /* 0x000564000c1e9900 */
[----:B0-2---:R-:W-:-:S07]  /*0450*/  P2R R2, PR, RZ, 0x1 ;  /* 0x00000001ff027803 */ /* 0x005fce0000000000 */
[----:B-1---5:R-:W-:Y:S05]  /*0460*/  CALL.REL.NOINC R6 `(_cupy_boolrelextrema_2D_int32) ;  /* 0xfffffff806e47344 */ /* 0x022fea0003c3ffff */
        /* <DEDUP_REMOVED lines=9> */
[----:B------:R0:W5:Y:S01]  /*0500*/  LDG.E.CONSTANT R5, desc[UR36][R8.64] ;  /* 0x0000002408057981 */ /* 0x000162000c1e9900 */
[----:B------:R-:W-:Y:S01]  /*0510*/  LOP3.LUT R7, RZ, R17, RZ, 0x33, !PT ;  /* 0x00000011ff077212 */ /* 0x000fe200078e33ff */
[----:B------:R-:W-:Y:S01]  /*0520*/  IMAD.MOV.U32 R21, RZ, RZ, 0x0 ;  /* 0x00000000ff157424 */ /* 0x000fe200078e00ff */
[----:B------:R-:W-:Y:S01]  /*0530*/  LOP3.LUT R0, R4, 0x1, RZ, 0xc0, !PT ;  /* 0x0000000104007812 */ /* 0x000fe200078ec0ff */
[----:B------:R-:W-:Y:S01]  /*0540*/  IMAD.MOV.U32 R4, RZ, RZ, R24 ;  /* 0x000000ffff047224 */ /* 0x000fe200078e0018 */
[----:B------:R-:W-:Y:S01]  /*0550*/  MOV R20, 0x5f0 ;  /* 0x000005f000147802 */ /* 0x000fe20000000f00 */
[----:B------:R-:W-:Y:S01]  /*0560*/  IMAD.IADD R10, R26, 0x1, R7 ;  /* 0x000000011a0a7824 */ /* 0x000fe200078e0207 */
[----:B------:R-:W-:Y:S01]  /*0570*/  ISETP.EQ.U32.AND P0, PT, R0, 0x1, P6 ;  /* 0x000000010000780c */ /* 0x000fe20003702070 */
[----:B------:R0:W1:Y:S03]  /*0580*/  LDC.64 R6, c[0x2][R28] ;  /* 0x008000001c067b82 */ /* 0x0000660000000a00 */
[----:B------:R-:W-:-:S02]  /*0590*/  SHF.R.S32.HI R12, RZ, 0x1f, R10 ;  /* 0x0000001fff0c7819 */ /* 0x000fc4000001140a */
[----:B------:R-:W-:Y:S02]  /*05a0*/  P2R R19, PR, RZ, 0x1 ;  /* 0x00000001ff137803 */ /* 0x000fe40000000000 */
[----:B------:R-:W-:-:S05]  /*05b0*/  LOP3.LUT R3, R12, R3, RZ, 0xc0, !PT ;  /* 0x000000030c037212 */ /* 0x000fca00078ec0ff */
[----:B------:R-:W-:-:S04]  /*05c0*/  IMAD.IADD R3, R10, 0x1, R3 ;  /* 0x000000010a037824 */ /* 0x000fc800078e0203 */
[----:B0-----:R-:W-:-:S07]  /*05d0*/  IMAD R2, R3, R2, R27 ;  /* 0x0000000203027224 */ /* 0x001fce00078e021b */
[----:B-1---5:R-:W-:Y:S05]  /*05e0*/  CALL.REL.NOINC R6 `(_cupy_boolrelextrema_2D_int32) ;  /* 0xfffffff806847344 */ /* 0x022fea0003c3ffff */
[----:B------:R-:W0:Y:S01]  /*05f0*/  LDC.64 R6, c[0x0][0x398] ;  /* 0x0000e600ff067b82 */ /* 0x000e220000000a00 */
[----:B------:R-:W-:Y:S02]  /*0600*/  ISETP.NE.AND P6, PT, R19, RZ, PT ;  /* 0x000000ff1300720c */ /* 0x000fe40003fc5270 */
[----:B------:R-:W-:-:S04]  /*0610*/  LOP3.LUT R0, R4, 0x1, RZ, 0xc0, !PT ;  /* 0x0000000104007812 */ /* 0x000fc800078ec0ff */
[----:B------:R-:W-:Y:S01]  /*0620*/  ISETP.EQ.U32.AND P0, PT, R0, 0x1, P6 ;  /* 0x000000010000780c */ /* 0x000fe20003702070 */
[----:B0-----:R-:W-:Y:S02]  /*0630*/  IMAD.WIDE R2, R2, 0x4, R6 ;  /* 0x0000000402027825 */ /* 0x001fe400078e0206 */
[----:B------:R0:W1:Y:S01]  /*0640*/  LDC.64 R6, c[0x2][R28] ;  /* 0x008000001c067b82 */ /* 0x0000620000000a00 */
[----:B------:R-:W-:Y:S01]  /*0650*/  MOV R20, 0x6b0 ;  /* 0x000006b000147802 */ /* 0x000fe20000000f00 */
[----:B------:R-:W-:Y:S01]  /*0660*/  IMAD.MOV.U32 R4, RZ, RZ, R24 ;  /* 0x000000ffff047224 */ /* 0x000fe200078e0018 */
[----:B------:R2:W5:Y:S01]  /*0670*/  LDG.E.CONSTANT R5, desc[UR36][R2.64] ;  /* 0x0000002402057981 */ /* 0x000562000c1e9900 */
[----:B------:R-:W-:Y:S01]  /*0680*/  IMAD.MOV.U32 R21, RZ, RZ, 0x0 ;  /* 0x00000000ff157424 */ /* 0x000fe200078e00ff */
        /* <DEDUP_REMOVED lines=20> */
[----:B------:R-:W-:-:S05]  /*07d0*/  LOP3.LUT R3, R0, R3, RZ, 0xc0, !PT ;  /* 0x0000000300037212 */ /* 0x000fca00078ec0ff */
[----:B------:R-:W-:Y:S01]  /*07e0*/  IMAD.IADD R3, R16, 0x1, R3 ;  /* 0x0000000110037824 */ /* 0x000fe200078e0203 */
[----:B------:R-:W-:-:S03]  /*07f0*/  P2R R16, PR, RZ, 0x1 ;  /* 0x00000001ff107803 */ /* 0x000fc60000000000 */
        /* <DEDUP_REMOVED lines=24> */
[----:B------:R-:W-:Y:S01]  /*0980*/  VIADD R19, R17, 0x3 ;  /* 0x0000000311137836 */ /* 0x000fe20000000000 */
[----:B------:R0:W1:Y:S01]  /*0990*/  LDC.64 R6, c[0x2][R28] ;  /* 0x008000001c067b82 */ /* 0x0000620000000a00 */
[----:B------:R-:W-:Y:S01]  /*09a0*/  LOP3.LUT R4, R4, 0x1, RZ, 0xc0, !PT ;  /* 0x0000000104047812 */ /* 0x000fe200078ec0ff */
[----:B------:R-:W-:Y:S01]  /*09b0*/  IMAD.MOV.U32 R21, RZ, RZ, 0x0 ;  /* 0x00000000ff157424 */ /* 0x000fe200078e00ff */
[----:B------:R-:W-:Y:S01]  /*09c0*/  MOV R20, 0xa60 ;  /* 0x00000a6000147802 */ /* 0x000fe20000000f00 */
[----:B------:R-:W-:Y:S01]  /*09d0*/  IMAD.IADD R0, R26, 0x1, -R19 ;  /* 0x000000011a007824 */ /* 0x000fe200078e0a13 */
[----:B------:R-:W-:Y:S01]  /*09e0*/  ISETP.EQ.U32.AND P0, PT, R4, 0x1, P6 ;  /* 0x000000010400780c */ /* 0x000fe20003702070 */
[----:B------:R-:W-:-:S03]  /*09f0*/  IMAD.MOV.U32 R4, RZ, RZ, R24 ;  /* 0x000000ffff047224 */ /* 0x000fc600078e0018 */
[----:B------:R-:W-:Y:S02]  /*0a00*/  SHF.R.S32.HI R10, RZ, 0x1f, R0 ;  /* 0x0000001fff0a7819 */ /* 0x000fe40000011400 */
        /* <DEDUP_REMOVED lines=25> */
.L_x_69:
        /* <DEDUP_REMOVED lines=12> */
[----:B------:R0:W5:Y:S02]  /*0c60*/  LDG.E.CONSTANT R5, desc[UR36][R8.64] ;  /* 0x0000002408057981 */ /* 0x000164000c1e9900 */
        /* <DEDUP_REMOVED lines=8> */
[----:B0-----:R-:W-:-:S07]  /*0cf0*/  IMAD R2, R3, R2, R27 ;  /* 0x0000000203027224 */ /* 0x001fce00078e021b */
[----:B-1----:R-:W-:Y:S05]  /*0d00*/  CALL.REL.NOINC R6 `(_cupy_boolrelextrema_2D_int32) ;  /* 0xfffffff006bc7344 */ /* 0x002fea0003c3ffff */
[----:B------:R-:W0:Y:S02]  /*0d10*/  LDC.64 R8, c[0x0][0x398] ;  /* 0x0000e600ff087b82 */ /* 0x000e240000000a00 */
[----:B0-----:R-:W-:-:S05]  /*0d20*/  IMAD.WIDE R8, R2, 0x4, R8 ;  /* 0x0000000402087825 */ /* 0x001fca00078e0208 */
[----:B------:R0:W5:Y:S01]  /*0d30*/  LDG.E.CONSTANT R5, desc[UR36][R8.64] ;  /* 0x0000002408057981 */ /* 0x000162000c1e9900 */
[----:B------:R0:W1:Y:S01]  /*0d40*/  LDC.64 R6, c[0x2][R28] ;  /* 0x008000001c067b82 */ /* 0x0000620000000a00 */
[----:B------:R-:W-:Y:S01]  /*0d50*/  LOP3.LUT R23, R4, R23, RZ, 0xc0, !PT ;  /* 0x0000001704177212 */ /* 0x000fe200078ec0ff */
[----:B------:R-:W-:Y:S01]  /*0d60*/  IMAD.MOV.U32 R4, RZ, RZ, R24 ;  /* 0x000000ffff047224 */ /* 0x000fe200078e0018 */
[----:B------:R-:W-:Y:S01]  /*0d70*/  MOV R20, 0xdb0 ;  /* 0x00000db000147802 */ /* 0x000fe20000000f00 */
[----:B------:R-:W-:Y:S01]  /*0d80*/  IMAD.MOV.U32 R21, RZ, RZ, 0x0 ;  /* 0x00000000ff157424 */ /* 0x000fe200078e00ff */
[----:B------:R-:W-:-:S07]  /*0d90*/  PRMT R2, R23, 0x9910, RZ ;  /* 0x0000991017027816 */ /* 0x000fce00000000ff */
[----:B01---5:R-:W-:Y:S05]  /*0da0*/  CALL.REL.NOINC R6 `(_cupy_boolrelextrema_2D_int32) ;  /* 0xfffffff006947344 */ /* 0x023fea0003c3ffff */
[----:B------:R-:W0:Y:S01]  /*0db0*/  LDC.64 R10, c[0x0][0x380] ;  /* 0x0000e000ff0a7b82 */ /* 0x000e220000000a00 */
[----:B------:R-:W-:-:S07]  /*0dc0*/  VIADD R16, R16, 0x1 ;  /* 0x0000000110107836 */ /* 0x000fce0000000000 */
[----:B------:R-:W1:Y:S01]  /*0dd0*/  LDC.64 R8, c[0x0][0x398] ;  /* 0x0000e600ff087b82 */ /* 0x000e620000000a00 */
[----:B0-----:R-:W-:-:S04]  /*0de0*/  ISETP.GE.AND P0, PT, R16, R11, PT ;  /* 0x0000000b1000720c */ /* 0x001fc80003f06270 */
[----:B------:R-:W-:-:S05]  /*0df0*/  SEL R3, R11, RZ, P0 ;  /* 0x000000ff0b037207 */ /* 0x000fca0000000000 */
[----:B------:R-:W-:-:S04]  /*0e00*/  IMAD.IADD R3, R16, 0x1, -R3 ;  /* 0x0000000110037824 */ /* 0x000fc800078e0a03 */
[----:B------:R-:W-:-:S04]  /*0e10*/  IMAD R3, R3, R10, R27 ;  /* 0x0000000a03037224 */ /* 0x000fc800078e021b */
[----:B-1----:R-:W-:-:S05]  /*0e20*/  IMAD.WIDE R8, R3, 0x4, R8 ;  /* 0x0000000403087825 */ /* 0x002fca00078e0208 */
[----:B------:R0:W5:Y:S01]  /*0e30*/  LDG.E.CONSTANT R5, desc[UR36][R8.64] ;  /* 0x0000002408057981 */ /* 0x000162000c1e9900 */
        /* <DEDUP_REMOVED lines=28> */
[----:B------:R-:W-:Y:S01]  /*1000*/  VIADD R17, R17, 0x2 ;  /* 0x0000000211117836 */ /* 0x000fe20000000000 */
[----:B------:R-:W-:-:S04]  /*1010*/  LOP3.LUT R0, R4, 0x1, RZ, 0xc0, !PT ;  /* 0x0000000104007812 */ /* 0x000fc800078ec0ff */
[----:B------:R-:W-:-:S04]  /*1020*/  ISETP.EQ.U32.AND P0, PT, R0, 0x1, P6 ;  /* 0x000000010000780c */ /* 0x000fc80003702070 */
[----:B------:R-:W-:-:S09]  /*1030*/  SEL R23, RZ, 0x1, !P0 ;  /* 0x00000001ff177807 */ /* 0x000fd20004000000 */
.L_x_71:
        /* <DEDUP_REMOVED lines=22> */
[----:B-1----:R-:W-:Y:S05]  /*11a0*/  CALL.REL.NOINC R2 `(_cupy_boolrelextrema_2D_int32) ;  /* 0xffffffec02947344 */ /* 0x002fea0003c3ffff */
[----:B------:R-:W0:Y:S02]  /*11b0*/  LDC.64 R6, c[0x0][0x398] ;  /* 0x0000e600ff067b82 */ /* 0x000e240000000a00 */
[----:B0-----:R-:W-:-:S05]  /*11c0*/  IMAD.WIDE R6, R27, 0x4, R6 ;  /* 0x000000041b067825 */ /* 0x001fca00078e0206 */
[----:B------:R0:W5:Y:S01]  /*11d0*/  LDG.E.CONSTANT R5, desc[UR36][R6.64] ;  /* 0x0000002406057981 */ /* 0x000162000c1e9900 */
[----:B------:R-:W1:Y:S01]  /*11e0*/  LDC.64 R28, c[0x2][R28] ;  /* 0x008000001c1c7b82 */ /* 0x000e620000000a00 */
[----:B------:R-:W-:Y:S01]  /*11f0*/  LOP3.LUT R23, R4, R23, RZ, 0xc0, !PT ;  /* 0x0000001704177212 */ /* 0x000fe200078ec0ff */
[----:B------:R-:W-:Y:S01]  /*1200*/  IMAD.MOV.U32 R4, RZ, RZ, R24 ;  /* 0x000000ffff047224 */ /* 0x000fe200078e0018 */
[----:B------:R-:W-:Y:S01]  /*1210*/  MOV R20, 0x1250 ;  /* 0x0000125000147802 */ /* 0x000fe20000000f00 */
[----:B------:R-:W-:Y:S01]  /*1220*/  IMAD.MOV.U32 R21, RZ, RZ, 0x0 ;  /* 0x00000000ff157424 */ /* 0x000fe200078e00ff */
[----:B------:R-:W-:-:S07]  /*1230*/  PRMT R2, R23, 0x9910, RZ ;  /* 0x0000991017027816 */ /* 0x000fce00000000ff */
[----:B01---5:R-:W-:Y:S05]  /*1240*/  CALL.REL.NOINC R28 `(_cupy_boolrelextrema_2D_int32) ;  /* 0xffffffec1c6c7344 */ /* 0x023fea0003c3ffff */
[----:B------:R-:W-:-:S04]  /*1250*/  LOP3.LUT R4, R4, 0x1, RZ, 0xc0, !PT ;  /* 0x0000000104047812 */ /* 0x000fc800078ec0ff */
[----:B------:R-:W-:-:S04]  /*1260*/  ISETP.NE.U32.AND P0, PT, R4, 0x1, PT ;  /* 0x000000010400780c */ /* 0x000fc80003f05070 */
[----:B------:R-:W-:-:S04]  /*1270*/  ISETP.NE.AND P0, PT, R2, RZ, !P0 ;  /* 0x000000ff0200720c */ /* 0x000fc80004705270 */
[----:B------:R-:W-:Y:S01]  /*1280*/  SEL R23, RZ, 0x1, !P0 ;  /* 0x00000001ff177807 */ /* 0x000fe20004000000 */
[----:B------:R-:W-:Y:S08]  /*1290*/  BRA `(.L_x_66) ;  /* 0x0000002c00b87947 */ /* 0x000ff00003800000 */
.L_x_68:
[----:B------:R-:W-:Y:S01]  /*12a0*/  UISETP.GE.U32.AND UP0, UPT, UR38, 0x4, UPT ;  /* 0x000000042600788c */ /* 0x000fe2000bf06070 */
[----:B------:R-:W-:Y:S01]  /*12b0*/  IMAD.MOV.U32 R23, RZ, RZ, 0x1 ;  /* 0x00000001ff177424 */ /* 0x000fe200078e00ff */
[----:B------:R-:W-:Y:S01]  /*12c0*/  ULOP3.LUT UR42, UR38, 0x3, URZ, 0xc0, !UPT ;  /* 0x00000003262a7892 */ /* 0x000fe2000f8ec0ff */
[----:B------:R-:W-:Y:S01]  /*12d0*/  IMAD.MOV.U32 R17, RZ, RZ, 0x1 ;  /* 0x00000001ff117424 */ /* 0x000fe200078e00ff */
[----:B------:R-:W-:-:S05]  /*12e0*/  UIADD3 UR39, UPT, UPT, UR41, -0x1, URZ ;  /* 0xffffffff29277890 */ /* 0x000fca000fffe0ff */
[----:B------:R-:W-:Y:S07]  /*12f0*/  BRA.U !UP0, `(.L_x_72) ;  /* 0x00000009081c7547 */ /* 0x000fee000b800000 */
        /* <DEDUP_REMOVED lines=9> */
.L_x_74:
[----:B------:R-:W1:Y:S01]  /*1390*/  LDC.64 R8, c[0x0][0x398] ;  /* 0x0000e600ff087b82 */ /* 0x000e620000000a00 */
[----:B------:R-:W-:-:S05]  /*13a0*/  VIADD R0, R17, 0x1 ;  /* 0x0000000111007836 */ /* 0x000fca0000000000 */
[----:B0-----:R-:W-:-:S04]  /*13b0*/  ISETP.GE.AND P0, PT, R0, UR45, PT ;  /* 0x0000002d00007c0c */ /* 0x001fc8000bf06270 */
[----:B------:R-:W-:-:S05]  /*13c0*/  SEL R0, R0, UR39, !P0 ;  /* 0x0000002700007c07 */ /* 0x000fca000c000000 */
[----:B------:R-:W-:-:S04]  /*13d0*/  IMAD R3, R0, UR44, R27 ;  /* 0x0000002c00037c24 */ /* 0x000fc8000f8e021b */
[----:B-1----:R-:W-:-:S05]  /*13e0*/  IMAD.WIDE R8, R3, 0x4, R8 ;  /* 0x0000000403087825 */ /* 0x002fca00078e0208 */
[----:B-----5:R0:W5:Y:S01]  /*13f0*/  LDG.E.CONSTANT R5, desc[UR36][R8.64] ;  /* 0x0000002408057981 */ /* 0x020162000c1e9900 */
[----:B------:R0:W1:Y:S01]  /*1400*/  LDC.64 R6, c[0x2][R28] ;  /* 0x008000001c067b82 */ /* 0x0000620000000a00 */
[C---:B------:R-:W-:Y:S01]  /*1410*/  VIADDMNMX R2, R22.reuse, 0x3, RZ, !PT ;  /* 0x0000000316027846 */ /* 0x040fe200078001ff */
[----:B------:R-:W-:Y:S01]  /*1420*/  VIADD R16, R22, 0x2 ;  /* 0x0000000216107836 */ /* 0x000fe20000000000 */
[----:B------:R-:W-:Y:S01]  /*1430*/  MOV R20, 0x1480 ;  /* 0x0000148000147802 */ /* 0x000fe20000000f00 */
[----:B------:R-:W-:Y:S02]  /*1440*/  IMAD.MOV.U32 R4, RZ, RZ, R24 ;  /* 0x000000ffff047224 */ /* 0x000fe400078e0018 */
[----:B------:R-:W-:Y:S02]  /*1450*/  IMAD R2, R2, UR44, R27 ;  /* 0x0000002c02027c24 */ /* 0x000fe4000f8e021b */
[----:B------:R-:W-:-:S07]  /*1460*/  IMAD.MOV.U32 R21, RZ, RZ, 0x0 ;  /* 0x00000000ff157424 */ /* 0x000fce00078e00ff */
[----:B01---5:R-:W-:Y:S05]  /*1470*/  CALL.REL.NOINC R6 `(_cupy_boolrelextrema_2D_int32) ;  /* 0xffffffe806e07344 */ /* 0x023fea0003c3ffff */
        /* <DEDUP_REMOVED lines=10> */
[----:B------:R-:W0:Y:S01]  /*1520*/  LDC.64 R8, c[0x0][0x398] ;  /* 0x0000e600ff087b82 */ /* 0x000e220000000a00 */
[----:B------:R-:W-:Y:S01]  /*1530*/  VIADD R0, R17, 0x2 ;  /* 0x0000000211007836 */ /* 0x000fe20000000000 */
[----:B------:R-:W-:-:S04]  /*1540*/  ISETP.NE.AND P6, PT, R2, RZ, PT ;  /* 0x000000ff0200720c */ /* 0x000fc80003fc5270 */
[----:B------:R-:W-:-:S04]  /*1550*/  ISETP.GE.AND P0, PT, R0, UR45, PT ;  /* 0x0000002d00007c0c */ /* 0x000fc8000bf06270 */
[----:B------:R-:W-:-:S05]  /*1560*/  SEL R0, R0, UR39, !P0 ;  /* 0x0000002700007c07 */ /* 0x000fca000c000000 */
[----:B------:R-:W-:-:S04]  /*1570*/  IMAD R3, R0, UR44, R27 ;  /* 0x0000002c00037c24 */ /* 0x000fc8000f8e021b */
[----:B0-----:R-:W-:-:S05]  /*1580*/  IMAD.WIDE R8, R3, 0x4, R8 ;  /* 0x0000000403087825 */ /* 0x001fca00078e0208 */
[----:B------:R0:W5:Y:S01]  /*1590*/  LDG.E.CONSTANT R5, desc[UR36][R8.64] ;  /* 0x0000002408057981 */ /* 0x000162000c1e9900 */
[----:B------:R0:W1:Y:S01]  /*15a0*/  LDC.64 R6, c[0x2][R28] ;  /* 0x008000001c067b82 */ /* 0x0000620000000a00 */
[----:B------:R-:W-:Y:S01]  /*15b0*/  LOP3.LUT R0, R4, 0x1, RZ, 0xc0, !PT ;  /* 0x0000000104007812 */ /* 0x000fe200078ec0ff */
[----:B------:R-:W-:Y:S01]  /*15c0*/  IMAD.MOV.U32 R4, RZ, RZ, R24 ;  /* 0x000000ffff047224 */ /* 0x000fe200078e0018 */
[----:B------:R-:W-:Y:S01]  /*15d0*/  VIMNMX R2, PT, PT, RZ, R16, !PT ;  /* 0x00000010ff027248 */ /* 0x000fe20007fe0100 */
[----:B------:R-:W-:Y:S01]  /*15e0*/  IMAD.MOV.U32 R21, RZ, RZ, 0x0 ;  /* 0x00000000ff157424 */ /* 0x000fe200078e00ff */
[----:B------:R-:W-:Y:S02]  /*15f0*/  ISETP.EQ.U32.AND P0, PT, R0, 0x1, P6 ;  /* 0x000000010000780c */ /* 0x000fe40003702070 */
[----:B------:R-:W-:Y:S01]  /*1600*/  MOV R20, 0x1640 ;  /* 0x0000164000147802 */ /* 0x000fe20000000f00 */
[----:B------:R-:W-:Y:S01]  /*1610*/  IMAD R2, R2, UR44, R27 ;  /* 0x0000002c02027c24 */ /* 0x000fe2000f8e021b */
[----:B0-----:R-:W-:-:S09]  /*1620*/  P2R R16, PR, RZ, 0x1 ;  /* 0x00000001ff107803 */ /* 0x001fd20000000000 */
        /* <DEDUP_REMOVED lines=24> */
[----:B------:R-:W-:Y:S01]  /*17b0*/  VIADDMNMX R2, R22, 0x1, RZ, !PT ;  /* 0x0000000116027846 */ /* 0x000fe200078001ff */
        /* <DEDUP_REMOVED lines=58> */
.L_x_73:
[----:B------:R-:W-:-:S07]  /*1b60*/  VIADD R17, R18, 0xffffffff ;  /* 0xffffffff12117836 */ /* 0x000fce0000000000 */
.L_x_72:
        /* <DEDUP_REMOVED lines=11> */
[----:B------:R0:W5:Y:S02]  /*1c20*/  LDG.E.CONSTANT R5, desc[UR36][R8.64] ;  /* 0x0000002408057981 */ /* 0x000164000c1e9900 */
[----:B-----5:R0:W1:Y:S01]  /*1c30*/  LDC.64 R6, c[0x2][R28] ;  /* 0x008000001c067b82 */ /* 0x0200620000000a00 */
[----:B------:R-:W-:Y:S01]  /*1c40*/  VIADDMNMX R2, R26, -R17, RZ, !PT ;  /* 0x800000111a027246 */ /* 0x000fe200078001ff */
[----:B------:R-:W-:Y:S01]  /*1c50*/  IMAD.MOV.U32 R4, RZ, RZ, R24 ;  /* 0x000000ffff047224 */ /* 0x000fe200078e0018 */
[----:B------:R-:W-:Y:S01]  /*1c60*/  MOV R20, 0x1ca0 ;  /* 0x00001ca000147802 */ /* 0x000fe20000000f00 */
[----:B------:R-:W-:Y:S02]  /*1c70*/  IMAD.MOV.U32 R21, RZ, RZ, 0x0 ;  /* 0x00000000ff157424 */ /* 0x000fe400078e00ff */
[----:B------:R-:W-:-:S07]  /*1c80*/  IMAD R2, R2, UR4, R27 ;  /* 0x0000000402027c24 */ /* 0x000fce000f8e021b */
[----:B01----:R-:W-:Y:S05]  /*1c90*/  CALL.REL.NOINC R6 `(_cupy_boolrelextrema_2D_int32) ;  /* 0xffffffe006d87344 */ /* 0x003fea0003c3ffff */
        /* <DEDUP_REMOVED lines=10> */
[----:B------:R-:W0:Y:S01]  /*1d40*/  LDCU.64 UR4, c[0x0][0x380] ;  /* 0x00007000ff0477ac */ /* 0x000e220008000a00 */
[----:B------:R-:W1:Y:S01]  /*1d50*/  LDC.64 R8, c[0x0][0x398] ;  /* 0x0000e600ff087b82 */ /* 0x000e620000000a00 */
[----:B------:R-:W-:-:S05]  /*1d60*/  VIADD R16, R16, 0x1 ;  /* 0x0000000110107836 */ /* 0x000fca0000000000 */
[----:B0-----:R-:W-:-:S04]  /*1d70*/  ISETP.GE.AND P0, PT, R16, UR5, PT ;  /* 0x0000000510007c0c */ /* 0x001fc8000bf06270 */
[----:B------:R-:W-:-:S05]  /*1d80*/  SEL R16, R16, UR39, !P0 ;  /* 0x0000002710107c07 */ /* 0x000fca000c000000 */
[----:B------:R-:W-:-:S04]  /*1d90*/  IMAD R3, R16, UR4, R27 ;  /* 0x0000000410037c24 */ /* 0x000fc8000f8e021b */
[----:B-1----:R-:W-:-:S05]  /*1da0*/  IMAD.WIDE R8, R3, 0x4, R8 ;  /* 0x0000000403087825 */ /* 0x002fca00078e0208 */
[----:B------:R0:W5:Y:S01]  /*1db0*/  LDG.E.CONSTANT R5, desc[UR36][R8.64] ;  /* 0x0000002408057981 */ /* 0x000162000c1e9900 */
[----:B------:R0:W1:Y:S01]  /*1dc0*/  LDC.64 R6, c[0x2][R28] ;  /* 0x008000001c067b82 */ /* 0x0000620000000a00 */
[----:B------:R-:W-:Y:S01]  /*1dd0*/  LOP3.LUT R0, R4, 0x1, RZ, 0xc0, !PT ;  /* 0x0000000104007812 */ /* 0x000fe200078ec0ff */
[----:B------:R-:W-:Y:S01]  /*1de0*/  IMAD.MOV.U32 R4, RZ, RZ, R24 ;  /* 0x000000ffff047224 */ /* 0x000fe200078e0018 */
[----:B------:R-:W-:Y:S01]  /*1df0*/  LOP3.LUT R3, RZ, R17, RZ, 0x33, !PT ;  /* 0x00000011ff037212 */ /* 0x000fe200078e33ff */
[----:B------:R-:W-:Y:S01]  /*1e00*/  IMAD.MOV.U32 R21, RZ, RZ, 0x0 ;  /* 0x00000000ff157424 */ /* 0x000fe200078e00ff */
[----:B------:R-:W-:Y:S02]  /*1e10*/  ISETP.NE.U32.AND P0, PT, R0, 0x1, PT ;  /* 0x000000010000780c */ /* 0x000fe40003f05070 */
[----:B------:R-:W-:Y:S02]  /*1e20*/  MOV R20, 0x1e80 ;  /* 0x00001e8000147802 */ /* 0x000fe40000000f00 */
[----:B------:R-:W-:-:S02]  /*1e30*/  ISETP.NE.AND P0, PT, R2, RZ, !P0 ;  /* 0x000000ff0200720c */ /* 0x000fc40004705270 */
[----:B------:R-:W-:Y:S02]  /*1e40*/  VIADDMNMX R2, R26, R3, RZ, !PT ;  /* 0x000000031a027246 */ /* 0x000fe400078001ff */
[----:B------:R-:W-:-:S03]  /*1e50*/  P2R R16, PR, RZ, 0x1 ;  /* 0x00000001ff107803 */ /* 0x000fc60000000000 */
[----:B0-----:R-:W-:-:S07]  /*1e60*/  IMAD R2, R2, UR4, R27 ;  /* 0x0000000402027c24 */ /* 0x001fce000f8e021b */
        /* <DEDUP_REMOVED lines=18> */
.L_x_75:
        /* <DEDUP_REMOVED lines=34> */
.L_x_67:
        /* <DEDUP_REMOVED lines=13> */
.L_x_78:
        /* <DEDUP_REMOVED lines=75> */
[----:B------:R0:W1:Y:S01]  /*2730*/  LDC.64 R6, c[0x2][R28] ;  /* 0x008000001c067b82 */ /* 0x0000620000000a00 */
[----:B------:R-:W-:Y:S01]  /*2740*/  VIADD R16, R16, 0xfffffffe ;  /* 0xfffffffe10107836 */ /* 0x000fe20000000000 */
[----:B------:R-:W-:Y:S01]  /*2750*/  LOP3.LUT R2, R4, 0x1, RZ, 0xc0, !PT ;  /* 0x0000000104027812 */ /* 0x000fe200078ec0ff */
[----:B------:R-:W-:Y:S01]  /*2760*/  IMAD.MOV.U32 R4, RZ, RZ, R24 ;  /* 0x000000ffff047224 */ /* 0x000fe200078e0018 */
[----:B------:R-:W-:Y:S01]  /*2770*/  MOV R20, 0x2800 ;  /* 0x0000280000147802 */ /* 0x000fe20000000f00 */
[----:B------:R-:W-:Y:S01]  /*2780*/  IMAD.MOV.U32 R21, RZ, RZ, 0x0 ;  /* 0x00000000ff157424 */ /* 0x000fe200078e00ff */
[----:B------:R-:W-:Y:S02]  /*2790*/  SHF.R.S32.HI R0, RZ, 0x1f, R16 ;  /* 0x0000001fff007819 */ /* 0x000fe40000011410 */
[----:B------:R-:W-:Y:S02]  /*27a0*/  ISETP.EQ.U32.AND P0, PT, R2, 0x1, P6 ;  /* 0x000000010200780c */ /* 0x000fe40003702070 */
        /* <DEDUP_REMOVED lines=61> */
.L_x_77:
        /* <DEDUP_REMOVED lines=33> */
[----:B------:R-:W0:Y:S01]  /*2d90*/  LDC R10, c[0x0][0x380] ;  /* 0x0000e000ff0a7b82 */ /* 0x000e220000000800 */
        /* <DEDUP_REMOVED lines=40> */
.L_x_79:
        /* <DEDUP_REMOVED lines=38> */
.L_x_76:
        /* <DEDUP_REMOVED lines=15> */
.L_x_82:
        /* <DEDUP_REMOVED lines=125> */
.L_x_81:
[----:B------:R-:W-:-:S07]  /*3b40*/  VIADD R18, R18, 0xffffffff ;  /* 0xffffffff12127836 */ /* 0x000fce0000000000 */
.L_x_80:
        /* <DEDUP_REMOVED lines=29> */
[----:B------:R-:W0:Y:S01]  /*3d20*/  LDCU UR4, c[0x0][0x380] ;  /* 0x00007000ff0477ac */ /* 0x000e220008000800 */
        /* <DEDUP_REMOVED lines=10> */
[----:B------:R-:W-:Y:S01]  /*3dd0*/  MOV R20, 0x3e60 ;  /* 0x00003e6000147802 */ /* 0x000fe20000000f00 */
[----:B------:R-:W-:Y:S01]  /*3de0*/  IMAD.MOV.U32 R21, RZ, RZ, 0x0 ;  /* 0x00000000ff157424 */ /* 0x000fe200078e00ff */
[----:B------:R-:W-:Y:S02]  /*3df0*/  ISETP.NE.U32.AND P0, PT, R0, 0x1, PT ;  /* 0x000000010000780c */ /* 0x000fe40003f05070 */
[----:B------:R-:W-:Y:S02]  /*3e00*/  LOP3.LUT R0, RZ, R18, RZ, 0x33, !PT ;  /* 0x00000012ff007212 */ /* 0x000fe400078e33ff */
        /* <DEDUP_REMOVED lines=22> */
.L_x_83:
        /* <DEDUP_REMOVED lines=32> */
[----:B------:R-:W-:-:S09]  /*4170*/  SEL R23, RZ, 0x1, !P0 ;  /* 0x00000001ff177807 */ /* 0x000fd20004000000 */
.L_x_66:
[----:B------:R-:W0:Y:S02]  /*4180*/  LDCU.64 UR4, c[0x0][0x3a0] ;  /* 0x00007400ff0477ac */ /* 0x000e240008000a00 */
[----:B0-----:R-:W-:-:S04]  /*4190*/  IADD3 R2, P0, PT, R25, UR4, RZ ;  /* 0x0000000419027c10 */ /* 0x001fc8000ff1e0ff */
[----:B------:R-:W-:-:S05]  /*41a0*/  LEA.HI.X.SX32 R3, R25, UR5, 0x1, P0 ;  /* 0x0000000519037c11 */ /* 0x000fca00080f0eff */
[----:B------:R-:W-:Y:S01]  /*41b0*/  STG.E.U8 desc[UR36][R2.64], R23 ;  /* 0x0000001702007986 */ /* 0x000fe2000c101124 */
[----:B------:R-:W-:Y:S05]  /*41c0*/  EXIT ;  /* 0x000000000000794d */ /* 0x000fea0003800000 */
        .type           $_cupy_boolrelextrema_2D_int32$_Z10less_equalIdEbT_S0_,@function
        .size           $_cupy_boolrelextrema_2D_int32$_Z10less_equalIdEbT_S0_,($_cupy_boolrelextrema_2D_int32$_Z10less_equalIfEbT_S0_ - $_cupy_boolrelextrema_2D_int32$_Z10less_equalIdEbT_S0_)
$_cupy_boolrelextrema_2D_int32$_Z10less_equalIdEbT_S0_:
        /* <DEDUP_REMOVED lines=8> */
[----:B--2---:R-:W-:Y:S06]  /*4250*/  RET.REL.NODEC R20 `(_cupy_boolrelextrema_2D_int32) ;  /* 0xffffffbc14687950 */ /* 0x004fec0003c3ffff */
        .type           $_cupy_boolrelextrema_2D_int32$_Z10less_equalIfEbT_S0_,@function
        .size           $_cupy_boolrelextrema_2D_int32$_Z10less_equalIfEbT_S0_,($_cupy_boolrelextrema_2D_int32$_Z10less_equalIiEbT_S0_ - $_cupy_boolrelextrema_2D_int32$_Z10less_equalIfEbT_S0_)
$_cupy_boolrelextrema_2D_int32$_Z10less_equalIfEbT_S0_:
[----:B------:R-:W-:-:S04]  /*4260*/  FSETP.GTU.AND P0, PT, R4, R5, PT ;  /* 0x000000050400720b */ /* 0x000fc80003f0c000 */
[----:B------:R-:W-:Y:S01]  /*4270*/  SEL R4, RZ, 0x1, P0 ;  /* 0x00000001ff047807 */ /* 0x000fe20000000000 */
[----:B------:R-:W-:Y:S08]  /*4280*/  RET.REL.NODEC R20 `(_cupy_boolrelextrema_2D_int32) ;  /* 0xffffffbc145c7950 */ /* 0x000ff00003c3ffff */
        .type           $_cupy_boolrelextrema_2D_int32$_Z10less_equalIiEbT_S0_,@function
        .size           $_cupy_boolrelextrema_2D_int32$_Z10less_equalIiEbT_S0_,($_cupy_boolrelextrema_2D_int32$_Z10less_equalIlEbT_S0_ - $_cupy_boolrelextrema_2D_int32$_Z10less_equalIiEbT_S0_)
$_cupy_boolrelextrema_2D_int32$_Z10less_equalIiEbT_S0_:
[----:B------:R-:W-:-:S04]  /*4290*/  ISETP.GT.AND P0, PT, R4, R5, PT ;  /* 0x000000050400720c */ /* 0x000fc80003f04270 */
[----:B------:R-:W-:Y:S01]  /*42a0*/  SEL R4, RZ, 0x1, P0 ;  /* 0x00000001ff047807 */ /* 0x000fe20000000000 */
[----:B------:R-:W-:Y:S08]  /*42b0*/  RET.REL.NODEC R20 `(_cupy_boolrelextrema_2D_int32) ;  /* 0xffffffbc14507950 */ /* 0x000ff00003c3ffff */
        .type           $_cupy_boolrelextrema_2D_int32$_Z10less_equalIlEbT_S0_,@function
        .size           $_cupy_boolrelextrema_2D_int32$_Z10less_equalIlEbT_S0_,($_cupy_boolrelextrema_2D_int32$_Z13greater_equalIdEbT_S0_ - $_cupy_boolrelextrema_2D_int32$_Z10less_equalIlEbT_S0_)
$_cupy_boolrelextrema_2D_int32$_Z10less_equalIlEbT_S0_:
[----:B------:R-:W-:-:S04]  /*42c0*/  ISETP.GT.U32.AND P0, PT, R4, R6, PT ;  /* 0x000000060400720c */ /* 0x000fc80003f04070 */
[----:B------:R-:W-:-:S04]  /*42d0*/  ISETP.GT.AND.EX P0, PT, R5, R7, PT, P0 ;  /* 0x000000070500720c */ /* 0x000fc80003f04300 */
[----:B------:R-:W-:Y:S01]  /*42e0*/  SEL R4, RZ, 0x1, P0 ;  /* 0x00000001ff047807 */ /* 0x000fe20000000000 */
[----:B------:R-:W-:Y:S08]  /*42f0*/  RET.REL.NODEC R20 `(_cupy_boolrelextrema_2D_int32) ;  /* 0xffffffbc14407950 */ /* 0x000ff00003c3ffff */
        .type           $_cupy_boolrelextrema_2D_int32$_Z13greater_equalIdEbT_S0_,@function
        .size           $_cupy_boolrelextrema_2D_int32$_Z13greater_equalIdEbT_S0_,($_cupy_boolrelextrema_2D_int32$_Z13greater_equalIfEbT_S0_ - $_cupy_boolrelextrema_2D_int32$_Z13greater_equalIdEbT_S0_)
$_cupy_boolrelextrema_2D_int32$_Z13greater_equalIdEbT_S0_:
        /* <DEDUP_REMOVED lines=8> */
[----:B--2---:R-:W-:Y:S06]  /*4380*/  RET.REL.NODEC R20 `(_cupy_boolrelextrema_2D_int32) ;  /* 0xffffffbc141c7950 */ /* 0x004fec0003c3ffff */
        .type           $_cupy_boolrelextrema_2D_int32$_Z13greater_equalIfEbT_S0_,@function
        .size           $_cupy_boolrelextrema_2D_int32$_Z13greater_equalIfEbT_S0_,($_cupy_boolrelextrema_2D_int32$_Z13greater_equalIiEbT_S0_ - $_cupy_boolrelextrema_2D_int32$_Z13greater_equalIfEbT_S0_)
$_cupy_boolrelextrema_2D_int32$_Z13greater_equalIfEbT_S0_:
[----:B------:R-:W-:-:S04]  /*4390*/  FSETP.GE.AND P0, PT, R4, R5, PT ;  /* 0x000000050400720b */ /* 0x000fc80003f06000 */
[----:B------:R-:W-:Y:S01]  /*43a0*/  SEL R4, RZ, 0x1, !P0 ;  /* 0x00000001ff047807 */ /* 0x000fe20004000000 */
[----:B------:R-:W-:Y:S08]  /*43b0*/  RET.REL.NODEC R20 `(_cupy_boolrelextrema_2D_int32) ;  /* 0xffffffbc14107950 */ /* 0x000ff00003c3ffff */
        .type           $_cupy_boolrelextrema_2D_int32$_Z13greater_equalIiEbT_S0_,@function
        .size           $_cupy_boolrelextrema_2D_int32$_Z13greater_equalIiEbT_S0_,($_cupy_boolrelextrema_2D_int32$_Z13greater_equalIlEbT_S0_ - $_cupy_boolrelextrema_2D_int32$_Z13greater_equalIiEbT_S0_)
$_cupy_boolrelextrema_2D_int32$_Z13greater_equalIiEbT_S0_:
[----:B------:R-:W-:-:S04]  /*43c0*/  ISETP.GE.AND P0, PT, R4, R5, PT ;  /* 0x000000050400720c */ /* 0x000fc80003f06270 */
[----:B------:R-:W-:Y:S01]  /*43d0*/  SEL R4, RZ, 0x1, !P0 ;  /* 0x00000001ff047807 */ /* 0x000fe20004000000 */
[----:B------:R-:W-:Y:S08]  /*43e0*/  RET.REL.NODEC R20 `(_cupy_boolrelextrema_2D_int32) ;  /* 0xffffffbc14047950 */ /* 0x000ff00003c3ffff */
        .type           $_cupy_boolrelextrema_2D_int32$_Z13greater_equalIlEbT_S0_,@function
        .size           $_cupy_boolrelextrema_2D_int32$_Z13greater_equalIlEbT_S0_,($_cupy_boolrelextrema_2D_int32$_Z4lessIdEbT_S0_ - $_cupy_boolrelextrema_2D_int32$_Z13greater_equalIlEbT_S0_)
$_cupy_boolrelextrema_2D_int32$_Z13greater_equalIlEbT_S0_:
[----:B------:R-:W-:-:S04]  /*43f0*/  ISETP.GE.U32.AND P0, PT, R4, R6, PT ;  /* 0x000000060400720c */ /* 0x000fc80003f06070 */
[----:B------:R-:W-:-:S04]  /*4400*/  ISETP.GE.AND.EX P0, PT, R5, R7, PT, P0 ;  /* 0x000000070500720c */ /* 0x000fc80003f06300 */
[----:B------:R-:W-:Y:S01]  /*4410*/  SEL R4, RZ, 0x1, !P0 ;  /* 0x00000001ff047807 */ /* 0x000fe20004000000 */
[----:B------:R-:W-:Y:S08]  /*4420*/  RET.REL.NODEC R20 `(_cupy_boolrelextrema_2D_int32) ;  /* 0xffffffb814f47950 */ /* 0x000ff00003c3ffff */
        .type           $_cupy_boolrelextrema_2D_int32$_Z4lessIdEbT_S0_,@function
        .size           $_cupy_boolrelextrema_2D_int32$_Z4lessIdEbT_S0_,($_cupy_boolrelextrema_2D_int32$_Z4lessIfEbT_S0_ - $_cupy_boolrelextrema_2D_int32$_Z4lessIdEbT_S0_)
$_cupy_boolrelextrema_2D_int32$_Z4lessIdEbT_S0_:
        /* <DEDUP_REMOVED lines=8> */
[----:B--2---:R-:W-:Y:S06]  /*44b0*/  RET.REL.NODEC R20 `(_cupy_boolrelextrema_2D_int32) ;  /* 0xffffffb814d07950 */ /* 0x004fec0003c3ffff */
        .type           $_cupy_boolrelextrema_2D_int32$_Z4lessIfEbT_S0_,@function
        .size           $_cupy_boolrelextrema_2D_int32$_Z4lessIfEbT_S0_,($_cupy_boolrelextrema_2D_int32$_Z4lessIiEbT_S0_ - $_cupy_boolrelextrema_2D_int32$_Z4lessIfEbT_S0_)
$_cupy_boolrelextrema_2D_int32$_Z4lessIfEbT_S0_:
[----:B------:R-:W-:-:S04]  /*44c0*/  FSETP.GEU.AND P0, PT, R4, R5, PT ;  /* 0x000000050400720b */ /* 0x000fc80003f0e000 */
[----:B------:R-:W-:Y:S01]  /*44d0*/  SEL R4, RZ, 0x1, P0 ;  /* 0x00000001ff047807 */ /* 0x000fe20000000000 */
[----:B------:R-:W-:Y:S08]  /*44e0*/  RET.REL.NODEC R20 `(_cupy_boolrelextrema_2D_int32) ;  /* 0xffffffb814c47950 */ /* 0x000ff00003c3ffff */
        .type           $_cupy_boolrelextrema_2D_int32$_Z4lessIiEbT_S0_,@function
        .size           $_cupy_boolrelextrema_2D_int32$_Z4lessIiEbT_S0_,($_cupy_boolrelextrema_2D_int32$_Z4lessIlEbT_S0_ - $_cupy_boolrelextrema_2D_int32$_Z4lessIiEbT_S0_)
$_cupy_boolrelextrema_2D_int32$_Z4lessIiEbT_S0_:
[----:B------:R-:W-:-:S04]  /*44f0*/  ISETP.GE.AND P0, PT, R4, R5, PT ;  /* 0x000000050400720c */ /* 0x000fc80003f06270 */
[----:B------:R-:W-:Y:S01]  /*4500*/  SEL R4, RZ, 0x1, P0 ;  /* 0x00000001ff047807 */ /* 0x000fe20000000000 */
[----:B------:R-:W-:Y:S08]  /*4510*/  RET.REL.NODEC R20 `(_cupy_boolrelextrema_2D_int32) ;  /* 0xffffffb814b87950 */ /* 0x000ff00003c3ffff */
        .type           $_cupy_boolrelextrema_2D_int32$_Z4lessIlEbT_S0_,@function
        .size           $_cupy_boolrelextrema_2D_int32$_Z4lessIlEbT_S0_,($_cupy_boolrelextrema_2D_int32$_Z5equalIdEbT_S0_ - $_cupy_boolrelextrema_2D_int32$_Z4lessIlEbT_S0_)
$_cupy_boolrelextrema_2D_int32$_Z4lessIlEbT_S0_:
[----:B------:R-:W-:-:S04]  /*4520*/  ISETP.GE.U32.AND P0, PT, R4, R6, PT ;  /* 0x000000060400720c */ /* 0x000fc80003f06070 */
[----:B------:R-:W-:-:S04]  /*4530*/  ISETP.GE.AND.EX P0, PT, R5, R7, PT, P0 ;  /* 0x000000070500720c */ /* 0x000fc80003f06300 */
[----:B------:R-:W-:Y:S01]  /*4540*/  SEL R4, RZ, 0x1, P0 ;  /* 0x00000001ff047807 */ /* 0x000fe20000000000 */
[----:B------:R-:W-:Y:S08]  /*4550*/  RET.REL.NODEC R20 `(_cupy_boolrelextrema_2D_int32) ;  /* 0xffffffb814a87950 */ /* 0x000ff00003c3ffff */
        .type           $_cupy_boolrelextrema_2D_int32$_Z5equalIdEbT_S0_,@function
        .size           $_cupy_boolrelextrema_2D_int32$_Z5equalIdEbT_S0_,($_cupy_boolrelextrema_2D_int32$_Z5equalIfEbT_S0_ - $_cupy_boolrelextrema_2D_int32$_Z5equalIdEbT_S0_)
$_cupy_boolrelextrema_2D_int32$_Z5equalIdEbT_S0_:
        /* <DEDUP_REMOVED lines=8> */
[----:B--2---:R-:W-:Y:S06]  /*45e0*/  RET.REL.NODEC R20 `(_cupy_boolrelextrema_2D_int32) ;  /* 0xffffffb814847950 */ /* 0x004fec0003c3ffff */
        .type           $_cupy_boolrelextrema_2D_int32$_Z5equalIfEbT_S0_,@function
        .size           $_cupy_boolrelextrema_2D_int32$_Z5equalIfEbT_S0_,($_cupy_boolrelextrema_2D_int32$_Z5equalIiEbT_S0_ - $_cupy_boolrelextrema_2D_int32$_Z5equalIfEbT_S0_)
$_cupy_boolrelextrema_2D_int32$_Z5equalIfEbT_S0_:
[----:B------:R-:W-:-:S04]  /*45f0*/  FSETP.NEU.AND P0, PT, R4, R5, PT ;  /* 0x000000050400720b */ /* 0x000fc80003f0d000 */
[----:B------:R-:W-:Y:S01]  /*4600*/  SEL R4, RZ, 0x1, P0 ;  /* 0x00000001ff047807 */ /* 0x000fe20000000000 */
[----:B------:R-:W-:Y:S08]  /*4610*/  RET.REL.NODEC R20 `(_cupy_boolrelextrema_2D_int32) ;  /* 0xffffffb814787950 */ /* 0x000ff00003c3ffff */
        .type           $_cupy_boolrelextrema_2D_int32$_Z5equalIiEbT_S0_,@function
        .size           $_cupy_boolrelextrema_2D_int32$_Z5equalIiEbT_S0_,($_cupy_boolrelextrema_2D_int32$_Z5equalIlEbT_S0_ - $_cupy_boolrelextrema_2D_int32$_Z5equalIiEbT_S0_)
$_cupy_boolrelextrema_2D_int32$_Z5equalIiEbT_S0_:
[----:B------:R-:W-:-:S04]  /*4620*/  ISETP.NE.AND P0, PT, R4, R5, PT ;  /* 0x000000050400720c */ /* 0x000fc80003f05270 */
[----:B------:R-:W-:Y:S01]  /*4630*/  SEL R4, RZ, 0x1, P0 ;  /* 0x00000001ff047807 */ /* 0x000fe20000000000 */
[----:B------:R-:W-:Y:S08]  /*4640*/  RET.REL.NODEC R20 `(_cupy_boolrelextrema_2D_int32) ;  /* 0xffffffb8146c7950 */ /* 0x000ff00003c3ffff */
        .type           $_cupy_boolrelextrema_2D_int32$_Z5equalIlEbT_S0_,@function
        .size           $_cupy_boolrelextrema_2D_int32$_Z5equalIlEbT_S0_,($_cupy_boolrelextrema_2D_int32$_Z7greaterIdEbT_S0_ - $_cupy_boolrelextrema_2D_int32$_Z5equalIlEbT_S0_)
$_cupy_boolrelextrema_2D_int32$_Z5equalIlEbT_S0_:
[----:B------:R-:W-:-:S04]  /*4650*/  ISETP.NE.U32.AND P0, PT, R4, R6, PT ;  /* 0x000000060400720c */ /* 0x000fc80003f05070 */
[----:B------:R-:W-:-:S04]  /*4660*/  ISETP.NE.AND.EX P0, PT, R5, R7, PT, P0 ;  /* 0x000000070500720c */ /* 0x000fc80003f05300 */
[----:B------:R-:W-:Y:S01]  /*4670*/  SEL R4, RZ, 0x1, P0 ;  /* 0x00000001ff047807 */ /* 0x000fe20000000000 */
[----:B------:R-:W-:Y:S08]  /*4680*/  RET.REL.NODEC R20 `(_cupy_boolrelextrema_2D_int32) ;  /* 0xffffffb8145c7950 */ /* 0x000ff00003c3ffff */
        .type           $_cupy_boolrelextrema_2D_int32$_Z7greaterIdEbT_S0_,@function
        .size           $_cupy_boolrelextrema_2D_int32$_Z7greaterIdEbT_S0_,($_cupy_boolrelextrema_2D_int32$_Z7greaterIfEbT_S0_ - $_cupy_boolrelextrema_2D_int32$_Z7greaterIdEbT_S0_)
$_cupy_boolrelextrema_2D_int32$_Z7greaterIdEbT_S0_:
        /* <DEDUP_REMOVED lines=8> */
[----:B--2---:R-:W-:Y:S06]  /*4710*/  RET.REL.NODEC R20 `(_cupy_boolrelextrema_2D_int32) ;  /* 0xffffffb814387950 */ /* 0x004fec0003c3ffff */
        .type           $_cupy_boolrelextrema_2D_int32$_Z7greaterIfEbT_S0_,@function
        .size           $_cupy_boolrelextrema_2D_int32$_Z7greaterIfEbT_S0_,($_cupy_boolrelextrema_2D_int32$_Z7greaterIiEbT_S0_ - $_cupy_boolrelextrema_2D_int32$_Z7greaterIfEbT_S0_)
$_cupy_boolrelextrema_2D_int32$_Z7greaterIfEbT_S0_:
[----:B------:R-:W-:-:S04]  /*4720*/  FSETP.GT.AND P0, PT, R4, R5, PT ;  /* 0x000000050400720b */ /* 0x000fc80003f04000 */
[----:B------:R-:W-:Y:S01]  /*4730*/  SEL R4, RZ, 0x1, !P0 ;  /* 0x00000001ff047807 */ /* 0x000fe20004000000 */
[----:B------:R-:W-:Y:S08]  /*4740*/  RET.REL.NODEC R20 `(_cupy_boolrelextrema_2D_int32) ;  /* 0xffffffb8142c7950 */ /* 0x000ff00003c3ffff */
        .type           $_cupy_boolrelextrema_2D_int32$_Z7greaterIiEbT_S0_,@function
        .size           $_cupy_boolrelextrema_2D_int32$_Z7greaterIiEbT_S0_,($_cupy_boolrelextrema_2D_int32$_Z7greaterIlEbT_S0_ - $_cupy_boolrelextrema_2D_int32$_Z7greaterIiEbT_S0_)
$_cupy_boolrelextrema_2D_int32$_Z7greaterIiEbT_S0_:
[----:B------:R-:W-:-:S04]  /*4750*/  ISETP.GT.AND P0, PT, R4, R5, PT ;  /* 0x000000050400720c */ /* 0x000fc80003f04270 */
[----:B------:R-:W-:Y:S01]  /*4760*/  SEL R4, RZ, 0x1, !P0 ;  /* 0x00000001ff047807 */ /* 0x000fe20004000000 */
[----:B------:R-:W-:Y:S08]  /*4770*/  RET.REL.NODEC R20 `(_cupy_boolrelextrema_2D_int32) ;  /* 0xffffffb814207950 */ /* 0x000ff00003c3ffff */
        .type           $_cupy_boolrelextrema_2D_int32$_Z7greaterIlEbT_S0_,@function
        .size           $_cupy_boolrelextrema_2D_int32$_Z7greaterIlEbT_S0_,($_cupy_boolrelextrema_2D_int32$_Z9not_equalIdEbT_S0_ - $_cupy_boolrelextrema_2D_int32$_Z7greaterIlEbT_S0_)
$_cupy_boolrelextrema_2D_int32$_Z7greaterIlEbT_S0_:
[----:B------:R-:W-:-:S04]  /*4780*/  ISETP.GT.U32.AND P0, PT, R4, R6, PT ;  /* 0x000000060400720c */ /* 0x000fc80003f04070 */
[----:B------:R-:W-:-:S04]  /*4790*/  ISETP.GT.AND.EX P0, PT, R5, R7, PT, P0 ;  /* 0x000000070500720c */ /* 0x000fc80003f04300 */
[----:B------:R-:W-:Y:S01]  /*47a0*/  SEL R4, RZ, 0x1, !P0 ;  /* 0x00000001ff047807 */ /* 0x000fe20004000000 */
[----:B------:R-:W-:Y:S08]  /*47b0*/  RET.REL.NODEC R20 `(_cupy_boolrelextrema_2D_int32) ;  /* 0xffffffb814107950 */ /* 0x000ff00003c3ffff */
        .type           $_cupy_boolrelextrema_2D_int32$_Z9not_equalIdEbT_S0_,@function
        .size           $_cupy_boolrelextrema_2D_int32$_Z9not_equalIdEbT_S0_,($_cupy_boolrelextrema_2D_int32$_Z9not_equalIfEbT_S0_ - $_cupy_boolrelextrema_2D_int32$_Z9not_equalIdEbT_S0_)
$_cupy_boolrelextrema_2D_int32$_Z9not_equalIdEbT_S0_:
        /* <DEDUP_REMOVED lines=8> */
[----:B--2---:R-:W-:Y:S06]  /*4840*/  RET.REL.NODEC R20 `(_cupy_boolrelextrema_2D_int32) ;  /* 0xffffffb414ec7950 */ /* 0x004fec0003c3ffff */
        .type           $_cupy_boolrelextrema_2D_int32$_Z9not_equalIfEbT_S0_,@function
        .size           $_cupy_boolrelextrema_2D_int32$_Z9not_equalIfEbT_S0_,($_cupy_boolrelextrema_2D_int32$_Z9not_equalIiEbT_S0_ - $_cupy_boolrelextrema_2D_int32$_Z9not_equalIfEbT_S0_)
$_cupy_boolrelextrema_2D_int32$_Z9not_equalIfEbT_S0_:
[----:B------:R-:W-:-:S04]  /*4850*/  FSETP.NEU.AND P0, PT, R4, R5, PT ;  /* 0x000000050400720b */ /* 0x000fc80003f0d000 */
[----:B------:R-:W-:Y:S01]  /*4860*/  SEL R4, RZ, 0x1, !P0 ;  /* 0x00000001ff047807 */ /* 0x000fe20004000000 */
[----:B------:R-:W-:Y:S08]  /*4870*/  RET.REL.NODEC R20 `(_cupy_boolrelextrema_2D_int32) ;  /* 0xffffffb414e07950 */ /* 0x000ff00003c3ffff */
        .type           $_cupy_boolrelextrema_2D_int32$_Z9not_equalIiEbT_S0_,@function
        .size           $_cupy_boolrelextrema_2D_int32$_Z9not_equalIiEbT_S0_,($_cupy_boolrelextrema_2D_int32$_Z9not_equalIlEbT_S0_ - $_cupy_boolrelextrema_2D_int32$_Z9not_equalIiEbT_S0_)
$_cupy_boolrelextrema_2D_int32$_Z9not_equalIiEbT_S0_:
[----:B------:R-:W-:-:S04]  /*4880*/  ISETP.NE.AND P0, PT, R4, R5, PT ;  /* 0x000000050400720c */ /* 0x000fc80003f05270 */
[----:B------:R-:W-:Y:S01]  /*4890*/  SEL R4, RZ, 0x1, !P0 ;  /* 0x00000001ff047807 */ /* 0x000fe20004000000 */
[----:B------:R-:W-:Y:S08]  /*48a0*/  RET.REL.NODEC R20 `(_cupy_boolrelextrema_2D_int32) ;  /* 0xffffffb414d47950 */ /* 0x000ff00003c3ffff */
        .type           $_cupy_boolrelextrema_2D_int32$_Z9not_equalIlEbT_S0_,@function
        .size           $_cupy_boolrelextrema_2D_int32$_Z9not_equalIlEbT_S0_,(.L_x_251 - $_cupy_boolrelextrema_2D_int32$_Z9not_equalIlEbT_S0_)
$_cupy_boolrelextrema_2D_int32$_Z9not_equalIlEbT_S0_:
[----:B------:R-:W-:-:S04]  /*48b0*/  ISETP.NE.U32.AND P0, PT, R4, R6, PT ;  /* 0x000000060400720c */ /* 0x000fc80003f05070 */
[----:B------:R-:W-:-:S04]  /*48c0*/  ISETP.NE.AND.EX P0, PT, R5, R7, PT, P0 ;  /* 0x000000070500720c */ /* 0x000fc80003f05300 */
[----:B------:R-:W-:Y:S01]  /*48d0*/  SEL R4, RZ, 0x1, !P0 ;  /* 0x00000001ff047807 */ /* 0x000fe20004000000 */
[----:B------:R-:W-:Y:S08]  /*48e0*/  RET.REL.NODEC R20 `(_cupy_boolrelextrema_2D_int32) ;  /* 0xffffffb414c47950 */ /* 0x000ff00003c3ffff */
.L_x_84:
        /* <DEDUP_REMOVED lines=9> */
.L_x_251:


//--------------------- .text._cupy_boolrelextrema_1D_int32 --------------------------
	.section	.text._cupy_boolrelextrema_1D_int32,"ax",@progbits
	.align	128
        .global         _cupy_boolrelextrema_1D_int32
        .type           _cupy_boolrelextrema_1D_int32,@function
        .size           _cupy_boolrelextrema_1D_int32,(.L_x_275 - _cupy_boolrelextrema_1D_int32)
        .other          _cupy_boolrelextrema_1D_int32,@"STO_CUDA_ENTRY STV_DEFAULT"
_cupy_boolrelextrema_1D_int32:
.text._cupy_boolrelextrema_1D_int32:
        /* <DEDUP_REMOVED lines=19> */
.L_x_86:
[----:B0-----:R-:W-:-:S04]  /*0130*/  IADD3 R2, P0, PT, R22, UR4, RZ ;  /* 0x0000000416027c10 */ /* 0x001fc8000ff1e0ff */
[----:B------:R-:W-:Y:S01]  /*0140*/  LEA.HI.X.SX32 R3, R22, UR5, 0x1, P0 ;  /* 0x0000000516037c11 */ /* 0x000fe200080f0eff */
[----:B------:R-:W-:-:S04]  /*0150*/  IMAD.IADD R22, R25, 0x1, R22 ;  /* 0x0000000119167824 */ /* 0x000fc800078e0216 */
[----:B------:R1:W-:Y:S01]  /*0160*/  STG.E.U8 desc[UR36][R2.64], R0 ;  /* 0x0000000002007986 */ /* 0x0003e2000c101124 */
[----:B------:R-:W-:-:S13]  /*0170*/  ISETP.GE.AND P0, PT, R22, UR38, PT ;  /* 0x0000002616007c0c */ /* 0x000fda000bf06270 */
[----:B-1----:R-:W-:Y:S05]  /*0180*/  @!P0 BRA `(.L_x_86) ;  /* 0xfffffffc00e88947 */ /* 0x002fea000383ffff */
[----:B------:R-:W-:Y:S05]  /*0190*/  EXIT ;  /* 0x000000000000794d */ /* 0x000fea0003800000 */
.L_x_85:
[----:B------:R0:W5:Y:S01]  /*01a0*/  LDG.E.CONSTANT R24, desc[UR36][R2.64] ;  /* 0x0000002402187981 */ /* 0x000162000c1e9900 */
[----:B------:R-:W1:Y:S02]  /*01b0*/  LDCU.U8 UR4, c[0x0][0x388] ;  /* 0x00007100ff0477ac */ /* 0x000e640008000000 */
[----:B-1----:R-:W-:-:S04]  /*01c0*/  UPRMT UR4, UR4, 0x8880, URZ ;  /* 0x0000888004047896 */ /* 0x002fc800080000ff */
[----:B------:R-:W-:-:S09]  /*01d0*/  UISETP.NE.AND UP0, UPT, UR4, URZ, UPT ;  /* 0x000000ff0400728c */ /* 0x000fd2000bf05270 */
[----:B0-----:R-:W-:Y:S05]  /*01e0*/  BRA.U UP0, `(.L_x_87) ;  /* 0x0000001100187547 */ /* 0x001fea000b800000 */
[----:B------:R-:W-:Y:S02]  /*01f0*/  ULOP3.LUT UR39, UR5, 0x3, URZ, 0xc0, !UPT ;  /* 0x0000000305277892 */ /* 0x000fe4000f8ec0ff */
[----:B------:R-:W-:-:S12]  /*0200*/  ULOP3.LUT UR38, UR5, 0x7ffffffc, URZ, 0xc0, !UPT ;  /* 0x7ffffffc05267892 */ /* 0x000fd8000f8ec0ff */
.L_x_92:
[----:B------:R-:W0:Y:S01]  /*0210*/  LDC.64 R2, c[0x0][0x390] ;  /* 0x0000e400ff027b82 */ /* 0x000e220000000a00 */
[----:B------:R-:W1:Y:S01]  /*0220*/  LDCU UR4, c[0x0][0x384] ;  /* 0x00007080ff0477ac */ /* 0x000e620008000800 */
[----:B0-----:R-:W-:-:S05]  /*0230*/  IMAD.WIDE R2, R22, 0x4, R2 ;  /* 0x0000000416027825 */ /* 0x001fca00078e0202 */
[----:B-----5:R0:W5:Y:S01]  /*0240*/  LDG.E.CONSTANT R18, desc[UR36][R2.64] ;  /* 0x0000002402127981 */ /* 0x020162000c1e9900 */
[----:B-1----:R-:W-:Y:S01]  /*0250*/  UISETP.GE.U32.AND UP0, UPT, UR4, 0x4, UPT ;  /* 0x000000040400788c */ /* 0x002fe2000bf06070 */
[----:B------:R-:W-:Y:S02]  /*0260*/  IMAD.MOV.U32 R23, RZ, RZ, 0x1 ;  /* 0x00000001ff177424 */ /* 0x000fe400078e00ff */
[----:B------:R-:W-:-:S06]  /*0270*/  IMAD.MOV.U32 R19, RZ, RZ, 0x1 ;  /* 0x00000001ff137424 */ /* 0x000fcc00078e00ff */
[----:B0-----:R-:W-:Y:S05]  /*0280*/  BRA.U !UP0, `(.L_x_88) ;  /* 0x00000009082c7547 */ /* 0x001fea000b800000 */
[----:B------:R-:W-:Y:S01]  /*0290*/  BSSY.RECONVERGENT B6, `(.L_x_88) ;  /* 0x000008a000067945 */ /* 0x000fe20003800200 */
[----:B------:R-:W-:Y:S02]  /*02a0*/  IMAD.MOV.U32 R23, RZ, RZ, 0x1 ;  /* 0x00000001ff177424 */ /* 0x000fe400078e00ff */
[----:B------:R-:W-:-:S07]  /*02b0*/  IMAD.MOV.U32 R19, RZ, RZ, 0x1 ;  /* 0x00000001ff137424 */ /* 0x000fce00078e00ff */
.L_x_89:
[----:B------:R-:W0:Y:S01]  /*02c0*/  LDC R2, c[0x0][0x380] ;  /* 0x0000e000ff027b82 */ /* 0x000e220000000800 */
[----:B------:R-:W-:-:S07]  /*02d0*/  IMAD.IADD R17, R19, 0x1, R22 ;  /* 0x0000000113117824 */ /* 0x000fce00078e0216 */
[----:B------:R-:W1:Y:S01]  /*02e0*/  LDC.64 R8, c[0x0][0x390] ;  /* 0x0000e400ff087b82 */ /* 0x000e620000000a00 */
[----:B0-----:R-:W-:-:S04]  /*02f0*/  ISETP.GE.AND P0, PT, R17, R2, PT ;  /* 0x000000021100720c */ /* 0x001fc80003f06270 */
[----:B------:R-:W-:-:S05]  /*0300*/  SEL R0, R2, RZ, P0 ;  /* 0x000000ff02007207 */ /* 0x000fca0000000000 */
[----:B------:R-:W-:-:S04]  /*0310*/  IMAD.IADD R3, R17, 0x1, -R0 ;  /* 0x0000000111037824 */ /* 0x000fc800078e0a00 */
        /* <DEDUP_REMOVED lines=9> */
[----:B0-----:R-:W-:-:S07]  /*03b0*/  IMAD.IADD R2, R16, 0x1, R3 ;  /* 0x0000000110027824 */ /* 0x001fce00078e0203 */
[----:B-1---5:R-:W-:Y:S05]  /*03c0*/  CALL.REL.NOINC R6 `(_cupy_boolrelextrema_1D_int32) ;  /* 0xfffffffc060c7344 */ /* 0x022fea0003c3ffff */
        /* <DEDUP_REMOVED lines=9> */
[----:B-1---5:R-:W-:Y:S05]  /*0460*/  CALL.REL.NOINC R6 `(_cupy_boolrelextrema_1D_int32) ;  /* 0xfffffff806e47344 */ /* 0x022fea0003c3ffff */
        /* <DEDUP_REMOVED lines=8> */
[----:B------:R0:W5:Y:S01]  /*04f0*/  LDG.E.CONSTANT R5, desc[UR36][R8.64] ;  /* 0x0000002408057981 */ /* 0x000162000c1e9900 */
[----:B------:R0:W1:Y:S01]  /*0500*/  LDC.64 R6, c[0x2][R24] ;  /* 0x0080000018067b82 */ /* 0x0000620000000a00 */
[----:B------:R-:W-:Y:S01]  /*0510*/  LOP3.LUT R3, RZ, R19, RZ, 0x33, !PT ;  /* 0x00000013ff037212 */ /* 0x000fe200078e33ff */
[----:B------:R-:W-:Y:S01]  /*0520*/  IMAD.MOV.U32 R21, RZ, RZ, 0x0 ;  /* 0x00000000ff157424 */ /* 0x000fe200078e00ff */
[----:B------:R-:W-:Y:S01]  /*0530*/  LOP3.LUT R0, R4, 0x1, RZ, 0xc0, !PT ;  /* 0x0000000104007812 */ /* 0x000fe200078ec0ff */
[----:B------:R-:W-:Y:S01]  /*0540*/  IMAD.MOV.U32 R4, RZ, RZ, R18 ;  /* 0x000000ffff047224 */ /* 0x000fe200078e0012 */
[----:B------:R-:W-:Y:S01]  /*0550*/  MOV R20, 0x5d0 ;  /* 0x000005d000147802 */ /* 0x000fe20000000f00 */
[----:B------:R-:W-:Y:S01]  /*0560*/  IMAD.IADD R3, R3, 0x1, R22 ;  /* 0x0000000103037824 */ /* 0x000fe200078e0216 */
[----:B------:R-:W-:-:S04]  /*0570*/  ISETP.EQ.U32.AND P0, PT, R0, 0x1, P6 ;  /* 0x000000010000780c */ /* 0x000fc80003702070 */
[----:B------:R-:W-:Y:S02]  /*0580*/  SHF.R.S32.HI R2, RZ, 0x1f, R3 ;  /* 0x0000001fff027819 */ /* 0x000fe40000011403 */
[----:B------:R-:W-:Y:S02]  /*0590*/  P2R R23, PR, RZ, 0x1 ;  /* 0x00000001ff177803 */ /* 0x000fe40000000000 */
[----:B------:R-:W-:-:S05]  /*05a0*/  LOP3.LUT R2, R2, R11, RZ, 0xc0, !PT ;  /* 0x0000000b02027212 */ /* 0x000fca00078ec0ff */
[----:B0-----:R-:W-:-:S07]  /*05b0*/  IMAD.IADD R2, R3, 0x1, R2 ;  /* 0x0000000103027824 */ /* 0x001fce00078e0202 */
[----:B-1---5:R-:W-:Y:S05]  /*05c0*/  CALL.REL.NOINC R6 `(_cupy_boolrelextrema_1D_int32) ;  /* 0xfffffff8068c7344 */ /* 0x022fea0003c3ffff */
        /* <DEDUP_REMOVED lines=29> */
[----:B------:R-:W-:-:S02]  /*07a0*/  LOP3.LUT R3, R0, R11, RZ, 0xc0, !PT ;  /* 0x0000000b00037212 */ /* 0x000fc400078ec0ff */
[----:B------:R-:W-:-:S03]  /*07b0*/  P2R R16, PR, RZ, 0x1 ;  /* 0x00000001ff107803 */ /* 0x000fc60000000000 */
        /* <DEDUP_REMOVED lines=28> */
[----:B------:R-:W-:Y:S01]  /*0980*/  IMAD.IADD R2, R22, 0x1, -R17 ;  /* 0x0000000116027824 */ /* 0x000fe200078e0a11 */
[----:B------:R-:W-:Y:S01]  /*0990*/  ISETP.EQ.U32.AND P0, PT, R3, 0x1, P6 ;  /* 0x000000010300780c */ /* 0x000fe20003702070 */
[----:B------:R-:W-:-:S03]  /*09a0*/  IMAD.MOV.U32 R21, RZ, RZ, 0x0 ;  /* 0x00000000ff157424 */ /* 0x000fc600078e00ff */
        /* <DEDUP_REMOVED lines=25> */
.L_x_88:
        /* <DEDUP_REMOVED lines=11> */
[----:B------:R0:W5:Y:S01]  /*0bf0*/  LDG.E.CONSTANT R5, desc[UR36][R8.64] ;  /* 0x0000002408057981 */ /* 0x000162000c1e9900 */
[----:B------:R0:W1:Y:S01]  /*0c00*/  LDC.64 R6, c[0x2][R24] ;  /* 0x0080000018067b82 */ /* 0x0000620000000a00 */
[----:B------:R-:W-:Y:S01]  /*0c10*/  IMAD.IADD R2, R22, 0x1, -R19 ;  /* 0x0000000116027824 */ /* 0x000fe200078e0a13 */
[----:B------:R-:W-:Y:S01]  /*0c20*/  MOV R20, 0xc90 ;  /* 0x00000c9000147802 */ /* 0x000fe20000000f00 */
[----:B-----5:R-:W-:Y:S02]  /*0c30*/  IMAD.MOV.U32 R4, RZ, RZ, R18 ;  /* 0x000000ffff047224 */ /* 0x020fe400078e0012 */
[----:B------:R-:W-:Y:S01]  /*0c40*/  IMAD.MOV.U32 R21, RZ, RZ, 0x0 ;  /* 0x00000000ff157424 */ /* 0x000fe200078e00ff */
[----:B------:R-:W-:-:S04]  /*0c50*/  SHF.R.S32.HI R0, RZ, 0x1f, R2 ;  /* 0x0000001fff007819 */ /* 0x000fc80000011402 */
[----:B------:R-:W-:-:S05]  /*0c60*/  LOP3.LUT R3, R0, R11, RZ, 0xc0, !PT ;  /* 0x0000000b00037212 */ /* 0x000fca00078ec0ff */
[----:B0-----:R-:W-:-:S07]  /*0c70*/  IMAD.IADD R2, R2, 0x1, R3 ;  /* 0x0000000102027824 */ /* 0x001fce00078e0203 */
[----:B-1----:R-:W-:Y:S05]  /*0c80*/  CALL.REL.NOINC R6 `(_cupy_boolrelextrema_1D_int32) ;  /* 0xfffffff006dc7344 */ /* 0x002fea0003c3ffff */
        /* <DEDUP_REMOVED lines=9> */
[----:B01---5:R-:W-:Y:S05]  /*0d20*/  CALL.REL.NOINC R6 `(_cupy_boolrelextrema_1D_int32) ;  /* 0xfffffff006b47344 */ /* 0x023fea0003c3ffff */
[----:B------:R-:W0:Y:S01]  /*0d30*/  LDC R11, c[0x0][0x380] ;  /* 0x0000e000ff0b7b82 */ /* 0x000e220000000800 */
[----:B------:R-:W-:-:S07]  /*0d40*/  VIADD R16, R16, 0x1 ;  /* 0x0000000110107836 */ /* 0x000fce0000000000 */
        /* <DEDUP_REMOVED lines=13> */
[----:B------:R-:W-:-:S04]  /*0e20*/  ISETP.NE.U32.AND P0, PT, R0, 0x1, PT ;  /* 0x000000010000780c */ /* 0x000fc80003f05070 */
[----:B------:R-:W-:Y:S02]  /*0e30*/  SHF.R.S32.HI R0, RZ, 0x1f, R3 ;  /* 0x0000001fff007819 */ /* 0x000fe40000011403 */
[----:B------:R-:W-:Y:S02]  /*0e40*/  ISETP.NE.AND P0, PT, R2, RZ, !P0 ;  /* 0x000000ff0200720c */ /* 0x000fe40004705270 */
[----:B------:R-:W-:Y:S02]  /*0e50*/  LOP3.LUT R0, R0, R11, RZ, 0xc0, !PT ;  /* 0x0000000b00007212 */ /* 0x000fe400078ec0ff */
        /* <DEDUP_REMOVED lines=15> */
[----:B------:R-:W-:Y:S01]  /*0f50*/  ISETP.NE.AND P6, PT, R2, RZ, PT ;  /* 0x000000ff0200720c */ /* 0x000fe20003fc5270 */
[----:B------:R-:W-:Y:S01]  /*0f60*/  VIADD R19, R19, 0x2 ;  /* 0x0000000213137836 */ /* 0x000fe20000000000 */
[----:B------:R-:W-:-:S04]  /*0f70*/  LOP3.LUT R0, R4, 0x1, RZ, 0xc0, !PT ;  /* 0x0000000104007812 */ /* 0x000fc800078ec0ff */
[----:B------:R-:W-:-:S04]  /*0f80*/  ISETP.EQ.U32.AND P0, PT, R0, 0x1, P6 ;  /* 0x000000010000780c */ /* 0x000fc80003702070 */
[----:B------:R-:W-:-:S09]  /*0f90*/  SEL R23, RZ, 0x1, !P0 ;  /* 0x00000001ff177807 */ /* 0x000fd20004000000 */
.L_x_91:
        /* <DEDUP_REMOVED lines=30> */
[----:B------:R-:W-:-:S04]  /*1180*/  LOP3.LUT R4, R4, 0x1, RZ, 0xc0, !PT ;  /* 0x0000000104047812 */ /* 0x000fc800078ec0ff */
[----:B------:R-:W-:-:S04]  /*1190*/  ISETP.NE.U32.AND P0, PT, R4, 0x1, PT ;  /* 0x000000010400780c */ /* 0x000fc80003f05070 */
[----:B------:R-:W-:-:S04]  /*11a0*/  ISETP.NE.AND P0, PT, R2, RZ, !P0 ;  /* 0x000000ff0200720c */ /* 0x000fc80004705270 */
[----:B------:R-:W-:-:S09]  /*11b0*/  SEL R23, RZ, 0x1, !P0 ;  /* 0x00000001ff177807 */ /* 0x000fd20004000000 */
.L_x_90:
        /* <DEDUP_REMOVED lines=9> */
.L_x_87:
[----:B------:R-:W0:Y:S01]  /*1250*/  LDCU UR41, c[0x0][0x380] ;  /* 0x00007000ff2977ac */ /* 0x000e220008000800 */
[----:B------:R-:W-:Y:S02]  /*1260*/  ULOP3.LUT UR40, UR5, 0x3, URZ, 0xc0, !UPT ;  /* 0x0000000305287892 */ /* 0x000fe4000f8ec0ff */
[----:B------:R-:W-:Y:S02]  /*1270*/  ULOP3.LUT UR39, UR5, 0x7ffffffc, URZ, 0xc0, !UPT ;  /* 0x7ffffffc05277892 */ /* 0x000fe4000f8ec0ff */
[----:B------:R-:W-:-:S12]  /*1280*/  UIADD3 UR38, UPT, UPT, UR38, -0x1, URZ ;  /* 0xffffffff26267890 */ /* 0x000fd8000fffe0ff */
.L_x_97:
[----:B------:R-:W1:Y:S01]  /*1290*/  LDC.64 R2, c[0x0][0x390] ;  /* 0x0000e400ff027b82 */ /* 0x000e620000000a00 */
[----:B------:R-:W2:Y:S01]  /*12a0*/  LDCU UR4, c[0x0][0x384] ;  /* 0x00007080ff0477ac */ /* 0x000ea20008000800 */
[----:B-1----:R-:W-:-:S05]  /*12b0*/  IMAD.WIDE R2, R22, 0x4, R2 ;  /* 0x0000000416027825 */ /* 0x002fca00078e0202 */
[----:B-----5:R1:W5:Y:S01]  /*12c0*/  LDG.E.CONSTANT R18, desc[UR36][R2.64] ;  /* 0x0000002402127981 */ /* 0x020362000c1e9900 */
[----:B--2---:R-:W-:Y:S01]  /*12d0*/  UISETP.GE.U32.AND UP0, UPT, UR4, 0x4, UPT ;  /* 0x000000040400788c */ /* 0x004fe2000bf06070 */
[----:B------:R-:W-:Y:S02]  /*12e0*/  IMAD.MOV.U32 R23, RZ, RZ, 0x1 ;  /* 0x00000001ff177424 */ /* 0x000fe400078e00ff */
[----:B------:R-:W-:-:S06]  /*12f0*/  IMAD.MOV.U32 R19, RZ, RZ, 0x1 ;  /* 0x00000001ff137424 */ /* 0x000fcc00078e00ff */
[----:B-1----:R-:W-:Y:S05]  /*1300*/  BRA.U !UP0, `(.L_x_93) ;  /* 0x0000000508e07547 */ /* 0x002fea000b800000 */
[----:B------:R-:W-:Y:S01]  /*1310*/  BSSY.RECONVERGENT B6, `(.L_x_93) ;  /* 0x0000077000067945 */ /* 0x000fe20003800200 */
[----:B------:R-:W-:Y:S02]  /*1320*/  IMAD.MOV.U32 R23, RZ, RZ, 0x1 ;  /* 0x00000001ff177424 */ /* 0x000fe400078e00ff */
[----:B------:R-:W-:-:S07]  /*1330*/  IMAD.MOV.U32 R19, RZ, RZ, 0x1 ;  /* 0x00000001ff137424 */ /* 0x000fce00078e00ff */
.L_x_94:
[----:B------:R-:W1:Y:S01]  /*1340*/  LDC.64 R6, c[0x0][0x390] ;  /* 0x0000e400ff067b82 */ /* 0x000e620000000a00 */
[----:B------:R-:W-:-:S05]  /*1350*/  IMAD.IADD R17, R19, 0x1, R22 ;  /* 0x0000000113117824 */ /* 0x000fca00078e0216 */
[----:B0-----:R-:W-:-:S04]  /*1360*/  ISETP.GE.AND P0, PT, R17, UR41, PT ;  /* 0x0000002911007c0c */ /* 0x001fc8000bf06270 */
[----:B------:R-:W-:-:S05]  /*1370*/  SEL R3, R17, UR38, !P0 ;  /* 0x0000002611037c07 */ /* 0x000fca000c000000 */
[----:B-1----:R-:W-:-:S05]  /*1380*/  IMAD.WIDE R6, R3, 0x4, R6 ;  /* 0x0000000403067825 */ /* 0x002fca00078e0206 */
[----:B-----5:R0:W5:Y:S01]  /*1390*/  LDG.E.CONSTANT R5, desc[UR36][R6.64] ;  /* 0x0000002406057981 */ /* 0x020162000c1e9900 */
[----:B------:R0:W1:Y:S01]  /*13a0*/  LDC.64 R8, c[0x2][R24] ;  /* 0x0080000018087b82 */ /* 0x0000620000000a00 */
[----:B------:R-:W-:Y:S01]  /*13b0*/  IMAD.IADD R16, R22, 0x1, -R19 ;  /* 0x0000000116107824 */ /* 0x000fe200078e0a13 */
[----:B------:R-:W-:Y:S01]  /*13c0*/  MOV R20, 0x1410 ;  /* 0x0000141000147802 */ /* 0x000fe20000000f00 */
[----:B------:R-:W-:Y:S02]  /*13d0*/  IMAD.MOV.U32 R4, RZ, RZ, R18 ;  /* 0x000000ffff047224 */ /* 0x000fe400078e0012 */
[----:B------:R-:W-:Y:S01]  /*13e0*/  IMAD.MOV.U32 R21, RZ, RZ, 0x0 ;  /* 0x00000000ff157424 */ /* 0x000fe200078e00ff */
[----:B------:R-:W-:-:S07]  /*13f0*/  VIMNMX R2, PT, PT, RZ, R16, !PT ;  /* 0x00000010ff027248 */ /* 0x000fce0007fe0100 */
[----:B01---5:R-:W-:Y:S05]  /*1400*/  CALL.REL.NOINC R8 `(_cupy_boolrelextrema_1D_int32) ;  /* 0xffffffe808fc7344 */ /* 0x023fea0003c3ffff */
[----:B------:R-:W0:Y:S01]  /*1410*/  LDC.64 R6, c[0x0][0x390] ;  /* 0x0000e400ff067b82 */ /* 0x000e220000000a00 */
[----:B------:R-:W-:Y:S01]  /*1420*/  LOP3.LUT P0, RZ, R4, 0xff, R23, 0x80, !PT ;  /* 0x000000ff04ff7812 */ /* 0x000fe20007808017 */
[----:B------:R-:W-:Y:S01]  /*1430*/  IMAD.MOV.U32 R4, RZ, RZ, R18 ;  /* 0x000000ffff047224 */ /* 0x000fe200078e0012 */
[----:B------:R-:W-:Y:S01]  /*1440*/  MOV R20, 0x14b0 ;  /* 0x000014b000147802 */ /* 0x000fe20000000f00 */
[----:B0-----:R-:W-:-:S04]  /*1450*/  IMAD.WIDE.U32 R2, R2, 0x4, R6 ;  /* 0x0000000402027825 */ /* 0x001fc800078e0006 */
[----:B------:R0:W1:Y:S01]  /*1460*/  LDC.64 R6, c[0x2][R24] ;  /* 0x0080000018067b82 */ /* 0x0000620000000a00 */
[----:B------:R-:W-:Y:S01]  /*1470*/  IMAD.MOV.U32 R21, RZ, RZ, 0x0 ;  /* 0x00000000ff157424 */ /* 0x000fe200078e00ff */
[----:B------:R2:W5:Y:S02]  /*1480*/  LDG.E.CONSTANT R5, desc[UR36][R2.64] ;  /* 0x0000002402057981 */ /* 0x000564000c1e9900 */
[----:B0-2---:R-:W-:-:S07]  /*1490*/  P2R R2, PR, RZ, 0x1 ;  /* 0x00000001ff027803 */ /* 0x005fce0000000000 */
[----:B-1---5:R-:W-:Y:S05]  /*14a0*/  CALL.REL.NOINC R6 `(_cupy_boolrelextrema_1D_int32) ;  /* 0xffffffe806d47344 */ /* 0x022fea0003c3ffff */
[----:B------:R-:W0:Y:S01]  /*14b0*/  LDC.64 R8, c[0x0][0x390] ;  /* 0x0000e400ff087b82 */ /* 0x000e220000000a00 */
[----:B------:R-:W-:Y:S01]  /*14c0*/  VIADD R0, R17, 0x1 ;  /* 0x0000000111007836 */ /* 0x000fe20000000000 */
[----:B------:R-:W-:-:S04]  /*14d0*/  ISETP.NE.AND P6, PT, R2, RZ, PT ;  /* 0x000000ff0200720c */ /* 0x000fc80003fc5270 */
[----:B------:R-:W-:-:S04]  /*14e0*/  ISETP.GE.AND P0, PT, R0, UR41, PT ;  /* 0x0000002900007c0c */ /* 0x000fc8000bf06270 */
[----:B------:R-:W-:-:S05]  /*14f0*/  SEL R3, R0, UR38, !P0 ;  /* 0x0000002600037c07 */ /* 0x000fca000c000000 */
[----:B0-----:R-:W-:-:S05]  /*1500*/  IMAD.WIDE R8, R3, 0x4, R8 ;  /* 0x0000000403087825 */ /* 0x001fca00078e0208 */
[----:B------:R0:W5:Y:S01]  /*1510*/  LDG.E.CONSTANT R5, desc[UR36][R8.64] ;  /* 0x0000002408057981 */ /* 0x000162000c1e9900 */
[----:B------:R0:W1:Y:S01]  /*1520*/  LDC.64 R6, c[0x2][R24] ;  /* 0x0080000018067b82 */ /* 0x0000620000000a00 */
[----:B------:R-:W-:Y:S01]  /*1530*/  LOP3.LUT R0, R4, 0x1, RZ, 0xc0, !PT ;  /* 0x0000000104007812 */ /* 0x000fe200078ec0ff */
[----:B------:R-:W-:Y:S01]  /*1540*/  IMAD.MOV.U32 R4, RZ, RZ, R18 ;  /* 0x000000ffff047224 */ /* 0x000fe200078e0012 */
[----:B------:R-:W-:Y:S01]  /*1550*/  LOP3.LUT R3, RZ, R19, RZ, 0x33, !PT ;  /* 0x00000013ff037212 */ /* 0x000fe200078e33ff */
[----:B------:R-:W-:Y:S01]  /*1560*/  IMAD.MOV.U32 R21, RZ, RZ, 0x0 ;  /* 0x00000000ff157424 */ /* 0x000fe200078e00ff */
[----:B------:R-:W-:Y:S02]  /*1570*/  ISETP.EQ.U32.AND P0, PT, R0, 0x1, P6 ;  /* 0x000000010000780c */ /* 0x000fe40003702070 */
[----:B------:R-:W-:Y:S02]  /*1580*/  VIADDMNMX R2, R22, R3, RZ, !PT ;  /* 0x0000000316027246 */ /* 0x000fe400078001ff */
[----:B------:R-:W-:-:S02]  /*1590*/  P2R R23, PR, RZ, 0x1 ;  /* 0x00000001ff177803 */ /* 0x000fc40000000000 */
[----:B0-----:R-:W-:-:S07]  /*15a0*/  MOV R20, 0x15c0 ;  /* 0x000015c000147802 */ /* 0x001fce0000000f00 */
[----:B-1---5:R-:W-:Y:S05]  /*15b0*/  CALL.REL.NOINC R6 `(_cupy_boolrelextrema_1D_int32) ;  /* 0xffffffe806907344 */ /* 0x022fea0003c3ffff */
[----:B------:R-:W0:Y:S01]  /*15c0*/  LDC.64 R6, c[0x0][0x390] ;  /* 0x0000e400ff067b82 */ /* 0x000e220000000a00 */
[----:B------:R-:W-:Y:S02]  /*15d0*/  ISETP.NE.AND P6, PT, R23, RZ, PT ;  /* 0x000000ff1700720c */ /* 0x000fe40003fc5270 */
[----:B------:R-:W-:-:S04]  /*15e0*/  LOP3.LUT R0, R4, 0x1, RZ, 0xc0, !PT ;  /* 0x0000000104007812 */ /* 0x000fc800078ec0ff */
[----:B------:R-:W-:Y:S01]  /*15f0*/  ISETP.EQ.U32.AND P0, PT, R0, 0x1, P6 ;  /* 0x000000010000780c */ /* 0x000fe20003702070 */
[----:B0-----:R-:W-:Y:S02]  /*1600*/  IMAD.WIDE.U32 R2, R2, 0x4, R6 ;  /* 0x0000000402027825 */ /* 0x001fe400078e0006 */
        /* <DEDUP_REMOVED lines=19> */
[----:B------:R-:W-:-:S04]  /*1740*/  MOV R20, 0x1780 ;  /* 0x0000178000147802 */ /* 0x000fc80000000f00 */
[----:B------:R0:W5:Y:S02]  /*1750*/  LDG.E.CONSTANT R5, desc[UR36][R2.64] ;  /* 0x0000002402057981 */ /* 0x000164000c1e9900 */
[----:B012---:R-:W-:-:S07]  /*1760*/  P2R R2, PR, RZ, 0x1 ;  /* 0x00000001ff027803 */ /* 0x007fce0000000000 */
[----:B-----5:R-:W-:Y:S05]  /*1770*/  CALL.REL.NOINC R6 `(_cupy_boolrelextrema_1D_int32) ;  /* 0xffffffe806207344 */ /* 0x020fea0003c3ffff */
[----:B------:R-:W-:Y:S02]  /*1780*/  ISETP.NE.AND P6, PT, R2, RZ, PT ;  /* 0x000000ff0200720c */ /* 0x000fe40003fc5270 */
[----:B------:R-:W0:Y:S08]  /*1790*/  LDC.64 R2, c[0x0][0x390] ;  /* 0x0000e400ff027b82 */ /* 0x000e300000000a00 */
[----:B------:R1:W2:Y:S01]  /*17a0*/  LDC.64 R6, c[0x2][R24] ;  /* 0x0080000018067b82 */ /* 0x0002a20000000a00 */
[----:B------:R-:W-:-:S04]  /*17b0*/  LOP3.LUT R0, R4, 0x1, RZ, 0xc0, !PT ;  /* 0x0000000104007812 */ /* 0x000fc800078ec0ff */
[----:B------:R-:W-:Y:S01]  /*17c0*/  ISETP.EQ.U32.AND P0, PT, R0, 0x1, P6 ;  /* 0x000000010000780c */ /* 0x000fe20003702070 */
[----:B------:R-:W-:Y:S01]  /*17d0*/  IMAD.MOV.U32 R4, RZ, RZ, R18 ;  /* 0x000000ffff047224 */ /* 0x000fe200078e0012 */
[----:B------:R-:W-:Y:S01]  /*17e0*/  MOV R20, 0x1840 ;  /* 0x0000184000147802 */ /* 0x000fe20000000f00 */
[----:B------:R-:W-:Y:S02]  /*17f0*/  IMAD.MOV.U32 R21, RZ, RZ, 0x0 ;  /* 0x00000000ff157424 */ /* 0x000fe400078e00ff */
[----:B0-----:R-:W-:-:S05]  /*1800*/  IMAD.WIDE.U32 R2, R16, 0x4, R2 ;  /* 0x0000000410027825 */ /* 0x001fca00078e0002 */
[----:B------:R0:W5:Y:S02]  /*1810*/  LDG.E.CONSTANT R5, desc[UR36][R2.64] ;  /* 0x0000002402057981 */ /* 0x000164000c1e9900 */
[----:B012---:R-:W-:-:S07]  /*1820*/  P2R R2, PR, RZ, 0x1 ;  /* 0x00000001ff027803 */ /* 0x007fce0000000000 */
[----:B-----5:R-:W-:Y:S05]  /*1830*/  CALL.REL.NOINC R6 `(_cupy_boolrelextrema_1D_int32) ;  /* 0xffffffe406f07344 */ /* 0x020fea0003c3ffff */
        /* <DEDUP_REMOVED lines=9> */
[----:B------:R-:W-:Y:S01]  /*18d0*/  VIADD R17, R19, 0x3 ;  /* 0x0000000313117836 */ /* 0x000fe20000000000 */
[----:B------:R-:W-:Y:S01]  /*18e0*/  MOV R20, 0x1950 ;  /* 0x0000195000147802 */ /* 0x000fe20000000f00 */
[----:B------:R-:W-:Y:S01]  /*18f0*/  IMAD.MOV.U32 R4, RZ, RZ, R18 ;  /* 0x000000ffff047224 */ /* 0x000fe200078e0012 */
[----:B------:R-:W-:Y:S01]  /*1900*/  ISETP.EQ.U32.AND P0, PT, R0, 0x1, P6 ;  /* 0x000000010000780c */ /* 0x000fe20003702070 */
[----:B------:R-:W-:Y:S01]  /*1910*/  IMAD.MOV.U32 R21, RZ, RZ, 0x0 ;  /* 0x00000000ff157424 */ /* 0x000fe200078e00ff */
[----:B------:R-:W-:Y:S02]  /*1920*/  VIADDMNMX R2, R22, -R17, RZ, !PT ;  /* 0x8000001116027246 */ /* 0x000fe400078001ff */
[----:B0-----:R-:W-:-:S09]  /*1930*/  P2R R16, PR, RZ, 0x1 ;  /* 0x00000001ff107803 */ /* 0x001fd20000000000 */
        /* <DEDUP_REMOVED lines=21> */
.L_x_93:
        /* <DEDUP_REMOVED lines=10> */
[----:B------:R1:W5:Y:S01]  /*1b30*/  LDG.E.CONSTANT R5, desc[UR36][R6.64] ;  /* 0x0000002406057981 */ /* 0x000362000c1e9900 */
[----:B------:R1:W2:Y:S01]  /*1b40*/  LDC.64 R8, c[0x2][R24] ;  /* 0x0080000018087b82 */ /* 0x0002a20000000a00 */
[----:B------:R-:W-:Y:S01]  /*1b50*/  VIADDMNMX R2, R22, -R19, RZ, !PT ;  /* 0x8000001316027246 */ /* 0x000fe200078001ff */
[----:B-----5:R-:W-:Y:S01]  /*1b60*/  IMAD.MOV.U32 R4, RZ, RZ, R18 ;  /* 0x000000ffff047224 */ /* 0x020fe200078e0012 */
[----:B------:R-:W-:Y:S01]  /*1b70*/  MOV R20, 0x1ba0 ;  /* 0x00001ba000147802 */ /* 0x000fe20000000f00 */
[----:B------:R-:W-:-:S07]  /*1b80*/  IMAD.MOV.U32 R21, RZ, RZ, 0x0 ;  /* 0x00000000ff157424 */ /* 0x000fce00078e00ff */
[----:B012---:R-:W-:Y:S05]  /*1b90*/  CALL.REL.NOINC R8 `(_cupy_boolrelextrema_1D_int32) ;  /* 0xffffffe408187344 */ /* 0x007fea0003c3ffff */
[----:B------:R-:W0:Y:S02]  /*1ba0*/  LDC.64 R8, c[0x0][0x390] ;  /* 0x0000e400ff087b82 */ /* 0x000e240000000a00 */
[----:B0-----:R-:W-:-:S05]  /*1bb0*/  IMAD.WIDE.U32 R8, R2, 0x4, R8 ;  /* 0x0000000402087825 */ /* 0x001fca00078e0008 */
        /* <DEDUP_REMOVED lines=8> */
[----:B------:R-:W0:Y:S01]  /*1c40*/  LDCU UR4, c[0x0][0x380] ;  /* 0x00007000ff0477ac */ /* 0x000e220008000800 */
[----:B------:R-:W1:Y:S01]  /*1c50*/  LDC.64 R8, c[0x0][0x390] ;  /* 0x0000e400ff087b82 */ /* 0x000e620000000a00 */
[----:B------:R-:W-:-:S05]  /*1c60*/  VIADD R16, R16, 0x1 ;  /* 0x0000000110107836 */ /* 0x000fca0000000000 */
[----:B0-----:R-:W-:-:S04]  /*1c70*/  ISETP.GE.AND P0, PT, R16, UR4, PT ;  /* 0x0000000410007c0c */ /* 0x001fc8000bf06270 */
[----:B------:R-:W-:-:S05]  /*1c80*/  SEL R3, R16, UR38, !P0 ;  /* 0x0000002610037c07 */ /* 0x000fca000c000000 */
        /* <DEDUP_REMOVED lines=30> */
.L_x_96:
        /* <DEDUP_REMOVED lines=30> */
.L_x_95:
        /* <DEDUP_REMOVED lines=9> */
        .type           $_cupy_boolrelextrema_1D_int32$_Z10less_equalIdEbT_S0_,@function
        .size           $_cupy_boolrelextrema_1D_int32$_Z10less_equalIdEbT_S0_,($_cupy_boolrelextrema_1D_int32$_Z10less_equalIfEbT_S0_ - $_cupy_boolrelextrema_1D_int32$_Z10less_equalIdEbT_S0_)
$_cupy_boolrelextrema_1D_int32$_Z10less_equalIdEbT_S0_:
        /* <DEDUP_REMOVED lines=8> */
[----:B--2---:R-:W-:Y:S06]  /*2160*/  RET.REL.NODEC R20 `(_cupy_boolrelextrema_1D_int32) ;  /* 0xffffffdc14a47950 */ /* 0x004fec0003c3ffff */
        .type           $_cupy_boolrelextrema_1D_int32$_Z10less_equalIfEbT_S0_,@function
        .size           $_cupy_boolrelextrema_1D_int32$_Z10less_equalIfEbT_S0_,($_cupy_boolrelextrema_1D_int32$_Z10less_equalIiEbT_S0_ - $_cupy_boolrelextrema_1D_int32$_Z10less_equalIfEbT_S0_)
$_cupy_boolrelextrema_1D_int32$_Z10less_equalIfEbT_S0_:
[----:B------:R-:W-:-:S04]  /*2170*/  FSETP.GTU.AND P0, PT, R4, R5, PT ;  /* 0x000000050400720b */ /* 0x000fc80003f0c000 */
[----:B------:R-:W-:Y:S01]  /*2180*/  SEL R4, RZ, 0x1, P0 ;  /* 0x00000001ff047807 */ /* 0x000fe20000000000 */
[----:B------:R-:W-:Y:S08]  /*2190*/  RET.REL.NODEC R20 `(_cupy_boolrelextrema_1D_int32) ;  /* 0xffffffdc14987950 */ /* 0x000ff00003c3ffff */
        .type           $_cupy_boolrelextrema_1D_int32$_Z10less_equalIiEbT_S0_,@function
        .size           $_cupy_boolrelextrema_1D_int32$_Z10less_equalIiEbT_S0_,($_cupy_boolrelextrema_1D_int32$_Z10less_equalIlEbT_S0_ - $_cupy_boolrelextrema_1D_int32$_Z10less_equalIiEbT_S0_)
$_cupy_boolrelextrema_1D_int32$_Z10less_equalIiEbT_S0_:
[----:B------:R-:W-:-:S04]  /*21a0*/  ISETP.GT.AND P0, PT, R4, R5, PT ;  /* 0x000000050400720c */ /* 0x000fc80003f04270 */
[----:B------:R-:W-:Y:S01]  /*21b0*/  SEL R4, RZ, 0x1, P0 ;  /* 0x00000001ff047807 */ /* 0x000fe20000000000 */
[----:B------:R-:W-:Y:S08]  /*21c0*/  RET.REL.NODEC R20 `(_cupy_boolrelextrema_1D_int32) ;  /* 0xffffffdc148c7950 */ /* 0x000ff00003c3ffff */
        .type           $_cupy_boolrelextrema_1D_int32$_Z10less_equalIlEbT_S0_,@function
        .size           $_cupy_boolrelextrema_1D_int32$_Z10less_equalIlEbT_S0_,($_cupy_boolrelextrema_1D_int32$_Z13greater_equalIdEbT_S0_ - $_cupy_boolrelextrema_1D_int32$_Z10less_equalIlEbT_S0_)
$_cupy_boolrelextrema_1D_int32$_Z10less_equalIlEbT_S0_:
[----:B------:R-:W-:-:S04]  /*21d0*/  ISETP.GT.U32.AND P0, PT, R4, R6, PT ;  /* 0x000000060400720c */ /* 0x000fc80003f04070 */
[----:B------:R-:W-:-:S04]  /*21e0*/  ISETP.GT.AND.EX P0, PT, R5, R7, PT, P0 ;  /* 0x000000070500720c */ /* 0x000fc80003f04300 */
[----:B------:R-:W-:Y:S01]  /*21f0*/  SEL R4, RZ, 0x1, P0 ;  /* 0x00000001ff047807 */ /* 0x000fe20000000000 */
[----:B------:R-:W-:Y:S08]  /*2200*/  RET.REL.NODEC R20 `(_cupy_boolrelextrema_1D_int32) ;  /* 0xffffffdc147c7950 */ /* 0x000ff00003c3ffff */
        .type           $_cupy_boolrelextrema_1D_int32$_Z13greater_equalIdEbT_S0_,@function
        .size           $_cupy_boolrelextrema_1D_int32$_Z13greater_equalIdEbT_S0_,($_cupy_boolrelextrema_1D_int32$_Z13greater_equalIfEbT_S0_ - $_cupy_boolrelextrema_1D_int32$_Z13greater_equalIdEbT_S0_)
$_cupy_boolrelextrema_1D_int32$_Z13greater_equalIdEbT_S0_:
        /* <DEDUP_REMOVED lines=8> */
[----:B--2---:R-:W-:Y:S06]  /*2290*/  RET.REL.NODEC R20 `(_cupy_boolrelextrema_1D_int32) ;  /* 0xffffffdc14587950 */ /* 0x004fec0003c3ffff */
        .type           $_cupy_boolrelextrema_1D_int32$_Z13greater_equalIfEbT_S0_,@function
        .size           $_cupy_boolrelextrema_1D_int32$_Z13greater_equalIfEbT_S0_,($_cupy_boolrelextrema_1D_int32$_Z13greater_equalIiEbT_S0_ - $_cupy_boolrelextrema_1D_int32$_Z13greater_equalIfEbT_S0_)
$_cupy_boolrelextrema_1D_int32$_Z13greater_equalIfEbT_S0_:
[----:B------:R-:W-:-:S04]  /*22a0*/  FSETP.GE.AND P0, PT, R4, R5, PT ;  /* 0x000000050400720b */ /* 0x000fc80003f06000 */
[----:B------:R-:W-:Y:S01]  /*22b0*/  SEL R4, RZ, 0x1, !P0 ;  /* 0x00000001ff047807 */ /* 0x000fe20004000000 */
[----:B------:R-:W-:Y:S08]  /*22c0*/  RET.REL.NODEC R20 `(_cupy_boolrelextrema_1D_int32) ;  /* 0xffffffdc144c7950 */ /* 0x000ff00003c3ffff */
        .type           $_cupy_boolrelextrema_1D_int32$_Z13greater_equalIiEbT_S0_,@function
        .size           $_cupy_boolrelextrema_1D_int32$_Z13greater_equalIiEbT_S0_,($_cupy_boolrelextrema_1D_int32$_Z13greater_equalIlEbT_S0_ - $_cupy_boolrelextrema_1D_int32$_Z13greater_equalIiEbT_S0_)
$_cupy_boolrelextrema_1D_int32$_Z13greater_equalIiEbT_S0_:
[----:B------:R-:W-:-:S04]  /*22d0*/  ISETP.GE.AND P0, PT, R4, R5, PT ;  /* 0x000000050400720c */ /* 0x000fc80003f06270 */
[----:B------:R-:W-:Y:S01]  /*22e0*/  SEL R4, RZ, 0x1, !P0 ;  /* 0x00000001ff047807 */ /* 0x000fe20004000000 */
[----:B------:R-:W-:Y:S08]  /*22f0*/  RET.REL.NODEC R20 `(_cupy_boolrelextrema_1D_int32) ;  /* 0xffffffdc14407950 */ /* 0x000ff00003c3ffff */
        .type           $_cupy_boolrelextrema_1D_int32$_Z13greater_equalIlEbT_S0_,@function
        .size           $_cupy_boolrelextrema_1D_int32$_Z13greater_equalIlEbT_S0_,($_cupy_boolrelextrema_1D_int32$_Z4lessIdEbT_S0_ - $_cupy_boolrelextrema_1D_int32$_Z13greater_equalIlEbT_S0_)
$_cupy_boolrelextrema_1D_int32$_Z13greater_equalIlEbT_S0_:
[----:B------:R-:W-:-:S04]  /*2300*/  ISETP.GE.U32.AND P0, PT, R4, R6, PT ;  /* 0x000000060400720c */ /* 0x000fc80003f06070 */
[----:B------:R-:W-:-:S04]  /*2310*/  ISETP.GE.AND.EX P0, PT, R5, R7, PT, P0 ;  /* 0x000000070500720c */ /* 0x000fc80003f06300 */
[----:B------:R-:W-:Y:S01]  /*2320*/  SEL R4, RZ, 0x1, !P0 ;  /* 0x00000001ff047807 */ /* 0x000fe20004000000 */
[----:B------:R-:W-:Y:S08]  /*2330*/  RET.REL.NODEC R20 `(_cupy_boolrelextrema_1D_int32) ;  /* 0xffffffdc14307950 */ /* 0x000ff00003c3ffff */
        .type           $_cupy_boolrelextrema_1D_int32$_Z4lessIdEbT_S0_,@function
        .size           $_cupy_boolrelextrema_1D_int32$_Z4lessIdEbT_S0_,($_cupy_boolrelextrema_1D_int32$_Z4lessIfEbT_S0_ - $_cupy_boolrelextrema_1D_int32$_Z4lessIdEbT_S0_)
$_cupy_boolrelextrema_1D_int32$_Z4lessIdEbT_S0_:
        /* <DEDUP_REMOVED lines=8> */
[----:B--2---:R-:W-:Y:S06]  /*23c0*/  RET.REL.NODEC R20 `(_cupy_boolrelextrema_1D_int32) ;  /* 0xffffffdc140c7950 */ /* 0x004fec0003c3ffff */
        .type           $_cupy_boolrelextrema_1D_int32$_Z4lessIfEbT_S0_,@function
        .size           $_cupy_boolrelextrema_1D_int32$_Z4lessIfEbT_S0_,($_cupy_boolrelextrema_1D_int32$_Z4lessIiEbT_S0_ - $_cupy_boolrelextrema_1D_int32$_Z4lessIfEbT_S0_)
$_cupy_boolrelextrema_1D_int32$_Z4lessIfEbT_S0_:
[----:B------:R-:W-:-:S04]  /*23d0*/  FSETP.GEU.AND P0, PT, R4, R5, PT ;  /* 0x000000050400720b */ /* 0x000fc80003f0e000 */
[----:B------:R-:W-:Y:S01]  /*23e0*/  SEL R4, RZ, 0x1, P0 ;  /* 0x00000001ff047807 */ /* 0x000fe20000000000 */
[----:B------:R-:W-:Y:S08]  /*23f0*/  RET.REL.NODEC R20 `(_cupy_boolrelextrema_1D_int32) ;  /* 0xffffffdc14007950 */ /* 0x000ff00003c3ffff */
        .type           $_cupy_boolrelextrema_1D_int32$_Z4lessIiEbT_S0_,@function
        .size           $_cupy_boolrelextrema_1D_int32$_Z4lessIiEbT_S0_,($_cupy_boolrelextrema_1D_int32$_Z4lessIlEbT_S0_ - $_cupy_boolrelextrema_1D_int32$_Z4lessIiEbT_S0_)
$_cupy_boolrelextrema_1D_int32$_Z4lessIiEbT_S0_:
[----:B------:R-:W-:-:S04]  /*2400*/  ISETP.GE.AND P0, PT, R4, R5, PT ;  /* 0x000000050400720c */ /* 0x000fc80003f06270 */
[----:B------:R-:W-:Y:S01]  /*2410*/  SEL R4, RZ, 0x1, P0 ;  /* 0x00000001ff047807 */ /* 0x000fe20000000000 */
[----:B------:R-:W-:Y:S08]  /*2420*/  RET.REL.NODEC R20 `(_cupy_boolrelextrema_1D_int32) ;  /* 0xffffffd814f47950 */ /* 0x000ff00003c3ffff */
        .type           $_cupy_boolrelextrema_1D_int32$_Z4lessIlEbT_S0_,@function
        .size           $_cupy_boolrelextrema_1D_int32$_Z4lessIlEbT_S0_,($_cupy_boolrelextrema_1D_int32$_Z5equalIdEbT_S0_ - $_cupy_boolrelextrema_1D_int32$_Z4lessIlEbT_S0_)
$_cupy_boolrelextrema_1D_int32$_Z4lessIlEbT_S0_:
[----:B------:R-:W-:-:S04]  /*2430*/  ISETP.GE.U32.AND P0, PT, R4, R6, PT ;  /* 0x000000060400720c */ /* 0x000fc80003f06070 */
[----:B------:R-:W-:-:S04]  /*2440*/  ISETP.GE.AND.EX P0, PT, R5, R7, PT, P0 ;  /* 0x000000070500720c */ /* 0x000fc80003f06300 */
[----:B------:R-:W-:Y:S01]  /*2450*/  SEL R4, RZ, 0x1, P0 ;  /* 0x00000001ff047807 */ /* 0x000fe20000000000 */
[----:B------:R-:W-:Y:S08]  /*2460*/  RET.REL.NODEC R20 `(_cupy_boolrelextrema_1D_int32) ;  /* 0xffffffd814e47950 */ /* 0x000ff00003c3ffff */
        .type           $_cupy_boolrelextrema_1D_int32$_Z5equalIdEbT_S0_,@function
        .size           $_cupy_boolrelextrema_1D_int32$_Z5equalIdEbT_S0_,($_cupy_boolrelextrema_1D_int32$_Z5equalIfEbT_S0_ - $_cupy_boolrelextrema_1D_int32$_Z5equalIdEbT_S0_)
$_cupy_boolrelextrema_1D_int32$_Z5equalIdEbT_S0_:
        /* <DEDUP_REMOVED lines=8> */
[----:B--2---:R-:W-:Y:S06]  /*24f0*/  RET.REL.NODEC R20 `(_cupy_boolrelextrema_1D_int32) ;  /* 0xffffffd814c07950 */ /* 0x004fec0003c3ffff */
        .type           $_cupy_boolrelextrema_1D_int32$_Z5equalIfEbT_S0_,@function
        .size           $_cupy_boolrelextrema_1D_int32$_Z5equalIfEbT_S0_,($_cupy_boolrelextrema_1D_int32$_Z5equalIiEbT_S0_ - $_cupy_boolrelextrema_1D_int32$_Z5equalIfEbT_S0_)
$_cupy_boolrelextrema_1D_int32$_Z5equalIfEbT_S0_:
[----:B------:R-:W-:-:S04]  /*2500*/  FSETP.NEU.AND P0, PT, R4, R5, PT ;  /* 0x000000050400720b */ /* 0x000fc80003f0d000 */
[----:B------:R-:W-:Y:S01]  /*2510*/  SEL R4, RZ, 0x1, P0 ;  /* 0x00000001ff047807 */ /* 0x000fe20000000000 */
[----:B------:R-:W-:Y:S08]  /*2520*/  RET.REL.NODEC R20 `(_cupy_boolrelextrema_1D_int32) ;  /* 0xffffffd814b47950 */ /* 0x000ff00003c3ffff */
        .type           $_cupy_boolrelextrema_1D_int32$_Z5equalIiEbT_S0_,@function
        .size           $_cupy_boolrelextrema_1D_int32$_Z5equalIiEbT_S0_,($_cupy_boolrelextrema_1D_int32$_Z5equalIlEbT_S0_ - $_cupy_boolrelextrema_1D_int32$_Z5equalIiEbT_S0_)
$_cupy_boolrelextrema_1D_int32$_Z5equalIiEbT_S0_:
[----:B------:R-:W-:-:S04]  /*2530*/  ISETP.NE.AND P0, PT, R4, R5, PT ;  /* 0x000000050400720c */ /* 0x000fc80003f05270 */
[----:B------:R-:W-:Y:S01]  /*2540*/  SEL R4, RZ, 0x1, P0 ;  /* 0x00000001ff047807 */ /* 0x000fe20000000000 */
[----:B------:R-:W-:Y:S08]  /*2550*/  RET.REL.NODEC R20 `(_cupy_boolrelextrema_1D_int32) ;  /* 0xffffffd814a87950 */ /* 0x000ff00003c3ffff */
        .type           $_cupy_boolrelextrema_1D_int32$_Z5equalIlEbT_S0_,@function
        .size           $_cupy_boolrelextrema_1D_int32$_Z5equalIlEbT_S0_,($_cupy_boolrelextrema_1D_int32$_Z7greaterIdEbT_S0_ - $_cupy_boolrelextrema_1D_int32$_Z5equalIlEbT_S0_)
$_cupy_boolrelextrema_1D_int32$_Z5equalIlEbT_S0_:
[----:B------:R-:W-:-:S04]  /*2560*/  ISETP.NE.U32.AND P0, PT, R4, R6, PT ;  /* 0x000000060400720c */ /* 0x000fc80003f05070 */
[----:B------:R-:W-:-:S04]  /*2570*/  ISETP.NE.AND.EX P0, PT, R5, R7, PT, P0 ;  /* 0x000000070500720c */ /* 0x000fc80003f05300 */
[----:B------:R-:W-:Y:S01]  /*2580*/  SEL R4, RZ, 0x1, P0 ;  /* 0x00000001ff047807 */ /* 0x000fe20000000000 */
[----:B------:R-:W-:Y:S08]  /*2590*/  RET.REL.NODEC R20 `(_cupy_boolrelextrema_1D_int32) ;  /* 0xffffffd814987950 */ /* 0x000ff00003c3ffff */
        .type           $_cupy_boolrelextrema_1D_int32$_Z7greaterIdEbT_S0_,@function
        .size           $_cupy_boolrelextrema_1D_int32$_Z7greaterIdEbT_S0_,($_cupy_boolrelextrema_1D_int32$_Z7greaterIfEbT_S0_ - $_cupy_boolrelextrema_1D_int32$_Z7greaterIdEbT_S0_)
$_cupy_boolrelextrema_1D_int32$_Z7greaterIdEbT_S0_:
        /* <DEDUP_REMOVED lines=8> */
[----:B--2---:R-:W-:Y:S06]  /*2620*/  RET.REL.NODEC R20 `(_cupy_boolrelextrema_1D_int32) ;  /* 0xffffffd814747950 */ /* 0x004fec0003c3ffff */
        .type           $_cupy_boolrelextrema_1D_int32$_Z7greaterIfEbT_S0_,@function
        .size           $_cupy_boolrelextrema_1D_int32$_Z7greaterIfEbT_S0_,($_cupy_boolrelextrema_1D_int32$_Z7greaterIiEbT_S0_ - $_cupy_boolrelextrema_1D_int32$_Z7greaterIfEbT_S0_)
$_cupy_boolrelextrema_1D_int32$_Z7greaterIfEbT_S0_:
[----:B------:R-:W-:-:S04]  /*2630*/  FSETP.GT.AND P0, PT, R4, R5, PT ;  /* 0x000000050400720b */ /* 0x000fc80003f04000 */
[----:B------:R-:W-:Y:S01]  /*2640*/  SEL R4, RZ, 0x1, !P0 ;  /* 0x00000001ff047807 */ /* 0x000fe20004000000 */
[----:B------:R-:W-:Y:S08]  /*2650*/  RET.REL.NODEC R20 `(_cupy_boolrelextrema_1D_int32) ;  /* 0xffffffd814687950 */ /* 0x000ff00003c3ffff */
        .type           $_cupy_boolrelextrema_1D_int32$_Z7greaterIiEbT_S0_,@function
        .size           $_cupy_boolrelextrema_1D_int32$_Z7greaterIiEbT_S0_,($_cupy_boolrelextrema_1D_int32$_Z7greaterIlEbT_S0_ - $_cupy_boolrelextrema_1D_int32$_Z7greaterIiEbT_S0_)
$_cupy_boolrelextrema_1D_int32$_Z7greaterIiEbT_S0_:
[----:B------:R-:W-:-:S04]  /*2660*/  ISETP.GT.AND P0, PT, R4, R5, PT ;  /* 0x000000050400720c */ /* 0x000fc80003f04270 */
[----:B------:R-:W-:Y:S01]  /*2670*/  SEL R4, RZ, 0x1, !P0 ;  /* 0x00000001ff047807 */ /* 0x000fe20004000000 */
[----:B------:R-:W-:Y:S08]  /*2680*/  RET.REL.NODEC R20 `(_cupy_boolrelextrema_1D_int32) ;  /* 0xffffffd8145c7950 */ /* 0x000ff00003c3ffff */
        .type           $_cupy_boolrelextrema_1D_int32$_Z7greaterIlEbT_S0_,@function
        .size           $_cupy_boolrelextrema_1D_int32$_Z7greaterIlEbT_S0_,($_cupy_boolrelextrema_1D_int32$_Z9not_equalIdEbT_S0_ - $_cupy_boolrelextrema_1D_int32$_Z7greaterIlEbT_S0_)
$_cupy_boolrelextrema_1D_int32$_Z7greaterIlEbT_S0_:
[----:B------:R-:W-:-:S04]  /*2690*/  ISETP.GT.U32.AND P0, PT, R4, R6, PT ;  /* 0x000000060400720c */ /* 0x000fc80003f04070 */
[----:B------:R-:W-:-:S04]  /*26a0*/  ISETP.GT.AND.EX P0, PT, R5, R7, PT, P0 ;  /* 0x000000070500720c */ /* 0x000fc80003f04300 */
[----:B------:R-:W-:Y:S01]  /*26b0*/  SEL R4, RZ, 0x1, !P0 ;  /* 0x00000001ff047807 */ /* 0x000fe20004000000 */
[----:B------:R-:W-:Y:S08]  /*26c0*/  RET.REL.NODEC R20 `(_cupy_boolrelextrema_1D_int32) ;  /* 0xffffffd8144c7950 */ /* 0x000ff00003c3ffff */
        .type           $_cupy_boolrelextrema_1D_int32$_Z9not_equalIdEbT_S0_,@function
        .size           $_cupy_boolrelextrema_1D_int32$_Z9not_equalIdEbT_S0_,($_cupy_boolrelextrema_1D_int32$_Z9not_equalIfEbT_S0_ - $_cupy_boolrelextrema_1D_int32$_Z9not_equalIdEbT_S0_)
$_cupy_boolrelextrema_1D_int32$_Z9not_equalIdEbT_S0_:
        /* <DEDUP_REMOVED lines=8> */
[----:B--2---:R-:W-:Y:S06]  /*2750*/  RET.REL.NODEC R20 `(_cupy_boolrelextrema_1D_int32) ;  /* 0xffffffd814287950 */ /* 0x004fec0003c3ffff */
        .type           $_cupy_boolrelextrema_1D_int32$_Z9not_equalIfEbT_S0_,@function
        .size           $_cupy_boolrelextrema_1D_int32$_Z9not_equalIfEbT_S0_,($_cupy_boolrelextrema_1D_int32$_Z9not_equalIiEbT_S0_ - $_cupy_boolrelextrema_1D_int32$_Z9not_equalIfEbT_S0_)
$_cupy_boolrelextrema_1D_int32$_Z9not_equalIfEbT_S0_:
[----:B------:R-:W-:-:S04]  /*2760*/  FSETP.NEU.AND P0, PT, R4, R5, PT ;  /* 0x000000050400720b */ /* 0x000fc80003f0d000 */
[----:B------:R-:W-:Y:S01]  /*2770*/  SEL R4, RZ, 0x1, !P0 ;  /* 0x00000001ff047807 */ /* 0x000fe20004000000 */
[----:B------:R-:W-:Y:S08]  /*2780*/  RET.REL.NODEC R20 `(_cupy_boolrelextrema_1D_int32) ;  /* 0xffffffd8141c7950 */ /* 0x000ff00003c3ffff */
        .type           $_cupy_boolrelextrema_1D_int32$_Z9not_equalIiEbT_S0_,@function
        .size           $_cupy_boolrelextrema_1D_int32$_Z9not_equalIiEbT_S0_,($_cupy_boolrelextrema_1D_int32$_Z9not_equalIlEbT_S0_ - $_cupy_boolrelextrema_1D_int32$_Z9not_equalIiEbT_S0_)
$_cupy_boolrelextrema_1D_int32$_Z9not_equalIiEbT_S0_:
[----:B------:R-:W-:-:S04]  /*2790*/  ISETP.NE.AND P0, PT, R4, R5, PT ;  /* 0x000000050400720c */ /* 0x000fc80003f05270 */
[----:B------:R-:W-:Y:S01]  /*27a0*/  SEL R4, RZ, 0x1, !P0 ;  /* 0x00000001ff047807 */ /* 0x000fe20004000000 */
[----:B------:R-:W-:Y:S08]  /*27b0*/  RET.REL.NODEC R20 `(_cupy_boolrelextrema_1D_int32) ;  /* 0xffffffd814107950 */ /* 0x000ff00003c3ffff */
        .type           $_cupy_boolrelextrema_1D_int32$_Z9not_equalIlEbT_S0_,@function
        .size           $_cupy_boolrelextrema_1D_int32$_Z9not_equalIlEbT_S0_,(.L_x_275 - $_cupy_boolrelextrema_1D_int32$_Z9not_equalIlEbT_S0_)
$_cupy_boolrelextrema_1D_int32$_Z9not_equalIlEbT_S0_:
[----:B------:R-:W-:-:S04]  /*27c0*/  ISETP.NE.U32.AND P0, PT, R4, R6, PT ;  /* 0x000000060400720c */ /* 0x000fc80003f05070 */
[----:B------:R-:W-:-:S04]  /*27d0*/  ISETP.NE.AND.EX P0, PT, R5, R7, PT, P0 ;  /* 0x000000070500720c */ /* 0x000fc80003f05300 */
[----:B------:R-:W-:Y:S01]  /*27e0*/  SEL R4, RZ, 0x1, !P0 ;  /* 0x00000001ff047807 */ /* 0x000fe20004000000 */
[----:B------:R-:W-:Y:S08]  /*27f0*/  RET.REL.NODEC R20 `(_cupy_boolrelextrema_1D_int32) ;  /* 0xffffffd814007950 */ /* 0x000ff00003c3ffff */
.L_x_98:
        /* <DEDUP_REMOVED lines=16> */
.L_x_275:


//--------------------- .text._cupy_boolrelextrema_2D_float32 --------------------------
	.section	.text._cupy_boolrelextrema_2D_float32,"ax",@progbits
	.align	128
        .global         _cupy_boolrelextrema_2D_float32
        .type           _cupy_boolrelextrema_2D_float32,@function
        .size           _cupy_boolrelextrema_2D_float32,(.L_x_299 - _cupy_boolrelextrema_2D_float32)
        .other          _cupy_boolrelextrema_2D_float32,@"STO_CUDA_ENTRY STV_DEFAULT"
_cupy_boolrelextrema_2D_float32:
.text._cupy_boolrelextrema_2D_float32:
        /* <DEDUP_REMOVED lines=42> */
.L_x_103:
        /* <DEDUP_REMOVED lines=18> */
[----:B-1---5:R-:W-:Y:S05]  /*03c0*/  CALL.REL.NOINC R6 `(_cupy_boolrelextrema_2D_float32) ;  /* 0xfffffffc060c7344 */ /* 0x022fea0003c3ffff */
        /* <DEDUP_REMOVED lines=9> */
[----:B-1---5:R-:W-:Y:S05]  /*0460*/  CALL.REL.NOINC R6 `(_cupy_boolrelextrema_2D_float32) ;  /* 0xfffffff806e47344 */ /* 0x022fea0003c3ffff */
        /* <DEDUP_REMOVED lines=23> */
[----:B-1---5:R-:W-:Y:S05]  /*05e0*/  CALL.REL.NOINC R6 `(_cupy_boolrelextrema_2D_float32) ;  /* 0xfffffff806847344 */ /* 0x022fea0003c3ffff */
        /* <DEDUP_REMOVED lines=91> */
.L_x_102:
        /* <DEDUP_REMOVED lines=22> */
[----:B-1----:R-:W-:Y:S05]  /*0d00*/  CALL.REL.NOINC R6 `(_cupy_boolrelextrema_2D_float32) ;  /* 0xfffffff006bc7344 */ /* 0x002fea0003c3ffff */
        /* <DEDUP_REMOVED lines=9> */
[----:B01---5:R-:W-:Y:S05]  /*0da0*/  CALL.REL.NOINC R6 `(_cupy_boolrelextrema_2D_float32) ;  /* 0xfffffff006947344 */ /* 0x023fea0003c3ffff */
        /* <DEDUP_REMOVED lines=37> */
[----:B------:R-:W-:Y:S01]  /*1000*/  VIADD R17, R17, 0x2 ;  /* 0x0000000211117836 */ /* 0x000fe20000000000 */
[----:B------:R-:W-:-:S04]  /*1010*/  LOP3.LUT R0, R4, 0x1, RZ, 0xc0, !PT ;  /* 0x0000000104007812 */ /* 0x000fc800078ec0ff */
[----:B------:R-:W-:-:S04]  /*1020*/  ISETP.EQ.U32.AND P0, PT, R0, 0x1, P6 ;  /* 0x000000010000780c */ /* 0x000fc80003702070 */
[----:B------:R-:W-:-:S09]  /*1030*/  SEL R23, RZ, 0x1, !P0 ;  /* 0x00000001ff177807 */ /* 0x000fd20004000000 */
.L_x_104:
        /* <DEDUP_REMOVED lines=22> */
[----:B-1----:R-:W-:Y:S05]  /*11a0*/  CALL.REL.NOINC R2 `(_cupy_boolrelextrema_2D_float32) ;  /* 0xffffffec02947344 */ /* 0x002fea0003c3ffff */
        /* <DEDUP_REMOVED lines=9> */
[----:B01---5:R-:W-:Y:S05]  /*1240*/  CALL.REL.NOINC R28 `(_cupy_boolrelextrema_2D_float32) ;  /* 0xffffffec1c6c7344 */ /* 0x023fea0003c3ffff */
[----:B------:R-:W-:-:S04]  /*1250*/  LOP3.LUT R4, R4, 0x1, RZ, 0xc0, !PT ;  /* 0x0000000104047812 */ /* 0x000fc800078ec0ff */
[----:B------:R-:W-:-:S04]  /*1260*/  ISETP.NE.U32.AND P0, PT, R4, 0x1, PT ;  /* 0x000000010400780c */ /* 0x000fc80003f05070 */
[----:B------:R-:W-:-:S04]  /*1270*/  ISETP.NE.AND P0, PT, R2, RZ, !P0 ;  /* 0x000000ff0200720c */ /* 0x000fc80004705270 */
[----:B------:R-:W-:Y:S01]  /*1280*/  SEL R23, RZ, 0x1, !P0 ;  /* 0x00000001ff177807 */ /* 0x000fe20004000000 */
[----:B------:R-:W-:Y:S08]  /*1290*/  BRA `(.L_x_99) ;  /* 0x0000002c00b87947 */ /* 0x000ff00003800000 */
.L_x_101:
        /* <DEDUP_REMOVED lines=15> */
.L_x_107:
        /* <DEDUP_REMOVED lines=14> */
[----:B01---5:R-:W-:Y:S05]  /*1470*/  CALL.REL.NOINC R6 `(_cupy_boolrelextrema_2D_float32) ;  /* 0xffffffe806e07344 */ /* 0x023fea0003c3ffff */
        /* <DEDUP_REMOVED lines=110> */
.L_x_106:
[----:B------:R-:W-:-:S07]  /*1b60*/  VIADD R17, R18, 0xffffffff ;  /* 0xffffffff12117836 */ /* 0x000fce0000000000 */
.L_x_105:
        /* <DEDUP_REMOVED lines=18> */
[----:B01----:R-:W-:Y:S05]  /*1c90*/  CALL.REL.NOINC R6 `(_cupy_boolrelextrema_2D_float32) ;  /* 0xffffffe006d87344 */ /* 0x003fea0003c3ffff */
        /* <DEDUP_REMOVED lines=47> */
.L_x_108:
        /* <DEDUP_REMOVED lines=34> */
.L_x_100:
        /* <DEDUP_REMOVED lines=13> */
.L_x_111:
        /* <DEDUP_REMOVED lines=144> */
.L_x_110:
        /* <DEDUP_REMOVED lines=74> */
.L_x_112:
        /* <DEDUP_REMOVED lines=38> */
.L_x_109:
        /* <DEDUP_REMOVED lines=15> */
.L_x_115:
        /* <DEDUP_REMOVED lines=125> */
.L_x_114:
[----:B------:R-:W-:-:S07]  /*3b40*/  VIADD R18, R18, 0xffffffff ;  /* 0xffffffff12127836 */ /* 0x000fce0000000000 */
.L_x_113:
        /* <DEDUP_REMOVED lines=66> */
.L_x_116:
        /* <DEDUP_REMOVED lines=32> */
[----:B------:R-:W-:-:S09]  /*4170*/  SEL R23, RZ, 0x1, !P0 ;  /* 0x00000001ff177807 */ /* 0x000fd20004000000 */
.L_x_99:
[----:B------:R-:W0:Y:S02]  /*4180*/  LDCU.64 UR4, c[0x0][0x3a0] ;  /* 0x00007400ff0477ac */ /* 0x000e240008000a00 */
[----:B0-----:R-:W-:-:S04]  /*4190*/  IADD3 R2, P0, PT, R25, UR4, RZ ;  /* 0x0000000419027c10 */ /* 0x001fc8000ff1e0ff */
[----:B------:R-:W-:-:S05]  /*41a0*/  LEA.HI.X.SX32 R3, R25, UR5, 0x1, P0 ;  /* 0x0000000519037c11 */ /* 0x000fca00080f0eff */
[----:B------:R-:W-:Y:S01]  /*41b0*/  STG.E.U8 desc[UR36][R2.64], R23 ;  /* 0x0000001702007986 */ /* 0x000fe2000c101124 */
[----:B------:R-:W-:Y:S05]  /*41c0*/  EXIT ;  /* 0x000000000000794d */ /* 0x000fea0003800000 */
        .type           $_cupy_boolrelextrema_2D_float32$_Z10less_equalIdEbT_S0_,@function
        .size           $_cupy_boolrelextrema_2D_float32$_Z10less_equalIdEbT_S0_,($_cupy_boolrelextrema_2D_float32$_Z10less_equalIfEbT_S0_ - $_cupy_boolrelextrema_2D_float32$_Z10less_equalIdEbT_S0_)
$_cupy_boolrelextrema_2D_float32$_Z10less_equalIdEbT_S0_:
        /* <DEDUP_REMOVED lines=8> */
[----:B--2---:R-:W-:Y:S06]  /*4250*/  RET.REL.NODEC R20 `(_cupy_boolrelextrema_2D_float32) ;  /* 0xffffffbc14687950 */ /* 0x004fec0003c3ffff */
        .type           $_cupy_boolrelextrema_2D_float32$_Z10less_equalIfEbT_S0_,@function
        .size           $_cupy_boolrelextrema_2D_float32$_Z10less_equalIfEbT_S0_,($_cupy_boolrelextrema_2D_float32$_Z10less_equalIiEbT_S0_ - $_cupy_boolrelextrema_2D_float32$_Z10less_equalIfEbT_S0_)
$_cupy_boolrelextrema_2D_float32$_Z10less_equalIfEbT_S0_:
[----:B------:R-:W-:-:S04]  /*4260*/  FSETP.GTU.AND P0, PT, R4, R5, PT ;  /* 0x000000050400720b */ /* 0x000fc80003f0c000 */
[----:B------:R-:W-:Y:S01]  /*4270*/  SEL R4, RZ, 0x1, P0 ;  /* 0x00000001ff047807 */ /* 0x000fe20000000000 */
[----:B------:R-:W-:Y:S08]  /*4280*/  RET.REL.NODEC R20 `(_cupy_boolrelextrema_2D_float32) ;  /* 0xffffffbc145c7950 */ /* 0x000ff00003c3ffff */
        .type           $_cupy_boolrelextrema_2D_float32$_Z10less_equalIiEbT_S0_,@function
        .size           $_cupy_boolrelextrema_2D_float32$_Z10less_equalIiEbT_S0_,($_cupy_boolrelextrema_2D_float32$_Z10less_equalIlEbT_S0_ - $_cupy_boolrelextrema_2D_float32$_Z10less_equalIiEbT_S0_)
$_cupy_boolrelextrema_2D_float32$_Z10less_equalIiEbT_S0_:
[----:B------:R-:W-:-:S04]  /*4290*/  ISETP.GT.AND P0, PT, R4, R5, PT ;  /* 0x000000050400720c */ /* 0x000fc80003f04270 */
[----:B------:R-:W-:Y:S01]  /*42a0*/  SEL R4, RZ, 0x1, P0 ;  /* 0x00000001ff047807 */ /* 0x000fe20000000000 */
[----:B------:R-:W-:Y:S08]  /*42b0*/  RET.REL.NODEC R20 `(_cupy_boolrelextrema_2D_float32) ;  /* 0xffffffbc14507950 */ /* 0x000ff00003c3ffff */
        .type           $_cupy_boolrelextrema_2D_float32$_Z10less_equalIlEbT_S0_,@function
        .size           $_cupy_boolrelextrema_2D_float32$_Z10less_equalIlEbT_S0_,($_cupy_boolrelextrema_2D_float32$_Z13greater_equalIdEbT_S0_ - $_cupy_boolrelextrema_2D_float32$_Z10less_equalIlEbT_S0_)
$_cupy_boolrelextrema_2D_float32$_Z10less_equalIlEbT_S0_:
[----:B------:R-:W-:-:S04]  /*42c0*/  ISETP.GT.U32.AND P0, PT, R4, R6, PT ;  /* 0x000000060400720c */ /* 0x000fc80003f04070 */
[----:B------:R-:W-:-:S04]  /*42d0*/  ISETP.GT.AND.EX P0, PT, R5, R7, PT, P0 ;  /* 0x000000070500720c */ /* 0x000fc80003f04300 */
[----:B------:R-:W-:Y:S01]  /*42e0*/  SEL R4, RZ, 0x1, P0 ;  /* 0x00000001ff047807 */ /* 0x000fe20000000000 */
[----:B------:R-:W-:Y:S08]  /*42f0*/  RET.REL.NODEC R20 `(_cupy_boolrelextrema_2D_float32) ;  /* 0xffffffbc14407950 */ /* 0x000ff00003c3ffff */
        .type           $_cupy_boolrelextrema_2D_float32$_Z13greater_equalIdEbT_S0_,@function
        .size           $_cupy_boolrelextrema_2D_float32$_Z13greater_equalIdEbT_S0_,($_cupy_boolrelextrema_2D_float32$_Z13greater_equalIfEbT_S0_ - $_cupy_boolrelextrema_2D_float32$_Z13greater_equalIdEbT_S0_)
$_cupy_boolrelextrema_2D_float32$_Z13greater_equalIdEbT_S0_:
        /* <DEDUP_REMOVED lines=8> */
[----:B--2---:R-:W-:Y:S06]  /*4380*/  RET.REL.NODEC R20 `(_cupy_boolrelextrema_2D_float32) ;  /* 0xffffffbc141c7950 */ /* 0x004fec0003c3ffff */
        .type           $_cupy_boolrelextrema_2D_float32$_Z13greater_equalIfEbT_S0_,@function
        .size           $_cupy_boolrelextrema_2D_float32$_Z13greater_equalIfEbT_S0_,($_cupy_boolrelextrema_2D_float32$_Z13greater_equalIiEbT_S0_ - $_cupy_boolrelextrema_2D_float32$_Z13greater_equalIfEbT_S0_)
$_cupy_boolrelextrema_2D_float32$_Z13greater_equalIfEbT_S0_:
[----:B------:R-:W-:-:S04]  /*4390*/  FSETP.GE.AND P0, PT, R4, R5, PT ;  /* 0x000000050400720b */ /* 0x000fc80003f06000 */
[----:B------:R-:W-:Y:S01]  /*43a0*/  SEL R4, RZ, 0x1, !P0 ;  /* 0x00000001ff047807 */ /* 0x000fe20004000000 */
[----:B------:R-:W-:Y:S08]  /*43b0*/  RET.REL.NODEC R20 `(_cupy_boolrelextrema_2D_float32) ;  /* 0xffffffbc14107950 */ /* 0x000ff00003c3ffff */
        .type           $_cupy_boolrelextrema_2D_float32$_Z13greater_equalIiEbT_S0_,@function
        .size           $_cupy_boolrelextrema_2D_float32$_Z13greater_equalIiEbT_S0_,($_cupy_boolrelextrema_2D_float32$_Z13greater_equalIlEbT_S0_ - $_cupy_boolrelextrema_2D_float32$_Z13greater_equalIiEbT_S0_)
$_cupy_boolrelextrema_2D_float32$_Z13greater_equalIiEbT_S0_:
[----:B------:R-:W-:-:S04]  /*43c0*/  ISETP.GE.AND P0, PT, R4, R5, PT ;  /* 0x000000050400720c */ /* 0x000fc80003f06270 */
[----:B------:R-:W-:Y:S01]  /*43d0*/  SEL R4, RZ, 0x1, !P0 ;  /* 0x00000001ff047807 */ /* 0x000fe20004000000 */
[----:B------:R-:W-:Y:S08]  /*43e0*/  RET.REL.NODEC R20 `(_cupy_boolrelextrema_2D_float32) ;  /* 0xffffffbc14047950 */ /* 0x000ff00003c3ffff */
        .type           $_cupy_boolrelextrema_2D_float32$_Z13greater_equalIlEbT_S0_,@function
        .size           $_cupy_boolrelextrema_2D_float32$_Z13greater_equalIlEbT_S0_,($_cupy_boolrelextrema_2D_float32$_Z4lessIdEbT_S0_ - $_cupy_boolrelextrema_2D_float32$_Z13greater_equalIlEbT_S0_)
$_cupy_boolrelextrema_2D_float32$_Z13greater_equalIlEbT_S0_:
[----:B------:R-:W-:-:S04]  /*43f0*/  ISETP.GE.U32.AND P0, PT, R4, R6, PT ;  /* 0x000000060400720c */ /* 0x000fc80003f06070 */
[----:B------:R-:W-:-:S04]  /*4400*/  ISETP.GE.AND.EX P0, PT, R5, R7, PT, P0 ;  /* 0x000000070500720c */ /* 0x000fc80003f06300 */
[----:B------:R-:W-:Y:S01]  /*4410*/  SEL R4, RZ, 0x1, !P0 ;  /* 0x00000001ff047807 */ /* 0x000fe20004000000 */
[----:B------:R-:W-:Y:S08]  /*4420*/  RET.REL.NODEC R20 `(_cupy_boolrelextrema_2D_float32) ;  /* 0xffffffb814f47950 */ /* 0x000ff00003c3ffff */
        .type           $_cupy_boolrelextrema_2D_float32$_Z4lessIdEbT_S0_,@function
        .size           $_cupy_boolrelextrema_2D_float32$_Z4lessIdEbT_S0_,($_cupy_boolrelextrema_2D_float32$_Z4lessIfEbT_S0_ - $_cupy_boolrelextrema_2D_float32$_Z4lessIdEbT_S0_)
$_cupy_boolrelextrema_2D_float32$_Z4lessIdEbT_S0_:
        /* <DEDUP_REMOVED lines=8> */
[----:B--2---:R-:W-:Y:S06]  /*44b0*/  RET.REL.NODEC R20 `(_cupy_boolrelextrema_2D_float32) ;  /* 0xffffffb814d07950 */ /* 0x004fec0003c3ffff */
        .type           $_cupy_boolrelextrema_2D_float32$_Z4lessIfEbT_S0_,@function
        .size           $_cupy_boolrelextrema_2D_float32$_Z4lessIfEbT_S0_,($_cupy_boolrelextrema_2D_float32$_Z4lessIiEbT_S0_ - $_cupy_boolrelextrema_2D_float32$_Z4lessIfEbT_S0_)
$_cupy_boolrelextrema_2D_float32$_Z4lessIfEbT_S0_:
[----:B------:R-:W-:-:S04]  /*44c0*/  FSETP.GEU.AND P0, PT, R4, R5, PT ;  /* 0x000000050400720b */ /* 0x000fc80003f0e000 */
[----:B------:R-:W-:Y:S01]  /*44d0*/  SEL R4, RZ, 0x1, P0 ;  /* 0x00000001ff047807 */ /* 0x000fe20000000000 */
[----:B------:R-:W-:Y:S08]  /*44e0*/  RET.REL.NODEC R20 `(_cupy_boolrelextrema_2D_float32) ;  /* 0xffffffb814c47950 */ /* 0x000ff00003c3ffff */
        .type           $_cupy_boolrelextrema_2D_float32$_Z4lessIiEbT_S0_,@function
        .size           $_cupy_boolrelextrema_2D_float32$_Z4lessIiEbT_S0_,($_cupy_boolrelextrema_2D_float32$_Z4lessIlEbT_S0_ - $_cupy_boolrelextrema_2D_float32$_Z4lessIiEbT_S0_)
$_cupy_boolrelextrema_2D_float32$_Z4lessIiEbT_S0_:
[----:B------:R-:W-:-:S04]  /*44f0*/  ISETP.GE.AND P0, PT, R4, R5, PT ;  /* 0x000000050400720c */ /* 0x000fc80003f06270 */
[----:B------:R-:W-:Y:S01]  /*4500*/  SEL R4, RZ, 0x1, P0 ;  /* 0x00000001ff047807 */ /* 0x000fe20000000000 */
[----:B------:R-:W-:Y:S08]  /*4510*/  RET.REL.NODEC R20 `(_cupy_boolrelextrema_2D_float32) ;  /* 0xffffffb814b87950 */ /* 0x000ff00003c3ffff */
        .type           $_cupy_boolrelextrema_2D_float32$_Z4lessIlEbT_S0_,@function
        .size           $_cupy_boolrelextrema_2D_float32$_Z4lessIlEbT_S0_,($_cupy_boolrelextrema_2D_float32$_Z5equalIdEbT_S0_ - $_cupy_boolrelextrema_2D_float32$_Z4lessIlEbT_S0_)
$_cupy_boolrelextrema_2D_float32$_Z4lessIlEbT_S0_:
[----:B------:R-:W-:-:S04]  /*4520*/  ISETP.GE.U32.AND P0, PT, R4, R6, PT ;  /* 0x000000060400720c */ /* 0x000fc80003f06070 */
[----:B------:R-:W-:-:S04]  /*4530*/  ISETP.GE.AND.EX P0, PT, R5, R7, PT, P0 ;  /* 0x000000070500720c */ /* 0x000fc80003f06300 */
[----:B------:R-:W-:Y:S01]  /*4540*/  SEL R4, RZ, 0x1, P0 ;  /* 0x00000001ff047807 */ /* 0x000fe20000000000 */
[----:B------:R-:W-:Y:S08]  /*4550*/  RET.REL.NODEC R20 `(_cupy_boolrelextrema_2D_float32) ;  /* 0xffffffb814a87950 */ /* 0x000ff00003c3ffff */
        .type           $_cupy_boolrelextrema_2D_float32$_Z5equalIdEbT_S0_,@function
        .size           $_cupy_boolrelextrema_2D_float32$_Z5equalIdEbT_S0_,($_cupy_boolrelextrema_2D_float32$_Z5equalIfEbT_S0_ - $_cupy_boolrelextrema_2D_float32$_Z5equalIdEbT_S0_)
$_cupy_boolrelextrema_2D_float32$_Z5equalIdEbT_S0_:
        /* <DEDUP_REMOVED lines=8> */
[----:B--2---:R-:W-:Y:S06]  /*45e0*/  RET.REL.NODEC R20 `(_cupy_boolrelextrema_2D_float32) ;  /* 0xffffffb814847950 */ /* 0x004fec0003c3ffff */
        .type           $_cupy_boolrelextrema_2D_float32$_Z5equalIfEbT_S0_,@function
        .size           $_cupy_boolrelextrema_2D_float32$_Z5equalIfEbT_S0_,($_cupy_boolrelextrema_2D_float32$_Z5equalIiEbT_S0_ - $_cupy_boolrelextrema_2D_float32$_Z5equalIfEbT_S0_)
$_cupy_boolrelextrema_2D_float32$_Z5equalIfEbT_S0_:
[----:B------:R-:W-:-:S04]  /*45f0*/  FSETP.NEU.AND P0, PT, R4, R5, PT ;  /* 0x000000050400720b */ /* 0x000fc80003f0d000 */
[----:B------:R-:W-:Y:S01]  /*4600*/  SEL R4, RZ, 0x1, P0 ;  /* 0x00000001ff047807 */ /* 0x000fe20000000000 */
[----:B------:R-:W-:Y:S08]  /*4610*/  RET.REL.NODEC R20 `(_cupy_boolrelextrema_2D_float32) ;  /* 0xffffffb814787950 */ /* 0x000ff00003c3ffff */
        .type           $_cupy_boolrelextrema_2D_float32$_Z5equalIiEbT_S0_,@function
        .size           $_cupy_boolrelextrema_2D_float32$_Z5equalIiEbT_S0_,($_cupy_boolrelextrema_2D_float32$_Z5equalIlEbT_S0_ - $_cupy_boolrelextrema_2D_float32$_Z5equalIiEbT_S0_)
$_cupy_boolrelextrema_2D_float32$_Z5equalIiEbT_S0_:
[----:B------:R-:W-:-:S04]  /*4620*/  ISETP.NE.AND P0, PT, R4, R5, PT ;  /* 0x000000050400720c */ /* 0x000fc80003f05270 */
[----:B------:R-:W-:Y:S01]  /*4630*/  SEL R4, RZ, 0x1, P0 ;  /* 0x00000001ff047807 */ /* 0x000fe20000000000 */
[----:B------:R-:W-:Y:S08]  /*4640*/  RET.REL.NODEC R20 `(_cupy_boolrelextrema_2D_float32) ;  /* 0xffffffb8146c7950 */ /* 0x000ff00003c3ffff */
        .type           $_cupy_boolrelextrema_2D_float32$_Z5equalIlEbT_S0_,@function
        .size           $_cupy_boolrelextrema_2D_float32$_Z5equalIlEbT_S0_,($_cupy_boolrelextrema_2D_float32$_Z7greaterIdEbT_S0_ - $_cupy_boolrelextrema_2D_float32$_Z5equalIlEbT_S0_)
$_cupy_boolrelextrema_2D_float32$_Z5equalIlEbT_S0_:
[----:B------:R-:W-:-:S04]  /*4650*/  ISETP.NE.U32.AND P0, PT, R4, R6, PT ;  /* 0x000000060400720c */ /* 0x000fc80003f05070 */
[----:B------:R-:W-:-:S04]  /*4660*/  ISETP.NE.AND.EX P0, PT, R5, R7, PT, P0 ;  /* 0x000000070500720c */ /* 0x000fc80003f05300 */
[----:B------:R-:W-:Y:S01]  /*4670*/  SEL R4, RZ, 0x1, P0 ;  /* 0x00000001ff047807 */ /* 0x000fe20000000000 */
[----:B------:R-:W-:Y:S08]  /*4680*/  RET.REL.NODEC R20 `(_cupy_boolrelextrema_2D_float32) ;  /* 0xffffffb8145c7950 */ /* 0x000ff00003c3ffff */
        .type           $_cupy_boolrelextrema_2D_float32$_Z7greaterIdEbT_S0_,@function
        .size           $_cupy_boolrelextrema_2D_float32$_Z7greaterIdEbT_S0_,($_cupy_boolrelextrema_2D_float32$_Z7greaterIfEbT_S0_ - $_cupy_boolrelextrema_2D_float32$_Z7greaterIdEbT_S0_)
$_cupy_boolrelextrema_2D_float32$_Z7greaterIdEbT_S0_:
        /* <DEDUP_REMOVED lines=8> */
[----:B--2---:R-:W-:Y:S06]  /*4710*/  RET.REL.NODEC R20 `(_cupy_boolrelextrema_2D_float32) ;  /* 0xffffffb814387950 */ /* 0x004fec0003c3ffff */
        .type           $_cupy_boolrelextrema_2D_float32$_Z7greaterIfEbT_S0_,@function
        .size           $_cupy_boolrelextrema_2D_float32$_Z7greaterIfEbT_S0_,($_cupy_boolrelextrema_2D_float32$_Z7greaterIiEbT_S0_ - $_cupy_boolrelextrema_2D_float32$_Z7greaterIfEbT_S0_)
$_cupy_boolrelextrema_2D_float32$_Z7greaterIfEbT_S0_:
[----:B------:R-:W-:-:S04]  /*4720*/  FSETP.GT.AND P0, PT, R4, R5, PT ;  /* 0x000000050400720b */ /* 0x000fc80003f04000 */
[----:B------:R-:W-:Y:S01]  /*4730*/  SEL R4, RZ, 0x1, !P0 ;  /* 0x00000001ff047807 */ /* 0x000fe20004000000 */
[----:B------:R-:W-:Y:S08]  /*4740*/  RET.REL.NODEC R20 `(_cupy_boolrelextrema_2D_float32) ;  /* 0xffffffb8142c7950 */ /* 0x000ff00003c3ffff */
        .type           $_cupy_boolrelextrema_2D_float32$_Z7greaterIiEbT_S0_,@function
        .size           $_cupy_boolrelextrema_2D_float32$_Z7greaterIiEbT_S0_,($_cupy_boolrelextrema_2D_float32$_Z7greaterIlEbT_S0_ - $_cupy_boolrelextrema_2D_float32$_Z7greaterIiEbT_S0_)
$_cupy_boolrelextrema_2D_float32$_Z7greaterIiEbT_S0_:
[----:B------:R-:W-:-:S04]  /*4750*/  ISETP.GT.AND P0, PT, R4, R5, PT ;  /* 0x000000050400720c */ /* 0x000fc80003f04270 */
[----:B------:R-:W-:Y:S01]  /*4760*/  SEL R4, RZ, 0x1, !P0 ;  /* 0x00000001ff047807 */ /* 0x000fe20004000000 */
[----:B------:R-:W-:Y:S08]  /*4770*/  RET.REL.NODEC R20 `(_cupy_boolrelextrema_2D_float32) ;  /* 0xffffffb814207950 */ /* 0x000ff00003c3ffff */
        .type           $_cupy_boolrelextrema_2D_float32$_Z7greaterIlEbT_S0_,@function
        .size           $_cupy_boolrelextrema_2D_float32$_Z7greaterIlEbT_S0_,($_cupy_boolrelextrema_2D_float32$_Z9not_equalIdEbT_S0_ - $_cupy_boolrelextrema_2D_float32$_Z7greaterIlEbT_S0_)
$_cupy_boolrelextrema_2D_float32$_Z7greaterIlEbT_S0_:
[----:B------:R-:W-:-:S04]  /*4780*/  ISETP.GT.U32.AND P0, PT, R4, R6, PT ;  /* 0x000000060400720c */ /* 0x000fc80003f04070 */
[----:B------:R-:W-:-:S04]  /*4790*/  ISETP.GT.AND.EX P0, PT, R5, R7, PT, P0 ;  /* 0x000000070500720c */ /* 0x000fc80003f04300 */
[----:B------:R-:W-:Y:S01]  /*47a0*/  SEL R4, RZ, 0x1, !P0 ;  /* 0x00000001ff047807 */ /* 0x000fe20004000000 */
[----:B------:R-:W-:Y:S08]  /*47b0*/  RET.REL.NODEC R20 `(_cupy_boolrelextrema_2D_float32) ;  /* 0xffffffb814107950 */ /* 0x000ff00003c3ffff */
        .type           $_cupy_boolrelextrema_2D_float32$_Z9not_equalIdEbT_S0_,@function
        .size           $_cupy_boolrelextrema_2D_float32$_Z9not_equalIdEbT_S0_,($_cupy_boolrelextrema_2D_float32$_Z9not_equalIfEbT_S0_ - $_cupy_boolrelextrema_2D_float32$_Z9not_equalIdEbT_S0_)
$_cupy_boolrelextrema_2D_float32$_Z9not_equalIdEbT_S0_:
        /* <DEDUP_REMOVED lines=8> */
[----:B--2---:R-:W-:Y:S06]  /*4840*/  RET.REL.NODEC R20 `(_cupy_boolrelextrema_2D_float32) ;  /* 0xffffffb414ec7950 */ /* 0x004fec0003c3ffff */
        .type           $_cupy_boolrelextrema_2D_float32$_Z9not_equalIfEbT_S0_,@function
        .size           $_cupy_boolrelextrema_2D_float32$_Z9not_equalIfEbT_S0_,($_cupy_boolrelextrema_2D_float32$_Z9not_equalIiEbT_S0_ - $_cupy_boolrelextrema_2D_float32$_Z9not_equalIfEbT_S0_)
$_cupy_boolrelextrema_2D_float32$_Z9not_equalIfEbT_S0_:
[----:B------:R-:W-:-:S04]  /*4850*/  FSETP.NEU.AND P0, PT, R4, R5, PT ;  /* 0x000000050400720b */ /* 0x000fc80003f0d000 */
[----:B------:R-:W-:Y:S01]  /*4860*/  SEL R4, RZ, 0x1, !P0 ;  /* 0x00000001ff047807 */ /* 0x000fe20004000000 */
[----:B------:R-:W-:Y:S08]  /*4870*/  RET.REL.NODEC R20 `(_cupy_boolrelextrema_2D_float32) ;  /* 0xffffffb414e07950 */ /* 0x000ff00003c3ffff */
        .type           $_cupy_boolrelextrema_2D_float32$_Z9not_equalIiEbT_S0_,@function
        .size           $_cupy_boolrelextrema_2D_float32$_Z9not_equalIiEbT_S0_,($_cupy_boolrelextrema_2D_float32$_Z9not_equalIlEbT_S0_ - $_cupy_boolrelextrema_2D_float32$_Z9not_equalIiEbT_S0_)
$_cupy_boolrelextrema_2D_float32$_Z9not_equalIiEbT_S0_:
[----:B------:R-:W-:-:S04]  /*4880*/  ISETP.NE.AND P0, PT, R4, R5, PT ;  /* 0x000000050400720c */ /* 0x000fc80003f05270 */
[----:B------:R-:W-:Y:S01]  /*4890*/  SEL R4, RZ, 0x1, !P0 ;  /* 0x00000001ff047807 */ /* 0x000fe20004000000 */
[----:B------:R-:W-:Y:S08]  /*48a0*/  RET.REL.NODEC R20 `(_cupy_boolrelextrema_2D_float32) ;  /* 0xffffffb414d47950 */ /* 0x000ff00003c3ffff */
        .type           $_cupy_boolrelextrema_2D_float32$_Z9not_equalIlEbT_S0_,@function
        .size           $_cupy_boolrelextrema_2D_float32$_Z9not_equalIlEbT_S0_,(.L_x_299 - $_cupy_boolrelextrema_2D_float32$_Z9not_equalIlEbT_S0_)
$_cupy_boolrelextrema_2D_float32$_Z9not_equalIlEbT_S0_:
[----:B------:R-:W-:-:S04]  /*48b0*/  ISETP.NE.U32.AND P0, PT, R4, R6, PT ;  /* 0x000000060400720c */ /* 0x000fc80003f05070 */
[----:B------:R-:W-:-:S04]  /*48c0*/  ISETP.NE.AND.EX P0, PT, R5, R7, PT, P0 ;  /* 0x000000070500720c */ /* 0x000fc80003f05300 */
[----:B------:R-:W-:Y:S01]  /*48d0*/  SEL R4, RZ, 0x1, !P0 ;  /* 0x00000001ff047807 */ /* 0x000fe20004000000 */
[----:B------:R-:W-:Y:S08]  /*48e0*/  RET.REL.NODEC R20 `(_cupy_boolrelextrema_2D_float32) ;  /* 0xffffffb414c47950 */ /* 0x000ff00003c3ffff */
.L_x_117:
        /* <DEDUP_REMOVED lines=9> */
.L_x_299:


//--------------------- .text._cupy_boolrelextrema_1D_float32 --------------------------
	.section	.text._cupy_boolrelextrema_1D_float32,"ax",@progbits
	.align	128
        .global         _cupy_boolrelextrema_1D_float32
        .type           _cupy_boolrelextrema_1D_float32,@function
        .size           _cupy_boolrelextrema_1D_float32,(.L_x_323 - _cupy_boolrelextrema_1D_float32)
        .other          _cupy_boolrelextrema_1D_float32,@"STO_CUDA_ENTRY STV_DEFAULT"
_cupy_boolrelextrema_1D_float32:
.text._cupy_boolrelextrema_1D_float32:
        /* <DEDUP_REMOVED lines=19> */
.L_x_119:
[----:B0-----:R-:W-:-:S04]  /*0130*/  IADD3 R2, P0, PT, R22, UR4, RZ ;  /* 0x0000000416027c10 */ /* 0x001fc8000ff1e0ff */
[----:B------:R-:W-:Y:S01]  /*0140*/  LEA.HI.X.SX32 R3, R22, UR5, 0x1, P0 ;  /* 0x0000000516037c11 */ /* 0x000fe200080f0eff */
[----:B------:R-:W-:-:S04]  /*0150*/  IMAD.IADD R22, R25, 0x1, R22 ;  /* 0x0000000119167824 */ /* 0x000fc800078e0216 */
[----:B------:R1:W-:Y:S01]  /*0160*/  STG.E.U8 desc[UR36][R2.64], R0 ;  /* 0x0000000002007986 */ /* 0x0003e2000c101124 */
[----:B------:R-:W-:-:S13]  /*0170*/  ISETP.GE.AND P0, PT, R22, UR38, PT ;  /* 0x0000002616007c0c */ /* 0x000fda000bf06270 */
[----:B-1----:R-:W-:Y:S05]  /*0180*/  @!P0 BRA `(.L_x_119) ;  /* 0xfffffffc00e88947 */ /* 0x002fea000383ffff */
[----:B------:R-:W-:Y:S05]  /*0190*/  EXIT ;  /* 0x000000000000794d */ /* 0x000fea0003800000 */
.L_x_118:
[----:B------:R0:W5:Y:S01]  /*01a0*/  LDG.E.CONSTANT R24, desc[UR36][R2.64] ;  /* 0x0000002402187981 */ /* 0x000162000c1e9900 */
[----:B------:R-:W1:Y:S02]  /*01b0*/  LDCU.U8 UR4, c[0x0][0x388] ;  /* 0x00007100ff0477ac */ /* 0x000e640008000000 */
[----:B-1----:R-:W-:-:S04]  /*01c0*/  UPRMT UR4, UR4, 0x8880, URZ ;  /* 0x0000888004047896 */ /* 0x002fc800080000ff */
[----:B------:R-:W-:-:S09]  /*01d0*/  UISETP.NE.AND UP0, UPT, UR4, URZ, UPT ;  /* 0x000000ff0400728c */ /* 0x000fd2000bf05270 */
[----:B0-----:R-:W-:Y:S05]  /*01e0*/  BRA.U UP0, `(.L_x_120) ;  /* 0x0000001100187547 */ /* 0x001fea000b800000 */
[----:B------:R-:W-:Y:S02]  /*01f0*/  ULOP3.LUT UR39, UR5, 0x3, URZ, 0xc0, !UPT ;  /* 0x0000000305277892 */ /* 0x000fe4000f8ec0ff */
[----:B------:R-:W-:-:S12]  /*0200*/  ULOP3.LUT UR38, UR5, 0x7ffffffc, URZ, 0xc0, !UPT ;  /* 0x7ffffffc05267892 */ /* 0x000fd8000f8ec0ff */
.L_x_125:
        /* <DEDUP_REMOVED lines=11> */
.L_x_122:
        /* <DEDUP_REMOVED lines=16> */
[----:B-1---5:R-:W-:Y:S05]  /*03c0*/  CALL.REL.NOINC R6 `(_cupy_boolrelextrema_1D_float32) ;  /* 0xfffffffc060c7344 */ /* 0x022fea0003c3ffff */
        /* <DEDUP_REMOVED lines=9> */
[----:B-1---5:R-:W-:Y:S05]  /*0460*/  CALL.REL.NOINC R6 `(_cupy_boolrelextrema_1D_float32) ;  /* 0xfffffff806e47344 */ /* 0x022fea0003c3ffff */
        /* <DEDUP_REMOVED lines=21> */
[----:B-1---5:R-:W-:Y:S05]  /*05c0*/  CALL.REL.NOINC R6 `(_cupy_boolrelextrema_1D_float32) ;  /* 0xfffffff8068c7344 */ /* 0x022fea0003c3ffff */
        /* <DEDUP_REMOVED lines=87> */
.L_x_121:
        /* <DEDUP_REMOVED lines=20> */
[----:B-1----:R-:W-:Y:S05]  /*0c80*/  CALL.REL.NOINC R6 `(_cupy_boolrelextrema_1D_float32) ;  /* 0xfffffff006dc7344 */ /* 0x002fea0003c3ffff */
        /* <DEDUP_REMOVED lines=9> */
[----:B01---5:R-:W-:Y:S05]  /*0d20*/  CALL.REL.NOINC R6 `(_cupy_boolrelextrema_1D_float32) ;  /* 0xfffffff006b47344 */ /* 0x023fea0003c3ffff */
        /* <DEDUP_REMOVED lines=34> */
[----:B------:R-:W-:Y:S01]  /*0f50*/  ISETP.NE.AND P6, PT, R2, RZ, PT ;  /* 0x000000ff0200720c */ /* 0x000fe20003fc5270 */
[----:B------:R-:W-:Y:S01]  /*0f60*/  VIADD R19, R19, 0x2 ;  /* 0x0000000213137836 */ /* 0x000fe20000000000 */
[----:B------:R-:W-:-:S04]  /*0f70*/  LOP3.LUT R0, R4, 0x1, RZ, 0xc0, !PT ;  /* 0x0000000104007812 */ /* 0x000fc800078ec0ff */
[----:B------:R-:W-:-:S04]  /*0f80*/  ISETP.EQ.U32.AND P0, PT, R0, 0x1, P6 ;  /* 0x000000010000780c */ /* 0x000fc80003702070 */
[----:B------:R-:W-:-:S09]  /*0f90*/  SEL R23, RZ, 0x1, !P0 ;  /* 0x00000001ff177807 */ /* 0x000fd20004000000 */
.L_x_124:
        /* <DEDUP_REMOVED lines=30> */
[----:B------:R-:W-:-:S04]  /*1180*/  LOP3.LUT R4, R4, 0x1, RZ, 0xc0, !PT ;  /* 0x0000000104047812 */ /* 0x000fc800078ec0ff */
[----:B------:R-:W-:-:S04]  /*1190*/  ISETP.NE.U32.AND P0, PT, R4, 0x1, PT ;  /* 0x000000010400780c */ /* 0x000fc80003f05070 */
[----:B------:R-:W-:-:S04]  /*11a0*/  ISETP.NE.AND P0, PT, R2, RZ, !P0 ;  /* 0x000000ff0200720c */ /* 0x000fc80004705270 */
[----:B------:R-:W-:-:S09]  /*11b0*/  SEL R23, RZ, 0x1, !P0 ;  /* 0x00000001ff177807 */ /* 0x000fd20004000000 */
.L_x_123:
        /* <DEDUP_REMOVED lines=9> */
.L_x_120:
[----:B------:R-:W0:Y:S01]  /*1250*/  LDCU UR41, c[0x0][0x380] ;  /* 0x00007000ff2977ac */ /* 0x000e220008000800 */
[----:B------:R-:W-:Y:S02]  /*1260*/  ULOP3.LUT UR40, UR5, 0x3, URZ, 0xc0, !UPT ;  /* 0x0000000305287892 */ /* 0x000fe4000f8ec0ff */
[----:B------:R-:W-:Y:S02]  /*1270*/  ULOP3.LUT UR39, UR5, 0x7ffffffc, URZ, 0xc0, !UPT ;  /* 0x7ffffffc05277892 */ /* 0x000fe4000f8ec0ff */
[----:B------:R-:W-:-:S12]  /*1280*/  UIADD3 UR38, UPT, UPT, UR38, -0x1, URZ ;  /* 0xffffffff26267890 */ /* 0x000fd8000fffe0ff */
.L_x_130:
        /* <DEDUP_REMOVED lines=11> */
.L_x_127:
        /* <DEDUP_REMOVED lines=12> */
[----:B01---5:R-:W-:Y:S05]  /*1400*/  CALL.REL.NOINC R8 `(_cupy_boolrelextrema_1D_float32) ;  /* 0xffffffe808fc7344 */ /* 0x023fea0003c3ffff */
        /* <DEDUP_REMOVED lines=9> */
[----:B-1---5:R-:W-:Y:S05]  /*14a0*/  CALL.REL.NOINC R6 `(_cupy_boolrelextrema_1D_float32) ;  /* 0xffffffe806d47344 */ /* 0x022fea0003c3ffff */
        /* <DEDUP_REMOVED lines=16> */
[----:B-1---5:R-:W-:Y:S05]  /*15b0*/  CALL.REL.NOINC R6 `(_cupy_boolrelextrema_1D_float32) ;  /* 0xffffffe806907344 */ /* 0x022fea0003c3ffff */
        /* <DEDUP_REMOVED lines=27> */
[----:B-----5:R-:W-:Y:S05]  /*1770*/  CALL.REL.NOINC R6 `(_cupy_boolrelextrema_1D_float32) ;  /* 0xffffffe806207344 */ /* 0x020fea0003c3ffff */
        /* <DEDUP_REMOVED lines=11> */
[----:B-----5:R-:W-:Y:S05]  /*1830*/  CALL.REL.NOINC R6 `(_cupy_boolrelextrema_1D_float32) ;  /* 0xffffffe406f07344 */ /* 0x020fea0003c3ffff */
        /* <DEDUP_REMOVED lines=37> */
.L_x_126:
        /* <DEDUP_REMOVED lines=16> */
[----:B012---:R-:W-:Y:S05]  /*1b90*/  CALL.REL.NOINC R8 `(_cupy_boolrelextrema_1D_float32) ;  /* 0xffffffe408187344 */ /* 0x007fea0003c3ffff */
        /* <DEDUP_REMOVED lines=45> */
.L_x_129:
        /* <DEDUP_REMOVED lines=30> */
.L_x_128:
        /* <DEDUP_REMOVED lines=9> */
        .type           $_cupy_boolrelextrema_1D_float32$_Z10less_equalIdEbT_S0_,@function
        .size           $_cupy_boolrelextrema_1D_float32$_Z10less_equalIdEbT_S0_,($_cupy_boolrelextrema_1D_float32$_Z10less_equalIfEbT_S0_ - $_cupy_boolrelextrema_1D_float32$_Z10less_equalIdEbT_S0_)
$_cupy_boolrelextrema_1D_float32$_Z10less_equalIdEbT_S0_:
        /* <DEDUP_REMOVED lines=8> */
[----:B--2---:R-:W-:Y:S06]  /*2160*/  RET.REL.NODEC R20 `(_cupy_boolrelextrema_1D_float32) ;  /* 0xffffffdc14a47950 */ /* 0x004fec0003c3ffff */
        .type           $_cupy_boolrelextrema_1D_float32$_Z10less_equalIfEbT_S0_,@function
        .size           $_cupy_boolrelextrema_1D_float32$_Z10less_equalIfEbT_S0_,($_cupy_boolrelextrema_1D_float32$_Z10less_equalIiEbT_S0_ - $_cupy_boolrelextrema_1D_float32$_Z10less_equalIfEbT_S0_)
$_cupy_boolrelextrema_1D_float32$_Z10less_equalIfEbT_S0_:
[----:B------:R-:W-:-:S04]  /*2170*/  FSETP.GTU.AND P0, PT, R4, R5, PT ;  /* 0x000000050400720b */ /* 0x000fc80003f0c000 */
[----:B------:R-:W-:Y:S01]  /*2180*/  SEL R4, RZ, 0x1, P0 ;  /* 0x00000001ff047807 */ /* 0x000fe20000000000 */
[----:B------:R-:W-:Y:S08]  /*2190*/  RET.REL.NODEC R20 `(_cupy_boolrelextrema_1D_float32) ;  /* 0xffffffdc14987950 */ /* 0x000ff00003c3ffff */
        .type           $_cupy_boolrelextrema_1D_float32$_Z10less_equalIiEbT_S0_,@function
        .size           $_cupy_boolrelextrema_1D_float32$_Z10less_equalIiEbT_S0_,($_cupy_boolrelextrema_1D_float32$_Z10less_equalIlEbT_S0_ - $_cupy_boolrelextrema_1D_float32$_Z10less_equalIiEbT_S0_)
$_cupy_boolrelextrema_1D_float32$_Z10less_equalIiEbT_S0_:
[----:B------:R-:W-:-:S04]  /*21a0*/  ISETP.GT.AND P0, PT, R4, R5, PT ;  /* 0x000000050400720c */ /* 0x000fc80003f04270 */
[----:B------:R-:W-:Y:S01]  /*21b0*/  SEL R4, RZ, 0x1, P0 ;  /* 0x00000001ff047807 */ /* 0x000fe20000000000 */
[----:B------:R-:W-:Y:S08]  /*21c0*/  RET.REL.NODEC R20 `(_cupy_boolrelextrema_1D_float32) ;  /* 0xffffffdc148c7950 */ /* 0x000ff00003c3ffff */
        .type           $_cupy_boolrelextrema_1D_float32$_Z10less_equalIlEbT_S0_,@function
        .size           $_cupy_boolrelextrema_1D_float32$_Z10less_equalIlEbT_S0_,($_cupy_boolrelextrema_1D_float32$_Z13greater_equalIdEbT_S0_ - $_cupy_boolrelextrema_1D_float32$_Z10less_equalIlEbT_S0_)
$_cupy_boolrelextrema_1D_float32$_Z10less_equalIlEbT_S0_:
[----:B------:R-:W-:-:S04]  /*21d0*/  ISETP.GT.U32.AND P0, PT, R4, R6, PT ;  /* 0x000000060400720c */ /* 0x000fc80003f04070 */
[----:B------:R-:W-:-:S04]  /*21e0*/  ISETP.GT.AND.EX P0, PT, R5, R7, PT, P0 ;  /* 0x000000070500720c */ /* 0x000fc80003f04300 */
[----:B------:R-:W-:Y:S01]  /*21f0*/  SEL R4, RZ, 0x1, P0 ;  /* 0x00000001ff047807 */ /* 0x000fe20000000000 */
[----:B------:R-:W-:Y:S08]  /*2200*/  RET.REL.NODEC R20 `(_cupy_boolrelextrema_1D_float32) ;  /* 0xffffffdc147c7950 */ /* 0x000ff00003c3ffff */
        .type           $_cupy_boolrelextrema_1D_float32$_Z13greater_equalIdEbT_S0_,@function
        .size           $_cupy_boolrelextrema_1D_float32$_Z13greater_equalIdEbT_S0_,($_cupy_boolrelextrema_1D_float32$_Z13greater_equalIfEbT_S0_ - $_cupy_boolrelextrema_1D_float32$_Z13greater_equalIdEbT_S0_)
$_cupy_boolrelextrema_1D_float32$_Z13greater_equalIdEbT_S0_:
        /* <DEDUP_REMOVED lines=8> */
[----:B--2---:R-:W-:Y:S06]  /*2290*/  RET.REL.NODEC R20 `(_cupy_boolrelextrema_1D_float32) ;  /* 0xffffffdc14587950 */ /* 0x004fec0003c3ffff */
        .type           $_cupy_boolrelextrema_1D_float32$_Z13greater_equalIfEbT_S0_,@function
        .size           $_cupy_boolrelextrema_1D_float32$_Z13greater_equalIfEbT_S0_,($_cupy_boolrelextrema_1D_float32$_Z13greater_equalIiEbT_S0_ - $_cupy_boolrelextrema_1D_float32$_Z13greater_equalIfEbT_S0_)
$_cupy_boolrelextrema_1D_float32$_Z13greater_equalIfEbT_S0_:
[----:B------:R-:W-:-:S04]  /*22a0*/  FSETP.GE.AND P0, PT, R4, R5, PT ;  /* 0x000000050400720b */ /* 0x000fc80003f06000 */
[----:B------:R-:W-:Y:S01]  /*22b0*/  SEL R4, RZ, 0x1, !P0 ;  /* 0x00000001ff047807 */ /* 0x000fe20004000000 */
[----:B------:R-:W-:Y:S08]  /*22c0*/  RET.REL.NODEC R20 `(_cupy_boolrelextrema_1D_float32) ;  /* 0xffffffdc144c7950 */ /* 0x000ff00003c3ffff */
        .type           $_cupy_boolrelextrema_1D_float32$_Z13greater_equalIiEbT_S0_,@function
        .size           $_cupy_boolrelextrema_1D_float32$_Z13greater_equalIiEbT_S0_,($_cupy_boolrelextrema_1D_float32$_Z13greater_equalIlEbT_S0_ - $_cupy_boolrelextrema_1D_float32$_Z13greater_equalIiEbT_S0_)
$_cupy_boolrelextrema_1D_float32$_Z13greater_equalIiEbT_S0_:
[----:B------:R-:W-:-:S04]  /*22d0*/  ISETP.GE.AND P0, PT, R4, R5, PT ;  /* 0x000000050400720c */ /* 0x000fc80003f06270 */
[----:B------:R-:W-:Y:S01]  /*22e0*/  SEL R4, RZ, 0x1, !P0 ;  /* 0x00000001ff047807 */ /* 0x000fe20004000000 */
[----:B------:R-:W-:Y:S08]  /*22f0*/  RET.REL.NODEC R20 `(_cupy_boolrelextrema_1D_float32) ;  /* 0xffffffdc14407950 */ /* 0x000ff00003c3ffff */
        .type           $_cupy_boolrelextrema_1D_float32$_Z13greater_equalIlEbT_S0_,@function
        .size           $_cupy_boolrelextrema_1D_float32$_Z13greater_equalIlEbT_S0_,($_cupy_boolrelextrema_1D_float32$_Z4lessIdEbT_S0_ - $_cupy_boolrelextrema_1D_float32$_Z13greater_equalIlEbT_S0_)
$_cupy_boolrelextrema_1D_float32$_Z13greater_equalIlEbT_S0_:
[----:B------:R-:W-:-:S04]  /*2300*/  ISETP.GE.U32.AND P0, PT, R4, R6, PT ;  /* 0x000000060400720c */ /* 0x000fc80003f06070 */
[----:B------:R-:W-:-:S04]  /*2310*/  ISETP.GE.AND.EX P0, PT, R5, R7, PT, P0 ;  /* 0x000000070500720c */ /* 0x000fc80003f06300 */
[----:B------:R-:W-:Y:S01]  /*2320*/  SEL R4, RZ, 0x1, !P0 ;  /* 0x00000001ff047807 */ /* 0x000fe20004000000 */
[----:B------:R-:W-:Y:S08]  /*2330*/  RET.REL.NODEC R20 `(_cupy_boolrelextrema_1D_float32) ;  /* 0xffffffdc14307950 */ /* 0x000ff00003c3ffff */
        .type           $_cupy_boolrelextrema_1D_float32$_Z4lessIdEbT_S0_,@function
        .size           $_cupy_boolrelextrema_1D_float32$_Z4lessIdEbT_S0_,($_cupy_boolrelextrema_1D_float32$_Z4lessIfEbT_S0_ - $_cupy_boolrelextrema_1D_float32$_Z4lessIdEbT_S0_)
$_cupy_boolrelextrema_1D_float32$_Z4lessIdEbT_S0_:
        /* <DEDUP_REMOVED lines=8> */
[----:B--2---:R-:W-:Y:S06]  /*23c0*/  RET.REL.NODEC R20 `(_cupy_boolrelextrema_1D_float32) ;  /* 0xffffffdc140c7950 */ /* 0x004fec0003c3ffff */
        .type           $_cupy_boolrelextrema_1D_float32$_Z4lessIfEbT_S0_,@function
        .size           $_cupy_boolrelextrema_1D_float32$_Z4lessIfEbT_S0_,($_cupy_boolrelextrema_1D_float32$_Z4lessIiEbT_S0_ - $_cupy_boolrelextrema_1D_float32$_Z4lessIfEbT_S0_)
$_cupy_boolrelextrema_1D_float32$_Z4lessIfEbT_S0_:
[----:B------:R-:W-:-:S04]  /*23d0*/  FSETP.GEU.AND P0, PT, R4, R5, PT ;  /* 0x000000050400720b */ /* 0x000fc80003f0e000 */
[----:B------:R-:W-:Y:S01]  /*23e0*/  SEL R4, RZ, 0x1, P0 ;  /* 0x00000001ff047807 */ /* 0x000fe20000000000 */
[----:B------:R-:W-:Y:S08]  /*23f0*/  RET.REL.NODEC R20 `(_cupy_boolrelextrema_1D_float32) ;  /* 0xffffffdc14007950 */ /* 0x000ff00003c3ffff */
        .type           $_cupy_boolrelextrema_1D_float32$_Z4lessIiEbT_S0_,@function
        .size           $_cupy_boolrelextrema_1D_float32$_Z4lessIiEbT_S0_,($_cupy_boolrelextrema_1D_float32$_Z4lessIlEbT_S0_ - $_cupy_boolrelextrema_1D_float32$_Z4lessIiEbT_S0_)
$_cupy_boolrelextrema_1D_float32$_Z4lessIiEbT_S0_:
[----:B------:R-:W-:-:S04]  /*2400*/  ISETP.GE.AND P0, PT, R4, R5, PT ;  /* 0x000000050400720c */ /* 0x000fc80003f06270 */
[----:B------:R-:W-:Y:S01]  /*2410*/  SEL R4, RZ, 0x1, P0 ;  /* 0x00000001ff047807 */ /* 0x000fe20000000000 */
[----:B------:R-:W-:Y:S08]  /*2420*/  RET.REL.NODEC R20 `(_cupy_boolrelextrema_1D_float32) ;  /* 0xffffffd814f47950 */ /* 0x000ff00003c3ffff */
        .type           $_cupy_boolrelextrema_1D_float32$_Z4lessIlEbT_S0_,@function
        .size           $_cupy_boolrelextrema_1D_float32$_Z4lessIlEbT_S0_,($_cupy_boolrelextrema_1D_float32$_Z5equalIdEbT_S0_ - $_cupy_boolrelextrema_1D_float32$_Z4lessIlEbT_S0_)
$_cupy_boolrelextrema_1D_float32$_Z4lessIlEbT_S0_:
[----:B------:R-:W-:-:S04]  /*2430*/  ISETP.GE.U32.AND P0, PT, R4, R6, PT ;  /* 0x000000060400720c */ /* 0x000fc80003f06070 */
[----:B------:R-:W-:-:S04]  /*2440*/  ISETP.GE.AND.EX P0, PT, R5, R7, PT, P0 ;  /* 0x000000070500720c */ /* 0x000fc80003f06300 */
[----:B------:R-:W-:Y:S01]  /*2450*/  SEL R4, RZ, 0x1, P0 ;  /* 0x00000001ff047807 */ /* 0x000fe20000000000 */
[----:B------:R-:W-:Y:S08]  /*2460*/  RET.REL.NODEC R20 `(_cupy_boolrelextrema_1D_float32) ;  /* 0xffffffd814e47950 */ /* 0x000ff00003c3ffff */
        .type           $_cupy_boolrelextrema_1D_float32$_Z5equalIdEbT_S0_,@function
        .size           $_cupy_boolrelextrema_1D_float32$_Z5equalIdEbT_S0_,($_cupy_boolrelextrema_1D_float32$_Z5equalIfEbT_S0_ - $_cupy_boolrelextrema_1D_float32$_Z5equalIdEbT_S0_)
$_cupy_boolrelextrema_1D_float32$_Z5equalIdEbT_S0_:
        /* <DEDUP_REMOVED lines=8> */
[----:B--2---:R-:W-:Y:S06]  /*24f0*/  RET.REL.NODEC R20 `(_cupy_boolrelextrema_1D_float32) ;  /* 0xffffffd814c07950 */ /* 0x004fec0003c3ffff */
        .type           $_cupy_boolrelextrema_1D_float32$_Z5equalIfEbT_S0_,@function
        .size           $_cupy_boolrelextrema_1D_float32$_Z5equalIfEbT_S0_,($_cupy_boolrelextrema_1D_float32$_Z5equalIiEbT_S0_ - $_cupy_boolrelextrema_1D_float32$_Z5equalIfEbT_S0_)
$_cupy_boolrelextrema_1D_float32$_Z5equalIfEbT_S0_:
[----:B------:R-:W-:-:S04]  /*2500*/  FSETP.NEU.AND P0, PT, R4, R5, PT ;  /* 0x000000050400720b */ /* 0x000fc80003f0d000 */
[----:B------:R-:W-:Y:S01]  /*2510*/  SEL R4, RZ, 0x1, P0 ;  /* 0x00000001ff047807 */ /* 0x000fe20000000000 */
[----:B------:R-:W-:Y:S08]  /*2520*/  RET.REL.NODEC R20 `(_cupy_boolrelextrema_1D_float32) ;  /* 0xffffffd814b47950 */ /* 0x000ff00003c3ffff */
        .type           $_cupy_boolrelextrema_1D_float32$_Z5equalIiEbT_S0_,@function
        .size           $_cupy_boolrelextrema_1D_float32$_Z5equalIiEbT_S0_,($_cupy_boolrelextrema_1D_float32$_Z5equalIlEbT_S0_ - $_cupy_boolrelextrema_1D_float32$_Z5equalIiEbT_S0_)
$_cupy_boolrelextrema_1D_float32$_Z5equalIiEbT_S0_:
[----:B------:R-:W-:-:S04]  /*2530*/  ISETP.NE.AND P0, PT, R4, R5, PT ;  /* 0x000000050400720c */ /* 0x000fc80003f05270 */
[----:B------:R-:W-:Y:S01]  /*2540*/  SEL R4, RZ, 0x1, P0 ;  /* 0x00000001ff047807 */ /* 0x000fe20000000000 */
[----:B------:R-:W-:Y:S08]  /*2550*/  RET.REL.NODEC R20 `(_cupy_boolrelextrema_1D_float32) ;  /* 0xffffffd814a87950 */ /* 0x000ff00003c3ffff */
        .type           $_cupy_boolrelextrema_1D_float32$_Z5equalIlEbT_S0_,@function
        .size           $_cupy_boolrelextrema_1D_float32$_Z5equalIlEbT_S0_,($_cupy_boolrelextrema_1D_float32$_Z7greaterIdEbT_S0_ - $_cupy_boolrelextrema_1D_float32$_Z5equalIlEbT_S0_)
$_cupy_boolrelextrema_1D_float32$_Z5equalIlEbT_S0_:
[----:B------:R-:W-:-:S04]  /*2560*/  ISETP.NE.U32.AND P0, PT, R4, R6, PT ;  /* 0x000000060400720c */ /* 0x000fc80003f05070 */
[----:B------:R-:W-:-:S04]  /*2570*/  ISETP.NE.AND.EX P0, PT, R5, R7, PT, P0 ;  /* 0x000000070500720c */ /* 0x000fc80003f05300 */
[----:B------:R-:W-:Y:S01]  /*2580*/  SEL R4, RZ, 0x1, P0 ;  /* 0x00000001ff047807 */ /* 0x000fe20000000000 */
[----:B------:R-:W-:Y:S08]  /*2590*/  RET.REL.NODEC R20 `(_cupy_boolrelextrema_1D_float32) ;  /* 0xffffffd814987950 */ /* 0x000ff00003c3ffff */
        .type           $_cupy_boolrelextrema_1D_float32$_Z7greaterIdEbT_S0_,@function
        .size           $_cupy_boolrelextrema_1D_float32$_Z7greaterIdEbT_S0_,($_cupy_boolrelextrema_1D_float32$_Z7greaterIfEbT_S0_ - $_cupy_boolrelextrema_1D_float32$_Z7greaterIdEbT_S0_)
$_cupy_boolrelextrema_1D_float32$_Z7greaterIdEbT_S0_:
        /* <DEDUP_REMOVED lines=8> */
[----:B--2---:R-:W-:Y:S06]  /*2620*/  RET.REL.NODEC R20 `(_cupy_boolrelextrema_1D_float32) ;  /* 0xffffffd814747950 */ /* 0x004fec0003c3ffff */
        .type           $_cupy_boolrelextrema_1D_float32$_Z7greaterIfEbT_S0_,@function
        .size           $_cupy_boolrelextrema_1D_float32$_Z7greaterIfEbT_S0_,($_cupy_boolrelextrema_1D_float32$_Z7greaterIiEbT_S0_ - $_cupy_boolrelextrema_1D_float32$_Z7greaterIfEbT_S0_)
$_cupy_boolrelextrema_1D_float32$_Z7greaterIfEbT_S0_:
[----:B------:R-:W-:-:S04]  /*2630*/  FSETP.GT.AND P0, PT, R4, R5, PT ;  /* 0x000000050400720b */ /* 0x000fc80003f04000 */
[----:B------:R-:W-:Y:S01]  /*2640*/  SEL R4, RZ, 0x1, !P0 ;  /* 0x00000001ff047807 */ /* 0x000fe20004000000 */
[----:B------:R-:W-:Y:S08]  /*2650*/  RET.REL.NODEC R20 `(_cupy_boolrelextrema_1D_float32) ;  /* 0xffffffd814687950 */ /* 0x000ff00003c3ffff */
        .type           $_cupy_boolrelextrema_1D_float32$_Z7greaterIiEbT_S0_,@function
        .size           $_cupy_boolrelextrema_1D_float32$_Z7greaterIiEbT_S0_,($_cupy_boolrelextrema_1D_float32$_Z7greaterIlEbT_S0_ - $_cupy_boolrelextrema_1D_float32$_Z7greaterIiEbT_S0_)
$_cupy_boolrelextrema_1D_float32$_Z7greaterIiEbT_S0_:
[----:B------:R-:W-:-:S04]  /*2660*/  ISETP.GT.AND P0, PT, R4, R5, PT ;  /* 0x000000050400720c */ /* 0x000fc80003f04270 */
[----:B------:R-:W-:Y:S01]  /*2670*/  SEL R4, RZ, 0x1, !P0 ;  /* 0x00000001ff047807 */ /* 0x000fe20004000000 */
[----:B------:R-:W-:Y:S08]  /*2680*/  RET.REL.NODEC R20 `(_cupy_boolrelextrema_1D_float32) ;  /* 0xffffffd8145c7950 */ /* 0x000ff00003c3ffff */
        .type           $_cupy_boolrelextrema_1D_float32$_Z7greaterIlEbT_S0_,@function
        .size           $_cupy_boolrelextrema_1D_float32$_Z7greaterIlEbT_S0_,($_cupy_boolrelextrema_1D_float32$_Z9not_equalIdEbT_S0_ - $_cupy_boolrelextrema_1D_float32$_Z7greaterIlEbT_S0_)
$_cupy_boolrelextrema_1D_float32$_Z7greaterIlEbT_S0_:
[----:B------:R-:W-:-:S04]  /*2690*/  ISETP.GT.U32.AND P0, PT, R4, R6, PT ;  /* 0x000000060400720c */ /* 0x000fc80003f04070 */
[----:B------:R-:W-:-:S04]  /*26a0*/  ISETP.GT.AND.EX P0, PT, R5, R7, PT, P0 ;  /* 0x000000070500720c */ /* 0x000fc80003f04300 */
[----:B------:R-:W-:Y:S01]  /*26b0*/  SEL R4, RZ, 0x1, !P0 ;  /* 0x00000001ff047807 */ /* 0x000fe20004000000 */
[----:B------:R-:W-:Y:S08]  /*26c0*/  RET.REL.NODEC R20 `(_cupy_boolrelextrema_1D_float32) ;  /* 0xffffffd8144c7950 */ /* 0x000ff00003c3ffff */
        .type           $_cupy_boolrelextrema_1D_float32$_Z9not_equalIdEbT_S0_,@function
        .size           $_cupy_boolrelextrema_1D_float32$_Z9not_equalIdEbT_S0_,($_cupy_boolrelextrema_1D_float32$_Z9not_equalIfEbT_S0_ - $_cupy_boolrelextrema_1D_float32$_Z9not_equalIdEbT_S0_)
$_cupy_boolrelextrema_1D_float32$_Z9not_equalIdEbT_S0_:
        /* <DEDUP_REMOVED lines=8> */
[----:B--2---:R-:W-:Y:S06]  /*2750*/  RET.REL.NODEC R20 `(_cupy_boolrelextrema_1D_float32) ;  /* 0xffffffd814287950 */ /* 0x004fec0003c3ffff */
        .type           $_cupy_boolrelextrema_1D_float32$_Z9not_equalIfEbT_S0_,@function
        .size           $_cupy_boolrelextrema_1D_float32$_Z9not_equalIfEbT_S0_,($_cupy_boolrelextrema_1D_float32$_Z9not_equalIiEbT_S0_ - $_cupy_boolrelextrema_1D_float32$_Z9not_equalIfEbT_S0_)
$_cupy_boolrelextrema_1D_float32$_Z9not_equalIfEbT_S0_:
[----:B------:R-:W-:-:S04]  /*2760*/  FSETP.NEU.AND P0, PT, R4, R5, PT ;  /* 0x000000050400720b */ /* 0x000fc80003f0d000 */
[----:B------:R-:W-:Y:S01]  /*2770*/  SEL R4, RZ, 0x1, !P0 ;  /* 0x00000001ff047807 */ /* 0x000fe20004000000 */
[----:B------:R-:W-:Y:S08]  /*2780*/  RET.REL.NODEC R20 `(_cupy_boolrelextrema_1D_float32) ;  /* 0xffffffd8141c7950 */ /* 0x000ff00003c3ffff */
        .type           $_cupy_boolrelextrema_1D_float32$_Z9not_equalIiEbT_S0_,@function
        .size           $_cupy_boolrelextrema_1D_float32$_Z9not_equalIiEbT_S0_,($_cupy_boolrelextrema_1D_float32$_Z9not_equalIlEbT_S0_ - $_cupy_boolrelextrema_1D_float32$_Z9not_equalIiEbT_S0_)
$_cupy_boolrelextrema_1D_float32$_Z9not_equalIiEbT_S0_:
[----:B------:R-:W-:-:S04]  /*2790*/  ISETP.NE.AND P0, PT, R4, R5, PT ;  /* 0x000000050400720c */ /* 0x000fc80003f05270 */
[----:B------:R-:W-:Y:S01]  /*27a0*/  SEL R4, RZ, 0x1, !P0 ;  /* 0x00000001ff047807 */ /* 0x000fe20004000000 */
[----:B------:R-:W-:Y:S08]  /*27b0*/  RET.REL.NODEC R20 `(_cupy_boolrelextrema_1D_float32) ;  /* 0xffffffd814107950 */ /* 0x000ff00003c3ffff */
        .type           $_cupy_boolrelextrema_1D_float32$_Z9not_equalIlEbT_S0_,@function
        .size           $_cupy_boolrelextrema_1D_float32$_Z9not_equalIlEbT_S0_,(.L_x_323 - $_cupy_boolrelextrema_1D_float32$_Z9not_equalIlEbT_S0_)
$_cupy_boolrelextrema_1D_float32$_Z9not_equalIlEbT_S0_:
[----:B------:R-:W-:-:S04]  /*27c0*/  ISETP.NE.U32.AND P0, PT, R4, R6, PT ;  /* 0x000000060400720c */ /* 0x000fc80003f05070 */
[----:B------:R-:W-:-:S04]  /*27d0*/  ISETP.NE.AND.EX P0, PT, R5, R7, PT, P0 ;  /* 0x000000070500720c */ /* 0x000fc80003f05300 */
[----:B------:R-:W-:Y:S01]  /*27e0*/  SEL R4, RZ, 0x1, !P0 ;  /* 0x00000001ff047807 */ /* 0x000fe20004000000 */
[----:B------:R-:W-:Y:S08]  /*27f0*/  RET.REL.NODEC R20 `(_cupy_boolrelextrema_1D_float32) ;  /* 0xffffffd814007950 */ /* 0x000ff00003c3ffff */
.L_x_131:
        /* <DEDUP_REMOVED lines=16> */
.L_x_323:


//--------------------- .nv.global.init           --------------------------
	.section	.nv.global.init,"aw",@progbits
	.align	8
.nv.global.init:
	.type		func_f,@object
	.size		func_f,(func_i - func_f)
func_f:
        /*0000*/ 	.byte	0x68, 0x00, 0x00, 0x00, 0x00, 0x00, 0x00, 0x00, 0x70, 0x00, 0x00, 0x00, 0x00, 0x00, 0x00, 0x00
        /*0010*/ 	.byte	0x78, 0x00, 0x00, 0x00, 0x00, 0x00, 0x00, 0x00, 0x80, 0x00, 0x00, 0x00, 0x00, 0x00, 0x00, 0x00
        /*0020*/ 	.byte	0x88, 0x00, 0x00, 0x00, 0x00, 0x00, 0x00, 0x00, 0x90, 0x00, 0x00, 0x00, 0x00, 0x00, 0x00, 0x00
	.type		func_i,@object
	.size		func_i,(func_d - func_i)
func_i:
        /*0030*/ 	.byte	0x08, 0x00, 0x00, 0x00, 0x00, 0x00, 0x00, 0x00, 0x10, 0x00, 0x00, 0x00, 0x00, 0x00, 0x00, 0x00
        /*0040*/ 	.byte	0x18, 0x00, 0x00, 0x00, 0x00, 0x00, 0x00, 0x00, 0x20, 0x00, 0x00, 0x00, 0x00, 0x00, 0x00, 0x00
        /*0050*/ 	.byte	0x28, 0x00, 0x00, 0x00, 0x00, 0x00, 0x00, 0x00, 0x30, 0x00, 0x00, 0x00, 0x00, 0x00, 0x00, 0x00
	.type		func_d,@object
	.size		func_d,(func_l - func_d)
func_d:
        /*0060*/ 	.byte	0x98, 0x00, 0x00, 0x00, 0x00, 0x00, 0x00, 0x00, 0xa0, 0x00, 0x00, 0x00, 0x00, 0x00, 0x00, 0x00
        /*0070*/ 	.byte	0xa8, 0x00, 0x00, 0x00, 0x00, 0x00, 0x00, 0x00, 0xb0, 0x00, 0x00, 0x00, 0x00, 0x00, 0x00, 0x00
        /*0080*/ 	.byte	0xb8, 0x00, 0x00, 0x00, 0x00, 0x00, 0x00, 0x00, 0xc0, 0x00, 0x00, 0x00, 0x00, 0x00, 0x00, 0x00
	.type		func_l,@object
	.size		func_l,(.L_1 - func_l)
func_l:
        /*0090*/ 	.byte	0x38, 0x00, 0x00, 0x00, 0x00, 0x00, 0x00, 0x00, 0x40, 0x00, 0x00, 0x00, 0x00, 0x00, 0x00, 0x00
        /*00a0*/ 	.byte	0x48, 0x00, 0x00, 0x00, 0x00, 0x00, 0x00, 0x00, 0x50, 0x00, 0x00, 0x00, 0x00, 0x00, 0x00, 0x00
        /*00b0*/ 	.byte	0x58, 0x00, 0x00, 0x00, 0x00, 0x00, 0x00, 0x00, 0x60, 0x00, 0x00, 0x00, 0x00, 0x00, 0x00, 0x00
.L_1:


//--------------------- .nv.shared.reserved.0     --------------------------
	.section	.nv.shared.reserved.0,"aw",@nobits
	.weak		__nv_reservedSMEM_offset_0_alias
	.size		__nv_reservedSMEM_offset_0_alias, 0, 64
	.other		__nv_reservedSMEM_offset_0_alias,@"STO_CUDA_RESERVED_SHARED STV_DEFAULT"
__nv_reservedSMEM_offset_0_alias:
	.zero		0
	.zero		64


//--------------------- .nv.constant0._cupy_boolrelextrema_2D_int64 --------------------------
	.section	.nv.constant0._cupy_boolrelextrema_2D_int64,"a",@progbits
	.sectionflags	@""
	.align	4
.nv.constant0._cupy_boolrelextrema_2D_int64:
	.zero		936


//--------------------- .nv.constant0._cupy_boolrelextrema_1D_int64 --------------------------
	.section	.nv.constant0._cupy_boolrelextrema_1D_int64,"a",@progbits
	.sectionflags	@""
	.align	4
.nv.constant0._cupy_boolrelextrema_1D_int64:
	.zero		928


//--------------------- .nv.constant0._cupy_boolrelextrema_2D_float64 --------------------------
	.section	.nv.constant0._cupy_boolrelextrema_2D_float64,"a",@progbits
	.sectionflags	@""
	.align	4
.nv.constant0._cupy_boolrelextrema_2D_float64:
	.zero		936


//--------------------- .nv.constant0._cupy_boolrelextrema_1D_float64 --------------------------
	.section	.nv.constant0._cupy_boolrelextrema_1D_float64,"a",@progbits
	.sectionflags	@""
	.align	4
.nv.constant0._cupy_boolrelextrema_1D_float64:
	.zero		928


//--------------------- .nv.constant0._cupy_boolrelextrema_2D_int32 --------------------------
	.section	.nv.constant0._cupy_boolrelextrema_2D_int32,"a",@progbits
	.sectionflags	@""
	.align	4
.nv.constant0._cupy_boolrelextrema_2D_int32:
	.zero		936


//--------------------- .nv.constant0._cupy_boolrelextrema_1D_int32 --------------------------
	.section	.nv.constant0._cupy_boolrelextrema_1D_int32,"a",@progbits
	.sectionflags	@""
	.align	4
.nv.constant0._cupy_boolrelextrema_1D_int32:
	.zero		928


//--------------------- .nv.constant0._cupy_boolrelextrema_2D_float32 --------------------------
	.section	.nv.constant0._cupy_boolrelextrema_2D_float32,"a",@progbits
	.sectionflags	@""
	.align	4
.nv.constant0._cupy_boolrelextrema_2D_float32:
	.zero		936


//--------------------- .nv.constant0._cupy_boolrelextrema_1D_float32 --------------------------
	.section	.nv.constant0._cupy_boolrelextrema_1D_float32,"a",@progbits
	.sectionflags	@""
	.align	4
.nv.constant0._cupy_boolrelextrema_1D_float32:
	.zero		928


//--------------------- SYMBOLS --------------------------

	.type		.nv.reservedSmem.offset0,@object
	.size		.nv.reservedSmem.offset0,0x4
